//
// Generated by NVIDIA NVVM Compiler
//
// Compiler Build ID: CL-36424714
// Cuda compilation tools, release 13.0, V13.0.88
// Based on NVVM 20.0.0
//

.version 9.0
.target sm_100
.address_size 64

	// .globl	_ZN3cub18CUB_300001_SM_10006detail11EmptyKernelIvEEvv
// _ZZN3cub18CUB_300001_SM_10006detail10merge_sort30DeviceMergeSortBlockSortKernelINS2_10policy_hubIN6thrust24THRUST_300001_SM_1000_NS10device_ptrIyEEE9Policy600ES8_PNS0_8NullTypeES8_SC_j29MostSignificantBitsComparatorySB_EEvbT0_T1_T2_T3_T4_PT6_PT7_T5_NS1_7vsmem_tEE19static_temp_storage has been demoted
// _ZZN3cub18CUB_300001_SM_10006detail10merge_sort26DeviceMergeSortMergeKernelINS2_10policy_hubIN6thrust24THRUST_300001_SM_1000_NS10device_ptrIyEEE9Policy600ES8_PNS0_8NullTypeES8_SC_j29MostSignificantBitsComparatorySB_EEvbT2_T3_T4_PT6_PT7_T5_PSG_SG_NS1_7vsmem_tEE19static_temp_storage has been demoted
// _ZZN3cub18CUB_300001_SM_10006detail10merge_sort30DeviceMergeSortBlockSortKernelINS2_10policy_hubIN6thrust24THRUST_300001_SM_1000_NS10device_ptrIyEEE9Policy600ES8_PNS0_8NullTypeES8_SC_m29MostSignificantBitsComparatorySB_EEvbT0_T1_T2_T3_T4_PT6_PT7_T5_NS1_7vsmem_tEE19static_temp_storage has been demoted
// _ZZN3cub18CUB_300001_SM_10006detail10merge_sort26DeviceMergeSortMergeKernelINS2_10policy_hubIN6thrust24THRUST_300001_SM_1000_NS10device_ptrIyEEE9Policy600ES8_PNS0_8NullTypeES8_SC_m29MostSignificantBitsComparatorySB_EEvbT2_T3_T4_PT6_PT7_T5_PSG_SG_NS1_7vsmem_tEE19static_temp_storage has been demoted
.global .align 1 .b8 _ZN34_INTERNAL_8ef37836_4_k_cu_5e77436e4cuda3std3__45__cpo5beginE[1];
.global .align 1 .b8 _ZN34_INTERNAL_8ef37836_4_k_cu_5e77436e4cuda3std3__45__cpo3endE[1];
.global .align 1 .b8 _ZN34_INTERNAL_8ef37836_4_k_cu_5e77436e4cuda3std3__45__cpo6cbeginE[1];
.global .align 1 .b8 _ZN34_INTERNAL_8ef37836_4_k_cu_5e77436e4cuda3std3__45__cpo4cendE[1];
.global .align 1 .b8 _ZN34_INTERNAL_8ef37836_4_k_cu_5e77436e4cuda3std3__45__cpo6rbeginE[1];
.global .align 1 .b8 _ZN34_INTERNAL_8ef37836_4_k_cu_5e77436e4cuda3std3__45__cpo4rendE[1];
.global .align 1 .b8 _ZN34_INTERNAL_8ef37836_4_k_cu_5e77436e4cuda3std3__45__cpo7crbeginE[1];
.global .align 1 .b8 _ZN34_INTERNAL_8ef37836_4_k_cu_5e77436e4cuda3std3__45__cpo5crendE[1];
.global .align 1 .b8 _ZN34_INTERNAL_8ef37836_4_k_cu_5e77436e4cuda3std3__436_GLOBAL__N__8ef37836_4_k_cu_5e77436e6ignoreE[1];
.global .align 1 .b8 _ZN34_INTERNAL_8ef37836_4_k_cu_5e77436e4cuda3std3__419piecewise_constructE[1];
.global .align 1 .b8 _ZN34_INTERNAL_8ef37836_4_k_cu_5e77436e4cuda3std3__48in_placeE[1];
.global .align 1 .b8 _ZN34_INTERNAL_8ef37836_4_k_cu_5e77436e4cuda3std3__420unreachable_sentinelE[1];
.global .align 1 .b8 _ZN34_INTERNAL_8ef37836_4_k_cu_5e77436e4cuda3std3__47nulloptE[1];
.global .align 1 .b8 _ZN34_INTERNAL_8ef37836_4_k_cu_5e77436e4cuda3std3__48unexpectE[1];
.global .align 1 .b8 _ZN34_INTERNAL_8ef37836_4_k_cu_5e77436e4cuda3std6ranges3__45__cpo4swapE[1];
.global .align 1 .b8 _ZN34_INTERNAL_8ef37836_4_k_cu_5e77436e4cuda3std6ranges3__45__cpo9iter_moveE[1];
.global .align 1 .b8 _ZN34_INTERNAL_8ef37836_4_k_cu_5e77436e4cuda3std6ranges3__45__cpo5beginE[1];
.global .align 1 .b8 _ZN34_INTERNAL_8ef37836_4_k_cu_5e77436e4cuda3std6ranges3__45__cpo3endE[1];
.global .align 1 .b8 _ZN34_INTERNAL_8ef37836_4_k_cu_5e77436e4cuda3std6ranges3__45__cpo6cbeginE[1];
.global .align 1 .b8 _ZN34_INTERNAL_8ef37836_4_k_cu_5e77436e4cuda3std6ranges3__45__cpo4cendE[1];
.global .align 1 .b8 _ZN34_INTERNAL_8ef37836_4_k_cu_5e77436e4cuda3std6ranges3__45__cpo7advanceE[1];
.global .align 1 .b8 _ZN34_INTERNAL_8ef37836_4_k_cu_5e77436e4cuda3std6ranges3__45__cpo9iter_swapE[1];
.global .align 1 .b8 _ZN34_INTERNAL_8ef37836_4_k_cu_5e77436e4cuda3std6ranges3__45__cpo4nextE[1];
.global .align 1 .b8 _ZN34_INTERNAL_8ef37836_4_k_cu_5e77436e4cuda3std6ranges3__45__cpo4prevE[1];
.global .align 1 .b8 _ZN34_INTERNAL_8ef37836_4_k_cu_5e77436e4cuda3std6ranges3__45__cpo4dataE[1];
.global .align 1 .b8 _ZN34_INTERNAL_8ef37836_4_k_cu_5e77436e4cuda3std6ranges3__45__cpo5cdataE[1];
.global .align 1 .b8 _ZN34_INTERNAL_8ef37836_4_k_cu_5e77436e4cuda3std6ranges3__45__cpo4sizeE[1];
.global .align 1 .b8 _ZN34_INTERNAL_8ef37836_4_k_cu_5e77436e4cuda3std6ranges3__45__cpo5ssizeE[1];
.global .align 1 .b8 _ZN34_INTERNAL_8ef37836_4_k_cu_5e77436e4cuda3std6ranges3__45__cpo8distanceE[1];
.global .align 1 .b8 _ZN34_INTERNAL_8ef37836_4_k_cu_5e77436e6thrust24THRUST_300001_SM_1000_NS8cuda_cub3parE[1];
.global .align 1 .b8 _ZN34_INTERNAL_8ef37836_4_k_cu_5e77436e6thrust24THRUST_300001_SM_1000_NS8cuda_cub10par_nosyncE[1];
.global .align 1 .b8 _ZN34_INTERNAL_8ef37836_4_k_cu_5e77436e6thrust24THRUST_300001_SM_1000_NS6system6detail10sequential3seqE[1];
.global .align 1 .b8 _ZN34_INTERNAL_8ef37836_4_k_cu_5e77436e6thrust24THRUST_300001_SM_1000_NS6system3cpp3parE[1];
.global .align 1 .b8 _ZN34_INTERNAL_8ef37836_4_k_cu_5e77436e6thrust24THRUST_300001_SM_1000_NS12placeholders2_1E[1];
.global .align 1 .b8 _ZN34_INTERNAL_8ef37836_4_k_cu_5e77436e6thrust24THRUST_300001_SM_1000_NS12placeholders2_2E[1];
.global .align 1 .b8 _ZN34_INTERNAL_8ef37836_4_k_cu_5e77436e6thrust24THRUST_300001_SM_1000_NS12placeholders2_3E[1];
.global .align 1 .b8 _ZN34_INTERNAL_8ef37836_4_k_cu_5e77436e6thrust24THRUST_300001_SM_1000_NS12placeholders2_4E[1];
.global .align 1 .b8 _ZN34_INTERNAL_8ef37836_4_k_cu_5e77436e6thrust24THRUST_300001_SM_1000_NS12placeholders2_5E[1];
.global .align 1 .b8 _ZN34_INTERNAL_8ef37836_4_k_cu_5e77436e6thrust24THRUST_300001_SM_1000_NS12placeholders2_6E[1];
.global .align 1 .b8 _ZN34_INTERNAL_8ef37836_4_k_cu_5e77436e6thrust24THRUST_300001_SM_1000_NS12placeholders2_7E[1];
.global .align 1 .b8 _ZN34_INTERNAL_8ef37836_4_k_cu_5e77436e6thrust24THRUST_300001_SM_1000_NS12placeholders2_8E[1];
.global .align 1 .b8 _ZN34_INTERNAL_8ef37836_4_k_cu_5e77436e6thrust24THRUST_300001_SM_1000_NS12placeholders2_9E[1];
.global .align 1 .b8 _ZN34_INTERNAL_8ef37836_4_k_cu_5e77436e6thrust24THRUST_300001_SM_1000_NS12placeholders3_10E[1];
.global .align 1 .b8 _ZN34_INTERNAL_8ef37836_4_k_cu_5e77436e6thrust24THRUST_300001_SM_1000_NS3seqE[1];
.global .align 1 .b8 _ZN34_INTERNAL_8ef37836_4_k_cu_5e77436e6thrust24THRUST_300001_SM_1000_NS6deviceE[1];

.visible .entry _ZN3cub18CUB_300001_SM_10006detail11EmptyKernelIvEEvv()
{


	ret;

}
	// .globl	_ZN3cub18CUB_300001_SM_10006detail10merge_sort30DeviceMergeSortBlockSortKernelINS2_10policy_hubIN6thrust24THRUST_300001_SM_1000_NS10device_ptrIyEEE9Policy600ES8_PNS0_8NullTypeES8_SC_j29MostSignificantBitsComparatorySB_EEvbT0_T1_T2_T3_T4_PT6_PT7_T5_NS1_7vsmem_tE
.visible .entry _ZN3cub18CUB_300001_SM_10006detail10merge_sort30DeviceMergeSortBlockSortKernelINS2_10policy_hubIN6thrust24THRUST_300001_SM_1000_NS10device_ptrIyEEE9Policy600ES8_PNS0_8NullTypeES8_SC_j29MostSignificantBitsComparatorySB_EEvbT0_T1_T2_T3_T4_PT6_PT7_T5_NS1_7vsmem_tE(
	.param .u8 _ZN3cub18CUB_300001_SM_10006detail10merge_sort30DeviceMergeSortBlockSortKernelINS2_10policy_hubIN6thrust24THRUST_300001_SM_1000_NS10device_ptrIyEEE9Policy600ES8_PNS0_8NullTypeES8_SC_j29MostSignificantBitsComparatorySB_EEvbT0_T1_T2_T3_T4_PT6_PT7_T5_NS1_7vsmem_tE_param_0,
	.param .align 8 .b8 _ZN3cub18CUB_300001_SM_10006detail10merge_sort30DeviceMergeSortBlockSortKernelINS2_10policy_hubIN6thrust24THRUST_300001_SM_1000_NS10device_ptrIyEEE9Policy600ES8_PNS0_8NullTypeES8_SC_j29MostSignificantBitsComparatorySB_EEvbT0_T1_T2_T3_T4_PT6_PT7_T5_NS1_7vsmem_tE_param_1[8],
	.param .u64 .ptr .align 1 _ZN3cub18CUB_300001_SM_10006detail10merge_sort30DeviceMergeSortBlockSortKernelINS2_10policy_hubIN6thrust24THRUST_300001_SM_1000_NS10device_ptrIyEEE9Policy600ES8_PNS0_8NullTypeES8_SC_j29MostSignificantBitsComparatorySB_EEvbT0_T1_T2_T3_T4_PT6_PT7_T5_NS1_7vsmem_tE_param_2,
	.param .align 8 .b8 _ZN3cub18CUB_300001_SM_10006detail10merge_sort30DeviceMergeSortBlockSortKernelINS2_10policy_hubIN6thrust24THRUST_300001_SM_1000_NS10device_ptrIyEEE9Policy600ES8_PNS0_8NullTypeES8_SC_j29MostSignificantBitsComparatorySB_EEvbT0_T1_T2_T3_T4_PT6_PT7_T5_NS1_7vsmem_tE_param_3[8],
	.param .u64 .ptr .align 1 _ZN3cub18CUB_300001_SM_10006detail10merge_sort30DeviceMergeSortBlockSortKernelINS2_10policy_hubIN6thrust24THRUST_300001_SM_1000_NS10device_ptrIyEEE9Policy600ES8_PNS0_8NullTypeES8_SC_j29MostSignificantBitsComparatorySB_EEvbT0_T1_T2_T3_T4_PT6_PT7_T5_NS1_7vsmem_tE_param_4,
	.param .u32 _ZN3cub18CUB_300001_SM_10006detail10merge_sort30DeviceMergeSortBlockSortKernelINS2_10policy_hubIN6thrust24THRUST_300001_SM_1000_NS10device_ptrIyEEE9Policy600ES8_PNS0_8NullTypeES8_SC_j29MostSignificantBitsComparatorySB_EEvbT0_T1_T2_T3_T4_PT6_PT7_T5_NS1_7vsmem_tE_param_5,
	.param .u64 .ptr .align 1 _ZN3cub18CUB_300001_SM_10006detail10merge_sort30DeviceMergeSortBlockSortKernelINS2_10policy_hubIN6thrust24THRUST_300001_SM_1000_NS10device_ptrIyEEE9Policy600ES8_PNS0_8NullTypeES8_SC_j29MostSignificantBitsComparatorySB_EEvbT0_T1_T2_T3_T4_PT6_PT7_T5_NS1_7vsmem_tE_param_6,
	.param .u64 .ptr .align 1 _ZN3cub18CUB_300001_SM_10006detail10merge_sort30DeviceMergeSortBlockSortKernelINS2_10policy_hubIN6thrust24THRUST_300001_SM_1000_NS10device_ptrIyEEE9Policy600ES8_PNS0_8NullTypeES8_SC_j29MostSignificantBitsComparatorySB_EEvbT0_T1_T2_T3_T4_PT6_PT7_T5_NS1_7vsmem_tE_param_7,
	.param .align 4 .b8 _ZN3cub18CUB_300001_SM_10006detail10merge_sort30DeviceMergeSortBlockSortKernelINS2_10policy_hubIN6thrust24THRUST_300001_SM_1000_NS10device_ptrIyEEE9Policy600ES8_PNS0_8NullTypeES8_SC_j29MostSignificantBitsComparatorySB_EEvbT0_T1_T2_T3_T4_PT6_PT7_T5_NS1_7vsmem_tE_param_8[4],
	.param .align 8 .b8 _ZN3cub18CUB_300001_SM_10006detail10merge_sort30DeviceMergeSortBlockSortKernelINS2_10policy_hubIN6thrust24THRUST_300001_SM_1000_NS10device_ptrIyEEE9Policy600ES8_PNS0_8NullTypeES8_SC_j29MostSignificantBitsComparatorySB_EEvbT0_T1_T2_T3_T4_PT6_PT7_T5_NS1_7vsmem_tE_param_9[8]
)
.maxntid 256
{
	.reg .pred 	%p<230>;
	.reg .b16 	%rs<4>;
	.reg .b32 	%r<479>;
	.reg .b64 	%rd<586>;
	// demoted variable
	.shared .align 16 .b8 _ZZN3cub18CUB_300001_SM_10006detail10merge_sort30DeviceMergeSortBlockSortKernelINS2_10policy_hubIN6thrust24THRUST_300001_SM_1000_NS10device_ptrIyEEE9Policy600ES8_PNS0_8NullTypeES8_SC_j29MostSignificantBitsComparatorySB_EEvbT0_T1_T2_T3_T4_PT6_PT7_T5_NS1_7vsmem_tEE19static_temp_storage[16912];
	ld.param.u32 	%r1, [_ZN3cub18CUB_300001_SM_10006detail10merge_sort30DeviceMergeSortBlockSortKernelINS2_10policy_hubIN6thrust24THRUST_300001_SM_1000_NS10device_ptrIyEEE9Policy600ES8_PNS0_8NullTypeES8_SC_j29MostSignificantBitsComparatorySB_EEvbT0_T1_T2_T3_T4_PT6_PT7_T5_NS1_7vsmem_tE_param_8];
	ld.param.u64 	%rd188, [_ZN3cub18CUB_300001_SM_10006detail10merge_sort30DeviceMergeSortBlockSortKernelINS2_10policy_hubIN6thrust24THRUST_300001_SM_1000_NS10device_ptrIyEEE9Policy600ES8_PNS0_8NullTypeES8_SC_j29MostSignificantBitsComparatorySB_EEvbT0_T1_T2_T3_T4_PT6_PT7_T5_NS1_7vsmem_tE_param_3];
	ld.param.u64 	%rd189, [_ZN3cub18CUB_300001_SM_10006detail10merge_sort30DeviceMergeSortBlockSortKernelINS2_10policy_hubIN6thrust24THRUST_300001_SM_1000_NS10device_ptrIyEEE9Policy600ES8_PNS0_8NullTypeES8_SC_j29MostSignificantBitsComparatorySB_EEvbT0_T1_T2_T3_T4_PT6_PT7_T5_NS1_7vsmem_tE_param_1];
	ld.param.u32 	%r111, [_ZN3cub18CUB_300001_SM_10006detail10merge_sort30DeviceMergeSortBlockSortKernelINS2_10policy_hubIN6thrust24THRUST_300001_SM_1000_NS10device_ptrIyEEE9Policy600ES8_PNS0_8NullTypeES8_SC_j29MostSignificantBitsComparatorySB_EEvbT0_T1_T2_T3_T4_PT6_PT7_T5_NS1_7vsmem_tE_param_5];
	cvta.to.global.u64 	%rd1, %rd189;
	cvta.to.global.u64 	%rd2, %rd188;
	mov.u32 	%r112, %ctaid.x;
	mov.u32 	%r113, %nctaid.x;
	shl.b32 	%r2, %r112, 11;
	add.s32 	%r114, %r113, -1;
	setp.ge.u32 	%p29, %r112, %r114;
	@%p29 bra 	$L__BB1_54;
	// begin inline asm
	griddepcontrol.wait;
	// end inline asm
	mov.u32 	%r310, %ctaid.x;
	shl.b32 	%r311, %r310, 11;
	cvt.u64.u32 	%rd340, %r311;
	mov.u32 	%r312, %tid.x;
	and.b32  	%r313, %r312, 31;
	shl.b32 	%r314, %r312, 3;
	and.b32  	%r3, %r314, 7936;
	or.b32  	%r315, %r3, %r313;
	cvt.u64.u32 	%rd341, %r315;
	add.s64 	%rd3, %rd341, %rd340;
	shl.b64 	%rd342, %rd3, 3;
	add.s64 	%rd343, %rd1, %rd342;
	ld.global.u64 	%rd344, [%rd343];
	ld.global.u64 	%rd345, [%rd343+256];
	ld.global.u64 	%rd346, [%rd343+512];
	ld.global.u64 	%rd347, [%rd343+768];
	ld.global.u64 	%rd348, [%rd343+1024];
	ld.global.u64 	%rd349, [%rd343+1280];
	ld.global.u64 	%rd350, [%rd343+1536];
	ld.global.u64 	%rd351, [%rd343+1792];
	// begin inline asm
	mov.u32 %r308, %laneid;
	// end inline asm
	add.s32 	%r316, %r308, %r3;
	shr.s32 	%r317, %r316, 5;
	add.s32 	%r318, %r317, %r316;
	shl.b32 	%r319, %r318, 3;
	mov.u32 	%r320, _ZZN3cub18CUB_300001_SM_10006detail10merge_sort30DeviceMergeSortBlockSortKernelINS2_10policy_hubIN6thrust24THRUST_300001_SM_1000_NS10device_ptrIyEEE9Policy600ES8_PNS0_8NullTypeES8_SC_j29MostSignificantBitsComparatorySB_EEvbT0_T1_T2_T3_T4_PT6_PT7_T5_NS1_7vsmem_tEE19static_temp_storage;
	add.s32 	%r4, %r320, %r319;
	st.shared.u64 	[%r4], %rd344;
	add.s32 	%r321, %r316, 32;
	shr.s32 	%r322, %r321, 5;
	add.s32 	%r323, %r322, %r316;
	shl.b32 	%r324, %r323, 3;
	add.s32 	%r5, %r320, %r324;
	st.shared.u64 	[%r5+256], %rd345;
	add.s32 	%r325, %r316, 64;
	shr.s32 	%r326, %r325, 5;
	add.s32 	%r327, %r326, %r316;
	shl.b32 	%r328, %r327, 3;
	add.s32 	%r6, %r320, %r328;
	st.shared.u64 	[%r6+512], %rd346;
	add.s32 	%r329, %r316, 96;
	shr.s32 	%r330, %r329, 5;
	add.s32 	%r331, %r330, %r316;
	shl.b32 	%r332, %r331, 3;
	add.s32 	%r7, %r320, %r332;
	st.shared.u64 	[%r7+768], %rd347;
	add.s32 	%r333, %r316, 128;
	shr.s32 	%r334, %r333, 5;
	add.s32 	%r335, %r334, %r316;
	shl.b32 	%r336, %r335, 3;
	add.s32 	%r8, %r320, %r336;
	st.shared.u64 	[%r8+1024], %rd348;
	add.s32 	%r337, %r316, 160;
	shr.s32 	%r338, %r337, 5;
	add.s32 	%r339, %r338, %r316;
	shl.b32 	%r340, %r339, 3;
	add.s32 	%r9, %r320, %r340;
	st.shared.u64 	[%r9+1280], %rd349;
	add.s32 	%r341, %r316, 192;
	shr.s32 	%r342, %r341, 5;
	add.s32 	%r343, %r342, %r316;
	shl.b32 	%r344, %r343, 3;
	add.s32 	%r10, %r320, %r344;
	st.shared.u64 	[%r10+1536], %rd350;
	add.s32 	%r345, %r316, 224;
	shr.s32 	%r346, %r345, 5;
	add.s32 	%r347, %r346, %r316;
	shl.b32 	%r348, %r347, 3;
	add.s32 	%r11, %r320, %r348;
	st.shared.u64 	[%r11+1792], %rd351;
	bar.warp.sync 	-1;
	mad.lo.s32 	%r349, %r308, 7, %r316;
	shr.s32 	%r350, %r349, 5;
	add.s32 	%r351, %r350, %r349;
	shl.b32 	%r352, %r351, 3;
	add.s32 	%r12, %r320, %r352;
	ld.shared.u64 	%rd352, [%r12];
	add.s32 	%r353, %r349, 1;
	shr.s32 	%r354, %r353, 5;
	add.s32 	%r355, %r354, %r349;
	shl.b32 	%r356, %r355, 3;
	add.s32 	%r13, %r320, %r356;
	ld.shared.u64 	%rd353, [%r13+8];
	add.s32 	%r357, %r349, 2;
	shr.s32 	%r358, %r357, 5;
	add.s32 	%r359, %r358, %r349;
	shl.b32 	%r360, %r359, 3;
	add.s32 	%r14, %r320, %r360;
	ld.shared.u64 	%rd354, [%r14+16];
	add.s32 	%r361, %r349, 3;
	shr.s32 	%r362, %r361, 5;
	add.s32 	%r363, %r362, %r349;
	shl.b32 	%r364, %r363, 3;
	add.s32 	%r15, %r320, %r364;
	ld.shared.u64 	%rd355, [%r15+24];
	add.s32 	%r365, %r349, 4;
	shr.s32 	%r366, %r365, 5;
	add.s32 	%r367, %r366, %r349;
	shl.b32 	%r368, %r367, 3;
	add.s32 	%r16, %r320, %r368;
	ld.shared.u64 	%rd356, [%r16+32];
	add.s32 	%r369, %r349, 5;
	shr.s32 	%r370, %r369, 5;
	add.s32 	%r371, %r370, %r349;
	shl.b32 	%r372, %r371, 3;
	add.s32 	%r17, %r320, %r372;
	ld.shared.u64 	%rd357, [%r17+40];
	add.s32 	%r373, %r349, 6;
	shr.s32 	%r374, %r373, 5;
	add.s32 	%r375, %r374, %r349;
	shl.b32 	%r376, %r375, 3;
	add.s32 	%r18, %r320, %r376;
	ld.shared.u64 	%rd358, [%r18+48];
	add.s32 	%r377, %r349, 7;
	shr.s32 	%r378, %r377, 5;
	add.s32 	%r379, %r378, %r349;
	shl.b32 	%r380, %r379, 3;
	add.s32 	%r19, %r320, %r380;
	ld.shared.u64 	%rd359, [%r19+56];
	bar.sync 	0;
	// begin inline asm
	griddepcontrol.launch_dependents;
	// end inline asm
	setp.lt.s32 	%p143, %r1, 64;
	sub.s32 	%r381, 64, %r1;
	mov.b64 	%rd360, -1;
	shl.b64 	%rd361, %rd360, %r381;
	selp.b64 	%rd4, %rd361, -1, %p143;
	and.b64  	%rd362, %rd353, %rd4;
	and.b64  	%rd363, %rd352, %rd4;
	setp.lt.u64 	%p144, %rd362, %rd363;
	selp.b64 	%rd364, %rd352, %rd353, %p144;
	selp.b64 	%rd365, %rd353, %rd352, %p144;
	and.b64  	%rd366, %rd355, %rd4;
	and.b64  	%rd367, %rd354, %rd4;
	setp.lt.u64 	%p145, %rd366, %rd367;
	selp.b64 	%rd368, %rd354, %rd355, %p145;
	selp.b64 	%rd369, %rd355, %rd354, %p145;
	and.b64  	%rd370, %rd357, %rd4;
	and.b64  	%rd371, %rd356, %rd4;
	setp.lt.u64 	%p146, %rd370, %rd371;
	selp.b64 	%rd372, %rd356, %rd357, %p146;
	selp.b64 	%rd373, %rd357, %rd356, %p146;
	and.b64  	%rd374, %rd359, %rd4;
	and.b64  	%rd375, %rd358, %rd4;
	setp.lt.u64 	%p147, %rd374, %rd375;
	selp.b64 	%rd376, %rd358, %rd359, %p147;
	selp.b64 	%rd377, %rd359, %rd358, %p147;
	and.b64  	%rd378, %rd369, %rd4;
	and.b64  	%rd379, %rd364, %rd4;
	setp.lt.u64 	%p148, %rd378, %rd379;
	selp.b64 	%rd380, %rd364, %rd369, %p148;
	selp.b64 	%rd381, %rd369, %rd364, %p148;
	and.b64  	%rd382, %rd373, %rd4;
	and.b64  	%rd383, %rd368, %rd4;
	setp.lt.u64 	%p149, %rd382, %rd383;
	selp.b64 	%rd384, %rd368, %rd373, %p149;
	selp.b64 	%rd385, %rd373, %rd368, %p149;
	and.b64  	%rd386, %rd377, %rd4;
	and.b64  	%rd387, %rd372, %rd4;
	setp.lt.u64 	%p150, %rd386, %rd387;
	selp.b64 	%rd388, %rd372, %rd377, %p150;
	selp.b64 	%rd389, %rd377, %rd372, %p150;
	and.b64  	%rd390, %rd381, %rd4;
	and.b64  	%rd391, %rd365, %rd4;
	setp.lt.u64 	%p151, %rd390, %rd391;
	selp.b64 	%rd392, %rd365, %rd381, %p151;
	selp.b64 	%rd393, %rd381, %rd365, %p151;
	and.b64  	%rd394, %rd385, %rd4;
	and.b64  	%rd395, %rd380, %rd4;
	setp.lt.u64 	%p152, %rd394, %rd395;
	selp.b64 	%rd396, %rd380, %rd385, %p152;
	selp.b64 	%rd397, %rd385, %rd380, %p152;
	and.b64  	%rd398, %rd389, %rd4;
	and.b64  	%rd399, %rd384, %rd4;
	setp.lt.u64 	%p153, %rd398, %rd399;
	selp.b64 	%rd400, %rd384, %rd389, %p153;
	selp.b64 	%rd401, %rd389, %rd384, %p153;
	and.b64  	%rd402, %rd376, %rd4;
	and.b64  	%rd403, %rd388, %rd4;
	setp.lt.u64 	%p154, %rd402, %rd403;
	selp.b64 	%rd404, %rd388, %rd376, %p154;
	selp.b64 	%rd405, %rd376, %rd388, %p154;
	and.b64  	%rd406, %rd397, %rd4;
	and.b64  	%rd407, %rd392, %rd4;
	setp.lt.u64 	%p155, %rd406, %rd407;
	selp.b64 	%rd408, %rd392, %rd397, %p155;
	selp.b64 	%rd409, %rd397, %rd392, %p155;
	and.b64  	%rd410, %rd401, %rd4;
	and.b64  	%rd411, %rd396, %rd4;
	setp.lt.u64 	%p156, %rd410, %rd411;
	selp.b64 	%rd412, %rd396, %rd401, %p156;
	selp.b64 	%rd413, %rd401, %rd396, %p156;
	and.b64  	%rd414, %rd405, %rd4;
	and.b64  	%rd415, %rd400, %rd4;
	setp.lt.u64 	%p157, %rd414, %rd415;
	selp.b64 	%rd416, %rd400, %rd405, %p157;
	selp.b64 	%rd417, %rd405, %rd400, %p157;
	and.b64  	%rd418, %rd409, %rd4;
	and.b64  	%rd419, %rd393, %rd4;
	setp.lt.u64 	%p158, %rd418, %rd419;
	selp.b64 	%rd420, %rd393, %rd409, %p158;
	selp.b64 	%rd421, %rd409, %rd393, %p158;
	and.b64  	%rd422, %rd413, %rd4;
	and.b64  	%rd423, %rd408, %rd4;
	setp.lt.u64 	%p159, %rd422, %rd423;
	selp.b64 	%rd424, %rd408, %rd413, %p159;
	selp.b64 	%rd425, %rd413, %rd408, %p159;
	and.b64  	%rd426, %rd417, %rd4;
	and.b64  	%rd427, %rd412, %rd4;
	setp.lt.u64 	%p160, %rd426, %rd427;
	selp.b64 	%rd428, %rd412, %rd417, %p160;
	selp.b64 	%rd429, %rd417, %rd412, %p160;
	and.b64  	%rd430, %rd404, %rd4;
	and.b64  	%rd431, %rd416, %rd4;
	setp.lt.u64 	%p161, %rd430, %rd431;
	selp.b64 	%rd432, %rd416, %rd404, %p161;
	selp.b64 	%rd433, %rd404, %rd416, %p161;
	and.b64  	%rd434, %rd425, %rd4;
	and.b64  	%rd435, %rd420, %rd4;
	setp.lt.u64 	%p162, %rd434, %rd435;
	selp.b64 	%rd436, %rd420, %rd425, %p162;
	selp.b64 	%rd437, %rd425, %rd420, %p162;
	and.b64  	%rd438, %rd429, %rd4;
	and.b64  	%rd439, %rd424, %rd4;
	setp.lt.u64 	%p163, %rd438, %rd439;
	selp.b64 	%rd440, %rd424, %rd429, %p163;
	selp.b64 	%rd441, %rd429, %rd424, %p163;
	and.b64  	%rd442, %rd433, %rd4;
	and.b64  	%rd443, %rd428, %rd4;
	setp.lt.u64 	%p164, %rd442, %rd443;
	selp.b64 	%rd444, %rd428, %rd433, %p164;
	selp.b64 	%rd445, %rd433, %rd428, %p164;
	and.b64  	%rd446, %rd437, %rd4;
	and.b64  	%rd447, %rd421, %rd4;
	setp.lt.u64 	%p165, %rd446, %rd447;
	selp.b64 	%rd448, %rd421, %rd437, %p165;
	selp.b64 	%rd519, %rd437, %rd421, %p165;
	and.b64  	%rd449, %rd441, %rd4;
	and.b64  	%rd450, %rd436, %rd4;
	setp.lt.u64 	%p166, %rd449, %rd450;
	selp.b64 	%rd451, %rd436, %rd441, %p166;
	selp.b64 	%rd452, %rd441, %rd436, %p166;
	and.b64  	%rd453, %rd445, %rd4;
	and.b64  	%rd454, %rd440, %rd4;
	setp.lt.u64 	%p167, %rd453, %rd454;
	selp.b64 	%rd455, %rd440, %rd445, %p167;
	selp.b64 	%rd456, %rd445, %rd440, %p167;
	and.b64  	%rd457, %rd432, %rd4;
	and.b64  	%rd458, %rd444, %rd4;
	setp.lt.u64 	%p168, %rd457, %rd458;
	selp.b64 	%rd534, %rd444, %rd432, %p168;
	selp.b64 	%rd459, %rd432, %rd444, %p168;
	and.b64  	%rd460, %rd452, %rd4;
	and.b64  	%rd461, %rd448, %rd4;
	setp.lt.u64 	%p169, %rd460, %rd461;
	selp.b64 	%rd517, %rd448, %rd452, %p169;
	selp.b64 	%rd518, %rd452, %rd448, %p169;
	and.b64  	%rd462, %rd456, %rd4;
	and.b64  	%rd463, %rd451, %rd4;
	setp.lt.u64 	%p170, %rd462, %rd463;
	selp.b64 	%rd515, %rd451, %rd456, %p170;
	selp.b64 	%rd516, %rd456, %rd451, %p170;
	and.b64  	%rd464, %rd459, %rd4;
	and.b64  	%rd465, %rd455, %rd4;
	setp.lt.u64 	%p171, %rd464, %rd465;
	selp.b64 	%rd513, %rd455, %rd459, %p171;
	selp.b64 	%rd514, %rd459, %rd455, %p171;
	mov.b32 	%r471, 2;
$L__BB1_2:
	mov.u32 	%r20, %r471;
	bar.sync 	0;
	add.s32 	%r382, %r20, -1;
	mov.u32 	%r383, %tid.x;
	shl.b32 	%r384, %r383, 6;
	mov.u32 	%r385, _ZZN3cub18CUB_300001_SM_10006detail10merge_sort30DeviceMergeSortBlockSortKernelINS2_10policy_hubIN6thrust24THRUST_300001_SM_1000_NS10device_ptrIyEEE9Policy600ES8_PNS0_8NullTypeES8_SC_j29MostSignificantBitsComparatorySB_EEvbT0_T1_T2_T3_T4_PT6_PT7_T5_NS1_7vsmem_tEE19static_temp_storage;
	add.s32 	%r386, %r385, %r384;
	st.shared.v2.u64 	[%r386], {%rd519, %rd518};
	st.shared.v2.u64 	[%r386+16], {%rd517, %rd516};
	st.shared.v2.u64 	[%r386+32], {%rd515, %rd514};
	st.shared.v2.u64 	[%r386+48], {%rd513, %rd534};
	bar.sync 	0;
	neg.s32 	%r387, %r20;
	and.b32  	%r388, %r383, %r387;
	shl.b32 	%r389, %r388, 3;
	shl.b32 	%r390, %r20, 2;
	and.b32  	%r391, %r382, %r383;
	shl.b32 	%r392, %r391, 3;
	min.u32 	%r21, %r392, 2048;
	min.u32 	%r22, %r389, 2048;
	add.s32 	%r393, %r22, %r390;
	min.u32 	%r23, %r393, 2048;
	add.s32 	%r394, %r23, %r390;
	min.u32 	%r24, %r394, 2048;
	sub.s32 	%r395, %r23, %r22;
	sub.s32 	%r396, %r24, %r23;
	setp.lt.s32 	%p172, %r21, %r396;
	sub.s32 	%r397, %r21, %r396;
	selp.b32 	%r474, 0, %r397, %p172;
	min.s32 	%r472, %r395, %r21;
	setp.ge.s32 	%p173, %r474, %r472;
	@%p173 bra 	$L__BB1_5;
	add.s32 	%r27, %r23, %r21;
$L__BB1_4:
	sub.s32 	%r398, %r472, %r474;
	shr.u32 	%r399, %r398, 31;
	add.s32 	%r400, %r398, %r399;
	shr.s32 	%r401, %r400, 1;
	add.s32 	%r402, %r401, %r474;
	add.s32 	%r403, %r402, %r22;
	shl.b32 	%r404, %r403, 3;
	add.s32 	%r406, %r385, %r404;
	ld.shared.u64 	%rd466, [%r406];
	not.b32 	%r407, %r402;
	add.s32 	%r408, %r27, %r407;
	shl.b32 	%r409, %r408, 3;
	add.s32 	%r410, %r385, %r409;
	ld.shared.u64 	%rd467, [%r410];
	and.b64  	%rd468, %rd467, %rd4;
	and.b64  	%rd469, %rd466, %rd4;
	setp.lt.u64 	%p174, %rd468, %rd469;
	add.s32 	%r411, %r402, 1;
	selp.b32 	%r474, %r474, %r411, %p174;
	selp.b32 	%r472, %r402, %r472, %p174;
	setp.lt.s32 	%p175, %r474, %r472;
	@%p175 bra 	$L__BB1_4;
$L__BB1_5:
	add.s32 	%r33, %r474, %r22;
	add.s32 	%r412, %r23, %r21;
	sub.s32 	%r34, %r412, %r474;
	shl.b32 	%r413, %r33, 3;
	add.s32 	%r35, %r385, %r413;
	ld.shared.u64 	%rd523, [%r35];
	shl.b32 	%r415, %r34, 3;
	add.s32 	%r36, %r385, %r415;
	ld.shared.u64 	%rd520, [%r36];
	setp.ge.s32 	%p177, %r34, %r24;
	mov.pred 	%p216, 0;
	@%p177 bra 	$L__BB1_8;
	setp.ge.s32 	%p179, %r33, %r23;
	mov.pred 	%p216, -1;
	@%p179 bra 	$L__BB1_8;
	and.b64  	%rd470, %rd520, %rd4;
	and.b64  	%rd471, %rd523, %rd4;
	setp.lt.u64 	%p216, %rd470, %rd471;
$L__BB1_8:
	selp.b64 	%rd519, %rd520, %rd523, %p216;
	selp.u32 	%r416, 1, 0, %p216;
	add.s32 	%r37, %r34, %r416;
	not.pred 	%p180, %p216;
	selp.u32 	%r417, 1, 0, %p180;
	add.s32 	%r38, %r33, %r417;
	@%p180 bra 	$L__BB1_10;
	ld.shared.u64 	%rd520, [%r36+8];
	bra.uni 	$L__BB1_11;
$L__BB1_10:
	ld.shared.u64 	%rd523, [%r35+8];
$L__BB1_11:
	setp.ge.s32 	%p182, %r37, %r24;
	mov.pred 	%p217, 0;
	@%p182 bra 	$L__BB1_14;
	setp.ge.s32 	%p184, %r38, %r23;
	mov.pred 	%p217, -1;
	@%p184 bra 	$L__BB1_14;
	and.b64  	%rd472, %rd520, %rd4;
	and.b64  	%rd473, %rd523, %rd4;
	setp.lt.u64 	%p217, %rd472, %rd473;
$L__BB1_14:
	selp.b64 	%rd518, %rd520, %rd523, %p217;
	selp.u32 	%r418, 1, 0, %p217;
	add.s32 	%r39, %r37, %r418;
	not.pred 	%p185, %p217;
	selp.u32 	%r419, 1, 0, %p185;
	add.s32 	%r40, %r38, %r419;
	@%p217 bra 	$L__BB1_16;
	shl.b32 	%r420, %r40, 3;
	add.s32 	%r422, %r385, %r420;
	ld.shared.u64 	%rd523, [%r422];
	bra.uni 	$L__BB1_17;
$L__BB1_16:
	shl.b32 	%r423, %r39, 3;
	add.s32 	%r425, %r385, %r423;
	ld.shared.u64 	%rd520, [%r425];
$L__BB1_17:
	setp.ge.s32 	%p187, %r39, %r24;
	mov.pred 	%p218, 0;
	@%p187 bra 	$L__BB1_20;
	setp.ge.s32 	%p189, %r40, %r23;
	mov.pred 	%p218, -1;
	@%p189 bra 	$L__BB1_20;
	and.b64  	%rd474, %rd520, %rd4;
	and.b64  	%rd475, %rd523, %rd4;
	setp.lt.u64 	%p218, %rd474, %rd475;
$L__BB1_20:
	selp.b64 	%rd517, %rd520, %rd523, %p218;
	selp.u32 	%r426, 1, 0, %p218;
	add.s32 	%r41, %r39, %r426;
	not.pred 	%p190, %p218;
	selp.u32 	%r427, 1, 0, %p190;
	add.s32 	%r42, %r40, %r427;
	@%p218 bra 	$L__BB1_22;
	shl.b32 	%r428, %r42, 3;
	mov.u32 	%r429, _ZZN3cub18CUB_300001_SM_10006detail10merge_sort30DeviceMergeSortBlockSortKernelINS2_10policy_hubIN6thrust24THRUST_300001_SM_1000_NS10device_ptrIyEEE9Policy600ES8_PNS0_8NullTypeES8_SC_j29MostSignificantBitsComparatorySB_EEvbT0_T1_T2_T3_T4_PT6_PT7_T5_NS1_7vsmem_tEE19static_temp_storage;
	add.s32 	%r430, %r429, %r428;
	ld.shared.u64 	%rd523, [%r430];
	bra.uni 	$L__BB1_23;
$L__BB1_22:
	shl.b32 	%r431, %r41, 3;
	mov.u32 	%r432, _ZZN3cub18CUB_300001_SM_10006detail10merge_sort30DeviceMergeSortBlockSortKernelINS2_10policy_hubIN6thrust24THRUST_300001_SM_1000_NS10device_ptrIyEEE9Policy600ES8_PNS0_8NullTypeES8_SC_j29MostSignificantBitsComparatorySB_EEvbT0_T1_T2_T3_T4_PT6_PT7_T5_NS1_7vsmem_tEE19static_temp_storage;
	add.s32 	%r433, %r432, %r431;
	ld.shared.u64 	%rd520, [%r433];
$L__BB1_23:
	setp.ge.s32 	%p192, %r41, %r24;
	mov.pred 	%p219, 0;
	@%p192 bra 	$L__BB1_26;
	setp.ge.s32 	%p194, %r42, %r23;
	mov.pred 	%p219, -1;
	@%p194 bra 	$L__BB1_26;
	and.b64  	%rd476, %rd520, %rd4;
	and.b64  	%rd477, %rd523, %rd4;
	setp.lt.u64 	%p219, %rd476, %rd477;
$L__BB1_26:
	selp.b64 	%rd516, %rd520, %rd523, %p219;
	selp.u32 	%r434, 1, 0, %p219;
	add.s32 	%r43, %r41, %r434;
	not.pred 	%p195, %p219;
	selp.u32 	%r435, 1, 0, %p195;
	add.s32 	%r44, %r42, %r435;
	@%p219 bra 	$L__BB1_28;
	shl.b32 	%r436, %r44, 3;
	mov.u32 	%r437, _ZZN3cub18CUB_300001_SM_10006detail10merge_sort30DeviceMergeSortBlockSortKernelINS2_10policy_hubIN6thrust24THRUST_300001_SM_1000_NS10device_ptrIyEEE9Policy600ES8_PNS0_8NullTypeES8_SC_j29MostSignificantBitsComparatorySB_EEvbT0_T1_T2_T3_T4_PT6_PT7_T5_NS1_7vsmem_tEE19static_temp_storage;
	add.s32 	%r438, %r437, %r436;
	ld.shared.u64 	%rd523, [%r438];
	bra.uni 	$L__BB1_29;
$L__BB1_28:
	shl.b32 	%r439, %r43, 3;
	mov.u32 	%r440, _ZZN3cub18CUB_300001_SM_10006detail10merge_sort30DeviceMergeSortBlockSortKernelINS2_10policy_hubIN6thrust24THRUST_300001_SM_1000_NS10device_ptrIyEEE9Policy600ES8_PNS0_8NullTypeES8_SC_j29MostSignificantBitsComparatorySB_EEvbT0_T1_T2_T3_T4_PT6_PT7_T5_NS1_7vsmem_tEE19static_temp_storage;
	add.s32 	%r441, %r440, %r439;
	ld.shared.u64 	%rd520, [%r441];
$L__BB1_29:
	setp.ge.s32 	%p197, %r43, %r24;
	mov.pred 	%p220, 0;
	@%p197 bra 	$L__BB1_32;
	setp.ge.s32 	%p199, %r44, %r23;
	mov.pred 	%p220, -1;
	@%p199 bra 	$L__BB1_32;
	and.b64  	%rd478, %rd520, %rd4;
	and.b64  	%rd479, %rd523, %rd4;
	setp.lt.u64 	%p220, %rd478, %rd479;
$L__BB1_32:
	selp.b64 	%rd515, %rd520, %rd523, %p220;
	selp.u32 	%r442, 1, 0, %p220;
	add.s32 	%r45, %r43, %r442;
	not.pred 	%p200, %p220;
	selp.u32 	%r443, 1, 0, %p200;
	add.s32 	%r46, %r44, %r443;
	@%p220 bra 	$L__BB1_34;
	shl.b32 	%r444, %r46, 3;
	mov.u32 	%r445, _ZZN3cub18CUB_300001_SM_10006detail10merge_sort30DeviceMergeSortBlockSortKernelINS2_10policy_hubIN6thrust24THRUST_300001_SM_1000_NS10device_ptrIyEEE9Policy600ES8_PNS0_8NullTypeES8_SC_j29MostSignificantBitsComparatorySB_EEvbT0_T1_T2_T3_T4_PT6_PT7_T5_NS1_7vsmem_tEE19static_temp_storage;
	add.s32 	%r446, %r445, %r444;
	ld.shared.u64 	%rd523, [%r446];
	bra.uni 	$L__BB1_35;
$L__BB1_34:
	shl.b32 	%r447, %r45, 3;
	mov.u32 	%r448, _ZZN3cub18CUB_300001_SM_10006detail10merge_sort30DeviceMergeSortBlockSortKernelINS2_10policy_hubIN6thrust24THRUST_300001_SM_1000_NS10device_ptrIyEEE9Policy600ES8_PNS0_8NullTypeES8_SC_j29MostSignificantBitsComparatorySB_EEvbT0_T1_T2_T3_T4_PT6_PT7_T5_NS1_7vsmem_tEE19static_temp_storage;
	add.s32 	%r449, %r448, %r447;
	ld.shared.u64 	%rd520, [%r449];
$L__BB1_35:
	setp.ge.s32 	%p202, %r45, %r24;
	mov.pred 	%p221, 0;
	@%p202 bra 	$L__BB1_38;
	setp.ge.s32 	%p204, %r46, %r23;
	mov.pred 	%p221, -1;
	@%p204 bra 	$L__BB1_38;
	and.b64  	%rd480, %rd520, %rd4;
	and.b64  	%rd481, %rd523, %rd4;
	setp.lt.u64 	%p221, %rd480, %rd481;
$L__BB1_38:
	selp.b64 	%rd514, %rd520, %rd523, %p221;
	selp.u32 	%r450, 1, 0, %p221;
	add.s32 	%r47, %r45, %r450;
	not.pred 	%p205, %p221;
	selp.u32 	%r451, 1, 0, %p205;
	add.s32 	%r48, %r46, %r451;
	@%p221 bra 	$L__BB1_40;
	shl.b32 	%r452, %r48, 3;
	mov.u32 	%r453, _ZZN3cub18CUB_300001_SM_10006detail10merge_sort30DeviceMergeSortBlockSortKernelINS2_10policy_hubIN6thrust24THRUST_300001_SM_1000_NS10device_ptrIyEEE9Policy600ES8_PNS0_8NullTypeES8_SC_j29MostSignificantBitsComparatorySB_EEvbT0_T1_T2_T3_T4_PT6_PT7_T5_NS1_7vsmem_tEE19static_temp_storage;
	add.s32 	%r454, %r453, %r452;
	ld.shared.u64 	%rd523, [%r454];
	bra.uni 	$L__BB1_41;
$L__BB1_40:
	shl.b32 	%r455, %r47, 3;
	mov.u32 	%r456, _ZZN3cub18CUB_300001_SM_10006detail10merge_sort30DeviceMergeSortBlockSortKernelINS2_10policy_hubIN6thrust24THRUST_300001_SM_1000_NS10device_ptrIyEEE9Policy600ES8_PNS0_8NullTypeES8_SC_j29MostSignificantBitsComparatorySB_EEvbT0_T1_T2_T3_T4_PT6_PT7_T5_NS1_7vsmem_tEE19static_temp_storage;
	add.s32 	%r457, %r456, %r455;
	ld.shared.u64 	%rd520, [%r457];
$L__BB1_41:
	setp.ge.s32 	%p207, %r47, %r24;
	mov.pred 	%p222, 0;
	@%p207 bra 	$L__BB1_44;
	setp.ge.s32 	%p209, %r48, %r23;
	mov.pred 	%p222, -1;
	@%p209 bra 	$L__BB1_44;
	and.b64  	%rd482, %rd520, %rd4;
	and.b64  	%rd483, %rd523, %rd4;
	setp.lt.u64 	%p222, %rd482, %rd483;
$L__BB1_44:
	selp.b64 	%rd513, %rd520, %rd523, %p222;
	selp.u32 	%r458, 1, 0, %p222;
	add.s32 	%r49, %r47, %r458;
	not.pred 	%p210, %p222;
	selp.u32 	%r459, 1, 0, %p210;
	add.s32 	%r50, %r48, %r459;
	@%p222 bra 	$L__BB1_46;
	shl.b32 	%r460, %r50, 3;
	mov.u32 	%r461, _ZZN3cub18CUB_300001_SM_10006detail10merge_sort30DeviceMergeSortBlockSortKernelINS2_10policy_hubIN6thrust24THRUST_300001_SM_1000_NS10device_ptrIyEEE9Policy600ES8_PNS0_8NullTypeES8_SC_j29MostSignificantBitsComparatorySB_EEvbT0_T1_T2_T3_T4_PT6_PT7_T5_NS1_7vsmem_tEE19static_temp_storage;
	add.s32 	%r462, %r461, %r460;
	ld.shared.u64 	%rd523, [%r462];
	bra.uni 	$L__BB1_47;
$L__BB1_46:
	shl.b32 	%r463, %r49, 3;
	mov.u32 	%r464, _ZZN3cub18CUB_300001_SM_10006detail10merge_sort30DeviceMergeSortBlockSortKernelINS2_10policy_hubIN6thrust24THRUST_300001_SM_1000_NS10device_ptrIyEEE9Policy600ES8_PNS0_8NullTypeES8_SC_j29MostSignificantBitsComparatorySB_EEvbT0_T1_T2_T3_T4_PT6_PT7_T5_NS1_7vsmem_tEE19static_temp_storage;
	add.s32 	%r465, %r464, %r463;
	ld.shared.u64 	%rd520, [%r465];
$L__BB1_47:
	setp.ge.s32 	%p211, %r49, %r24;
	mov.u64 	%rd534, %rd523;
	@%p211 bra 	$L__BB1_50;
	setp.ge.s32 	%p212, %r50, %r23;
	mov.u64 	%rd534, %rd520;
	@%p212 bra 	$L__BB1_50;
	and.b64  	%rd484, %rd520, %rd4;
	and.b64  	%rd485, %rd523, %rd4;
	setp.lt.u64 	%p213, %rd484, %rd485;
	selp.b64 	%rd534, %rd520, %rd523, %p213;
$L__BB1_50:
	shl.b32 	%r471, %r20, 1;
	setp.lt.u32 	%p214, %r20, 129;
	@%p214 bra 	$L__BB1_2;
	ld.param.s8 	%rs3, [_ZN3cub18CUB_300001_SM_10006detail10merge_sort30DeviceMergeSortBlockSortKernelINS2_10policy_hubIN6thrust24THRUST_300001_SM_1000_NS10device_ptrIyEEE9Policy600ES8_PNS0_8NullTypeES8_SC_j29MostSignificantBitsComparatorySB_EEvbT0_T1_T2_T3_T4_PT6_PT7_T5_NS1_7vsmem_tE_param_0];
	bar.sync 	0;
	setp.eq.s16 	%p215, %rs3, 0;
	@%p215 bra 	$L__BB1_53;
	st.shared.u64 	[%r12], %rd519;
	st.shared.u64 	[%r13+8], %rd518;
	st.shared.u64 	[%r14+16], %rd517;
	st.shared.u64 	[%r15+24], %rd516;
	st.shared.u64 	[%r16+32], %rd515;
	st.shared.u64 	[%r17+40], %rd514;
	st.shared.u64 	[%r18+48], %rd513;
	st.shared.u64 	[%r19+56], %rd534;
	bar.warp.sync 	-1;
	ld.shared.u64 	%rd486, [%r4];
	ld.shared.u64 	%rd487, [%r5+256];
	ld.shared.u64 	%rd488, [%r6+512];
	ld.shared.u64 	%rd489, [%r7+768];
	ld.shared.u64 	%rd490, [%r8+1024];
	ld.shared.u64 	%rd491, [%r9+1280];
	ld.shared.u64 	%rd492, [%r10+1536];
	ld.shared.u64 	%rd493, [%r11+1792];
	cvt.u64.u32 	%rd494, %r3;
	mov.u32 	%r466, %ctaid.x;
	shl.b32 	%r467, %r466, 11;
	mov.u32 	%r468, %tid.x;
	and.b32  	%r469, %r468, 31;
	or.b32  	%r470, %r469, %r467;
	cvt.u64.u32 	%rd495, %r470;
	add.s64 	%rd496, %rd495, %rd494;
	shl.b64 	%rd497, %rd496, 3;
	add.s64 	%rd498, %rd2, %rd497;
	st.global.u64 	[%rd498], %rd486;
	st.global.u64 	[%rd498+256], %rd487;
	st.global.u64 	[%rd498+512], %rd488;
	st.global.u64 	[%rd498+768], %rd489;
	st.global.u64 	[%rd498+1024], %rd490;
	st.global.u64 	[%rd498+1280], %rd491;
	st.global.u64 	[%rd498+1536], %rd492;
	st.global.u64 	[%rd498+1792], %rd493;
	bra.uni 	$L__BB1_170;
$L__BB1_53:
	ld.param.u64 	%rd511, [_ZN3cub18CUB_300001_SM_10006detail10merge_sort30DeviceMergeSortBlockSortKernelINS2_10policy_hubIN6thrust24THRUST_300001_SM_1000_NS10device_ptrIyEEE9Policy600ES8_PNS0_8NullTypeES8_SC_j29MostSignificantBitsComparatorySB_EEvbT0_T1_T2_T3_T4_PT6_PT7_T5_NS1_7vsmem_tE_param_6];
	st.shared.u64 	[%r12], %rd519;
	st.shared.u64 	[%r13+8], %rd518;
	st.shared.u64 	[%r14+16], %rd517;
	st.shared.u64 	[%r15+24], %rd516;
	st.shared.u64 	[%r16+32], %rd515;
	st.shared.u64 	[%r17+40], %rd514;
	st.shared.u64 	[%r18+48], %rd513;
	st.shared.u64 	[%r19+56], %rd534;
	bar.warp.sync 	-1;
	ld.shared.u64 	%rd499, [%r4];
	ld.shared.u64 	%rd500, [%r5+256];
	ld.shared.u64 	%rd501, [%r6+512];
	ld.shared.u64 	%rd502, [%r7+768];
	ld.shared.u64 	%rd503, [%r8+1024];
	ld.shared.u64 	%rd504, [%r9+1280];
	ld.shared.u64 	%rd505, [%r10+1536];
	ld.shared.u64 	%rd506, [%r11+1792];
	cvta.to.global.u64 	%rd507, %rd511;
	add.s64 	%rd509, %rd507, %rd342;
	st.global.u64 	[%rd509], %rd499;
	st.global.u64 	[%rd509+256], %rd500;
	st.global.u64 	[%rd509+512], %rd501;
	st.global.u64 	[%rd509+768], %rd502;
	st.global.u64 	[%rd509+1024], %rd503;
	st.global.u64 	[%rd509+1280], %rd504;
	st.global.u64 	[%rd509+1536], %rd505;
	st.global.u64 	[%rd509+1792], %rd506;
	bra.uni 	$L__BB1_170;
$L__BB1_54:
	sub.s32 	%r115, %r111, %r2;
	min.s32 	%r52, %r115, 2048;
	// begin inline asm
	griddepcontrol.wait;
	// end inline asm
	mul.wide.u32 	%rd190, %r2, 8;
	add.s64 	%rd191, %rd1, %rd190;
	mov.u32 	%r53, %tid.x;
	ld.global.u64 	%rd542, [%rd191];
	and.b32  	%r116, %r53, 31;
	shl.b32 	%r117, %r53, 3;
	and.b32  	%r118, %r117, 7936;
	or.b32  	%r54, %r118, %r116;
	setp.ge.s32 	%p30, %r54, %r52;
	shl.b32 	%r119, %r54, 3;
	cvt.u64.u32 	%rd192, %r119;
	add.s64 	%rd61, %rd191, %rd192;
	mov.u64 	%rd535, %rd542;
	@%p30 bra 	$L__BB1_56;
	ld.global.u64 	%rd535, [%rd61];
$L__BB1_56:
	add.s32 	%r120, %r54, 32;
	setp.ge.s32 	%p31, %r120, %r52;
	mov.u64 	%rd536, %rd542;
	@%p31 bra 	$L__BB1_58;
	ld.global.u64 	%rd536, [%rd61+256];
$L__BB1_58:
	add.s32 	%r121, %r54, 64;
	setp.ge.s32 	%p32, %r121, %r52;
	mov.u64 	%rd537, %rd542;
	@%p32 bra 	$L__BB1_60;
	ld.global.u64 	%rd537, [%rd61+512];
$L__BB1_60:
	add.s32 	%r122, %r54, 96;
	setp.ge.s32 	%p33, %r122, %r52;
	mov.u64 	%rd538, %rd542;
	@%p33 bra 	$L__BB1_62;
	ld.global.u64 	%rd538, [%rd61+768];
$L__BB1_62:
	add.s32 	%r123, %r54, 128;
	setp.ge.s32 	%p34, %r123, %r52;
	mov.u64 	%rd539, %rd542;
	@%p34 bra 	$L__BB1_64;
	ld.global.u64 	%rd539, [%rd61+1024];
$L__BB1_64:
	add.s32 	%r124, %r54, 160;
	setp.ge.s32 	%p35, %r124, %r52;
	mov.u64 	%rd540, %rd542;
	@%p35 bra 	$L__BB1_66;
	ld.global.u64 	%rd540, [%rd61+1280];
$L__BB1_66:
	add.s32 	%r125, %r54, 192;
	setp.ge.s32 	%p36, %r125, %r52;
	mov.u64 	%rd541, %rd542;
	@%p36 bra 	$L__BB1_68;
	ld.global.u64 	%rd541, [%rd61+1536];
$L__BB1_68:
	add.s32 	%r126, %r54, 224;
	setp.ge.s32 	%p37, %r126, %r52;
	@%p37 bra 	$L__BB1_70;
	ld.global.u64 	%rd542, [%rd61+1792];
$L__BB1_70:
	// begin inline asm
	mov.u32 %r127, %laneid;
	// end inline asm
	shl.b32 	%r55, %r53, 3;
	and.b32  	%r128, %r55, 7936;
	add.s32 	%r129, %r127, %r128;
	shr.s32 	%r130, %r129, 5;
	add.s32 	%r131, %r130, %r129;
	shl.b32 	%r132, %r131, 3;
	mov.u32 	%r133, _ZZN3cub18CUB_300001_SM_10006detail10merge_sort30DeviceMergeSortBlockSortKernelINS2_10policy_hubIN6thrust24THRUST_300001_SM_1000_NS10device_ptrIyEEE9Policy600ES8_PNS0_8NullTypeES8_SC_j29MostSignificantBitsComparatorySB_EEvbT0_T1_T2_T3_T4_PT6_PT7_T5_NS1_7vsmem_tEE19static_temp_storage;
	add.s32 	%r56, %r133, %r132;
	st.shared.u64 	[%r56], %rd535;
	add.s32 	%r134, %r129, 32;
	shr.s32 	%r135, %r134, 5;
	add.s32 	%r136, %r135, %r129;
	shl.b32 	%r137, %r136, 3;
	add.s32 	%r57, %r133, %r137;
	st.shared.u64 	[%r57+256], %rd536;
	add.s32 	%r138, %r129, 64;
	shr.s32 	%r139, %r138, 5;
	add.s32 	%r140, %r139, %r129;
	shl.b32 	%r141, %r140, 3;
	add.s32 	%r58, %r133, %r141;
	st.shared.u64 	[%r58+512], %rd537;
	add.s32 	%r142, %r129, 96;
	shr.s32 	%r143, %r142, 5;
	add.s32 	%r144, %r143, %r129;
	shl.b32 	%r145, %r144, 3;
	add.s32 	%r59, %r133, %r145;
	st.shared.u64 	[%r59+768], %rd538;
	add.s32 	%r146, %r129, 128;
	shr.s32 	%r147, %r146, 5;
	add.s32 	%r148, %r147, %r129;
	shl.b32 	%r149, %r148, 3;
	add.s32 	%r60, %r133, %r149;
	st.shared.u64 	[%r60+1024], %rd539;
	add.s32 	%r150, %r129, 160;
	shr.s32 	%r151, %r150, 5;
	add.s32 	%r152, %r151, %r129;
	shl.b32 	%r153, %r152, 3;
	add.s32 	%r61, %r133, %r153;
	st.shared.u64 	[%r61+1280], %rd540;
	add.s32 	%r154, %r129, 192;
	shr.s32 	%r155, %r154, 5;
	add.s32 	%r156, %r155, %r129;
	shl.b32 	%r157, %r156, 3;
	add.s32 	%r62, %r133, %r157;
	st.shared.u64 	[%r62+1536], %rd541;
	add.s32 	%r158, %r129, 224;
	shr.s32 	%r159, %r158, 5;
	add.s32 	%r160, %r159, %r129;
	shl.b32 	%r161, %r160, 3;
	add.s32 	%r63, %r133, %r161;
	st.shared.u64 	[%r63+1792], %rd542;
	bar.warp.sync 	-1;
	mad.lo.s32 	%r162, %r127, 7, %r129;
	shr.s32 	%r163, %r162, 5;
	add.s32 	%r164, %r163, %r162;
	shl.b32 	%r165, %r164, 3;
	add.s32 	%r64, %r133, %r165;
	ld.shared.u64 	%rd570, [%r64];
	add.s32 	%r166, %r162, 1;
	shr.s32 	%r167, %r166, 5;
	add.s32 	%r168, %r167, %r162;
	shl.b32 	%r169, %r168, 3;
	add.s32 	%r65, %r133, %r169;
	ld.shared.u64 	%rd79, [%r65+8];
	add.s32 	%r170, %r162, 2;
	shr.s32 	%r171, %r170, 5;
	add.s32 	%r172, %r171, %r162;
	shl.b32 	%r173, %r172, 3;
	add.s32 	%r66, %r133, %r173;
	ld.shared.u64 	%rd80, [%r66+16];
	add.s32 	%r174, %r162, 3;
	shr.s32 	%r175, %r174, 5;
	add.s32 	%r176, %r175, %r162;
	shl.b32 	%r177, %r176, 3;
	add.s32 	%r67, %r133, %r177;
	ld.shared.u64 	%rd81, [%r67+24];
	add.s32 	%r178, %r162, 4;
	shr.s32 	%r179, %r178, 5;
	add.s32 	%r180, %r179, %r162;
	shl.b32 	%r181, %r180, 3;
	add.s32 	%r68, %r133, %r181;
	ld.shared.u64 	%rd82, [%r68+32];
	add.s32 	%r182, %r162, 5;
	shr.s32 	%r183, %r182, 5;
	add.s32 	%r184, %r183, %r162;
	shl.b32 	%r185, %r184, 3;
	add.s32 	%r69, %r133, %r185;
	ld.shared.u64 	%rd83, [%r69+40];
	add.s32 	%r186, %r162, 6;
	shr.s32 	%r187, %r186, 5;
	add.s32 	%r188, %r187, %r162;
	shl.b32 	%r189, %r188, 3;
	add.s32 	%r70, %r133, %r189;
	ld.shared.u64 	%rd84, [%r70+48];
	add.s32 	%r190, %r162, 7;
	shr.s32 	%r191, %r190, 5;
	add.s32 	%r192, %r191, %r162;
	shl.b32 	%r193, %r192, 3;
	add.s32 	%r71, %r133, %r193;
	ld.shared.u64 	%rd85, [%r71+56];
	bar.sync 	0;
	// begin inline asm
	griddepcontrol.launch_dependents;
	// end inline asm
	setp.lt.s32 	%p38, %r1, 64;
	sub.s32 	%r194, 64, %r1;
	mov.b64 	%rd193, -1;
	shl.b64 	%rd194, %rd193, %r194;
	selp.b64 	%rd86, %rd194, -1, %p38;
	or.b32  	%r195, %r55, 1;
	setp.ge.u32 	%p39, %r195, %r52;
	mov.u64 	%rd561, %rd570;
	mov.u64 	%rd545, %rd570;
	@%p39 bra 	$L__BB1_72;
	and.b64  	%rd195, %rd570, %rd86;
	and.b64  	%rd196, %rd79, %rd86;
	setp.lt.u64 	%p40, %rd195, %rd196;
	selp.b64 	%rd545, %rd79, %rd570, %p40;
	mov.u64 	%rd561, %rd79;
$L__BB1_72:
	add.s32 	%r196, %r55, 2;
	setp.ge.u32 	%p41, %r196, %r52;
	mov.u64 	%rd547, %rd545;
	@%p41 bra 	$L__BB1_74;
	and.b64  	%rd197, %rd545, %rd86;
	and.b64  	%rd198, %rd80, %rd86;
	setp.lt.u64 	%p42, %rd197, %rd198;
	selp.b64 	%rd547, %rd80, %rd545, %p42;
	mov.u64 	%rd545, %rd80;
$L__BB1_74:
	add.s32 	%r197, %r55, 3;
	setp.ge.u32 	%p43, %r197, %r52;
	mov.u64 	%rd549, %rd547;
	@%p43 bra 	$L__BB1_76;
	and.b64  	%rd199, %rd547, %rd86;
	and.b64  	%rd200, %rd81, %rd86;
	setp.lt.u64 	%p44, %rd199, %rd200;
	selp.b64 	%rd549, %rd81, %rd547, %p44;
	mov.u64 	%rd547, %rd81;
$L__BB1_76:
	add.s32 	%r198, %r55, 4;
	setp.ge.u32 	%p45, %r198, %r52;
	mov.u64 	%rd551, %rd549;
	@%p45 bra 	$L__BB1_78;
	and.b64  	%rd201, %rd549, %rd86;
	and.b64  	%rd202, %rd82, %rd86;
	setp.lt.u64 	%p46, %rd201, %rd202;
	selp.b64 	%rd551, %rd82, %rd549, %p46;
	mov.u64 	%rd549, %rd82;
$L__BB1_78:
	add.s32 	%r199, %r55, 5;
	setp.ge.u32 	%p47, %r199, %r52;
	mov.u64 	%rd553, %rd551;
	@%p47 bra 	$L__BB1_80;
	and.b64  	%rd203, %rd551, %rd86;
	and.b64  	%rd204, %rd83, %rd86;
	setp.lt.u64 	%p48, %rd203, %rd204;
	selp.b64 	%rd553, %rd83, %rd551, %p48;
	mov.u64 	%rd551, %rd83;
$L__BB1_80:
	add.s32 	%r200, %r55, 6;
	setp.ge.u32 	%p49, %r200, %r52;
	mov.u64 	%rd554, %rd553;
	@%p49 bra 	$L__BB1_82;
	and.b64  	%rd205, %rd553, %rd86;
	and.b64  	%rd206, %rd84, %rd86;
	setp.lt.u64 	%p50, %rd205, %rd206;
	selp.b64 	%rd554, %rd84, %rd553, %p50;
	mov.u64 	%rd553, %rd84;
$L__BB1_82:
	add.s32 	%r201, %r55, 7;
	setp.lt.u32 	%p51, %r201, %r52;
	selp.b64 	%rd585, %rd85, %rd554, %p51;
	setp.ge.u32 	%p52, %r55, %r52;
	@%p52 bra 	$L__BB1_84;
	and.b64  	%rd207, %rd561, %rd86;
	and.b64  	%rd208, %rd570, %rd86;
	setp.lt.u64 	%p53, %rd207, %rd208;
	selp.b64 	%rd209, %rd570, %rd561, %p53;
	selp.b64 	%rd210, %rd561, %rd570, %p53;
	and.b64  	%rd211, %rd547, %rd86;
	and.b64  	%rd212, %rd545, %rd86;
	setp.lt.u64 	%p54, %rd211, %rd212;
	selp.b64 	%rd213, %rd545, %rd547, %p54;
	selp.b64 	%rd214, %rd547, %rd545, %p54;
	and.b64  	%rd215, %rd551, %rd86;
	and.b64  	%rd216, %rd549, %rd86;
	setp.lt.u64 	%p55, %rd215, %rd216;
	selp.b64 	%rd217, %rd549, %rd551, %p55;
	selp.b64 	%rd218, %rd551, %rd549, %p55;
	and.b64  	%rd219, %rd585, %rd86;
	and.b64  	%rd220, %rd553, %rd86;
	setp.lt.u64 	%p56, %rd219, %rd220;
	selp.b64 	%rd221, %rd553, %rd585, %p56;
	selp.b64 	%rd222, %rd585, %rd553, %p56;
	and.b64  	%rd223, %rd214, %rd86;
	and.b64  	%rd224, %rd209, %rd86;
	setp.lt.u64 	%p57, %rd223, %rd224;
	selp.b64 	%rd225, %rd209, %rd214, %p57;
	selp.b64 	%rd226, %rd214, %rd209, %p57;
	and.b64  	%rd227, %rd218, %rd86;
	and.b64  	%rd228, %rd213, %rd86;
	setp.lt.u64 	%p58, %rd227, %rd228;
	selp.b64 	%rd229, %rd213, %rd218, %p58;
	selp.b64 	%rd230, %rd218, %rd213, %p58;
	and.b64  	%rd231, %rd222, %rd86;
	and.b64  	%rd232, %rd217, %rd86;
	setp.lt.u64 	%p59, %rd231, %rd232;
	selp.b64 	%rd233, %rd217, %rd222, %p59;
	selp.b64 	%rd234, %rd222, %rd217, %p59;
	and.b64  	%rd235, %rd226, %rd86;
	and.b64  	%rd236, %rd210, %rd86;
	setp.lt.u64 	%p60, %rd235, %rd236;
	selp.b64 	%rd237, %rd210, %rd226, %p60;
	selp.b64 	%rd238, %rd226, %rd210, %p60;
	and.b64  	%rd239, %rd230, %rd86;
	and.b64  	%rd240, %rd225, %rd86;
	setp.lt.u64 	%p61, %rd239, %rd240;
	selp.b64 	%rd241, %rd225, %rd230, %p61;
	selp.b64 	%rd242, %rd230, %rd225, %p61;
	and.b64  	%rd243, %rd234, %rd86;
	and.b64  	%rd244, %rd229, %rd86;
	setp.lt.u64 	%p62, %rd243, %rd244;
	selp.b64 	%rd245, %rd229, %rd234, %p62;
	selp.b64 	%rd246, %rd234, %rd229, %p62;
	and.b64  	%rd247, %rd221, %rd86;
	and.b64  	%rd248, %rd233, %rd86;
	setp.lt.u64 	%p63, %rd247, %rd248;
	selp.b64 	%rd249, %rd233, %rd221, %p63;
	selp.b64 	%rd250, %rd221, %rd233, %p63;
	and.b64  	%rd251, %rd242, %rd86;
	and.b64  	%rd252, %rd237, %rd86;
	setp.lt.u64 	%p64, %rd251, %rd252;
	selp.b64 	%rd253, %rd237, %rd242, %p64;
	selp.b64 	%rd254, %rd242, %rd237, %p64;
	and.b64  	%rd255, %rd246, %rd86;
	and.b64  	%rd256, %rd241, %rd86;
	setp.lt.u64 	%p65, %rd255, %rd256;
	selp.b64 	%rd257, %rd241, %rd246, %p65;
	selp.b64 	%rd258, %rd246, %rd241, %p65;
	and.b64  	%rd259, %rd250, %rd86;
	and.b64  	%rd260, %rd245, %rd86;
	setp.lt.u64 	%p66, %rd259, %rd260;
	selp.b64 	%rd261, %rd245, %rd250, %p66;
	selp.b64 	%rd262, %rd250, %rd245, %p66;
	and.b64  	%rd263, %rd254, %rd86;
	and.b64  	%rd264, %rd238, %rd86;
	setp.lt.u64 	%p67, %rd263, %rd264;
	selp.b64 	%rd265, %rd238, %rd254, %p67;
	selp.b64 	%rd266, %rd254, %rd238, %p67;
	and.b64  	%rd267, %rd258, %rd86;
	and.b64  	%rd268, %rd253, %rd86;
	setp.lt.u64 	%p68, %rd267, %rd268;
	selp.b64 	%rd269, %rd253, %rd258, %p68;
	selp.b64 	%rd270, %rd258, %rd253, %p68;
	and.b64  	%rd271, %rd262, %rd86;
	and.b64  	%rd272, %rd257, %rd86;
	setp.lt.u64 	%p69, %rd271, %rd272;
	selp.b64 	%rd273, %rd257, %rd262, %p69;
	selp.b64 	%rd274, %rd262, %rd257, %p69;
	and.b64  	%rd275, %rd249, %rd86;
	and.b64  	%rd276, %rd261, %rd86;
	setp.lt.u64 	%p70, %rd275, %rd276;
	selp.b64 	%rd277, %rd261, %rd249, %p70;
	selp.b64 	%rd278, %rd249, %rd261, %p70;
	and.b64  	%rd279, %rd270, %rd86;
	and.b64  	%rd280, %rd265, %rd86;
	setp.lt.u64 	%p71, %rd279, %rd280;
	selp.b64 	%rd281, %rd265, %rd270, %p71;
	selp.b64 	%rd282, %rd270, %rd265, %p71;
	and.b64  	%rd283, %rd274, %rd86;
	and.b64  	%rd284, %rd269, %rd86;
	setp.lt.u64 	%p72, %rd283, %rd284;
	selp.b64 	%rd285, %rd269, %rd274, %p72;
	selp.b64 	%rd286, %rd274, %rd269, %p72;
	and.b64  	%rd287, %rd278, %rd86;
	and.b64  	%rd288, %rd273, %rd86;
	setp.lt.u64 	%p73, %rd287, %rd288;
	selp.b64 	%rd289, %rd273, %rd278, %p73;
	selp.b64 	%rd290, %rd278, %rd273, %p73;
	and.b64  	%rd291, %rd282, %rd86;
	and.b64  	%rd292, %rd266, %rd86;
	setp.lt.u64 	%p74, %rd291, %rd292;
	selp.b64 	%rd293, %rd266, %rd282, %p74;
	selp.b64 	%rd570, %rd282, %rd266, %p74;
	and.b64  	%rd294, %rd286, %rd86;
	and.b64  	%rd295, %rd281, %rd86;
	setp.lt.u64 	%p75, %rd294, %rd295;
	selp.b64 	%rd296, %rd281, %rd286, %p75;
	selp.b64 	%rd297, %rd286, %rd281, %p75;
	and.b64  	%rd298, %rd290, %rd86;
	and.b64  	%rd299, %rd285, %rd86;
	setp.lt.u64 	%p76, %rd298, %rd299;
	selp.b64 	%rd300, %rd285, %rd290, %p76;
	selp.b64 	%rd301, %rd290, %rd285, %p76;
	and.b64  	%rd302, %rd277, %rd86;
	and.b64  	%rd303, %rd289, %rd86;
	setp.lt.u64 	%p77, %rd302, %rd303;
	selp.b64 	%rd585, %rd289, %rd277, %p77;
	selp.b64 	%rd304, %rd277, %rd289, %p77;
	and.b64  	%rd305, %rd297, %rd86;
	and.b64  	%rd306, %rd293, %rd86;
	setp.lt.u64 	%p78, %rd305, %rd306;
	selp.b64 	%rd545, %rd293, %rd297, %p78;
	selp.b64 	%rd561, %rd297, %rd293, %p78;
	and.b64  	%rd307, %rd301, %rd86;
	and.b64  	%rd308, %rd296, %rd86;
	setp.lt.u64 	%p79, %rd307, %rd308;
	selp.b64 	%rd549, %rd296, %rd301, %p79;
	selp.b64 	%rd547, %rd301, %rd296, %p79;
	and.b64  	%rd309, %rd304, %rd86;
	and.b64  	%rd310, %rd300, %rd86;
	setp.lt.u64 	%p80, %rd309, %rd310;
	selp.b64 	%rd553, %rd300, %rd304, %p80;
	selp.b64 	%rd551, %rd304, %rd300, %p80;
$L__BB1_84:
	mov.b32 	%r475, 2;
	shl.b32 	%r204, %r53, 6;
	mov.u32 	%r205, _ZZN3cub18CUB_300001_SM_10006detail10merge_sort30DeviceMergeSortBlockSortKernelINS2_10policy_hubIN6thrust24THRUST_300001_SM_1000_NS10device_ptrIyEEE9Policy600ES8_PNS0_8NullTypeES8_SC_j29MostSignificantBitsComparatorySB_EEvbT0_T1_T2_T3_T4_PT6_PT7_T5_NS1_7vsmem_tEE19static_temp_storage;
	add.s32 	%r206, %r205, %r204;
$L__BB1_85:
	mov.u32 	%r72, %r475;
	bar.sync 	0;
	add.s32 	%r203, %r72, -1;
	st.shared.v2.u64 	[%r206], {%rd570, %rd561};
	st.shared.v2.u64 	[%r206+16], {%rd545, %rd547};
	st.shared.v2.u64 	[%r206+32], {%rd549, %rd551};
	st.shared.v2.u64 	[%r206+48], {%rd553, %rd585};
	bar.sync 	0;
	neg.s32 	%r207, %r72;
	and.b32  	%r208, %r53, %r207;
	shl.b32 	%r209, %r208, 3;
	shl.b32 	%r210, %r72, 2;
	and.b32  	%r211, %r203, %r53;
	shl.b32 	%r212, %r211, 3;
	min.s32 	%r73, %r212, %r52;
	min.s32 	%r74, %r209, %r52;
	add.s32 	%r213, %r74, %r210;
	min.s32 	%r75, %r213, %r52;
	add.s32 	%r214, %r75, %r210;
	min.s32 	%r76, %r214, %r52;
	sub.s32 	%r215, %r75, %r74;
	sub.s32 	%r216, %r76, %r75;
	setp.lt.s32 	%p81, %r73, %r216;
	sub.s32 	%r217, %r73, %r216;
	selp.b32 	%r478, 0, %r217, %p81;
	min.s32 	%r476, %r215, %r73;
	setp.ge.s32 	%p82, %r478, %r476;
	@%p82 bra 	$L__BB1_87;
$L__BB1_86:
	sub.s32 	%r218, %r476, %r478;
	shr.u32 	%r219, %r218, 31;
	add.s32 	%r220, %r218, %r219;
	shr.s32 	%r221, %r220, 1;
	add.s32 	%r222, %r221, %r478;
	add.s32 	%r223, %r222, %r74;
	shl.b32 	%r224, %r223, 3;
	mov.u32 	%r225, _ZZN3cub18CUB_300001_SM_10006detail10merge_sort30DeviceMergeSortBlockSortKernelINS2_10policy_hubIN6thrust24THRUST_300001_SM_1000_NS10device_ptrIyEEE9Policy600ES8_PNS0_8NullTypeES8_SC_j29MostSignificantBitsComparatorySB_EEvbT0_T1_T2_T3_T4_PT6_PT7_T5_NS1_7vsmem_tEE19static_temp_storage;
	add.s32 	%r226, %r225, %r224;
	ld.shared.u64 	%rd311, [%r226];
	not.b32 	%r227, %r222;
	add.s32 	%r228, %r75, %r73;
	add.s32 	%r229, %r228, %r227;
	shl.b32 	%r230, %r229, 3;
	add.s32 	%r231, %r225, %r230;
	ld.shared.u64 	%rd312, [%r231];
	and.b64  	%rd313, %rd312, %rd86;
	and.b64  	%rd314, %rd311, %rd86;
	setp.lt.u64 	%p83, %rd313, %rd314;
	add.s32 	%r232, %r222, 1;
	selp.b32 	%r478, %r478, %r232, %p83;
	selp.b32 	%r476, %r222, %r476, %p83;
	setp.lt.s32 	%p84, %r478, %r476;
	@%p84 bra 	$L__BB1_86;
$L__BB1_87:
	add.s32 	%r84, %r478, %r74;
	add.s32 	%r233, %r75, %r73;
	sub.s32 	%r85, %r233, %r478;
	shl.b32 	%r234, %r84, 3;
	mov.u32 	%r235, _ZZN3cub18CUB_300001_SM_10006detail10merge_sort30DeviceMergeSortBlockSortKernelINS2_10policy_hubIN6thrust24THRUST_300001_SM_1000_NS10device_ptrIyEEE9Policy600ES8_PNS0_8NullTypeES8_SC_j29MostSignificantBitsComparatorySB_EEvbT0_T1_T2_T3_T4_PT6_PT7_T5_NS1_7vsmem_tEE19static_temp_storage;
	add.s32 	%r86, %r235, %r234;
	ld.shared.u64 	%rd574, [%r86];
	shl.b32 	%r236, %r85, 3;
	add.s32 	%r87, %r235, %r236;
	ld.shared.u64 	%rd571, [%r87];
	setp.ge.s32 	%p86, %r85, %r76;
	mov.pred 	%p223, 0;
	@%p86 bra 	$L__BB1_90;
	setp.ge.s32 	%p88, %r84, %r75;
	mov.pred 	%p223, -1;
	@%p88 bra 	$L__BB1_90;
	and.b64  	%rd315, %rd571, %rd86;
	and.b64  	%rd316, %rd574, %rd86;
	setp.lt.u64 	%p223, %rd315, %rd316;
$L__BB1_90:
	selp.b64 	%rd570, %rd571, %rd574, %p223;
	selp.u32 	%r237, 1, 0, %p223;
	add.s32 	%r88, %r85, %r237;
	not.pred 	%p89, %p223;
	selp.u32 	%r238, 1, 0, %p89;
	add.s32 	%r89, %r84, %r238;
	@%p89 bra 	$L__BB1_92;
	ld.shared.u64 	%rd571, [%r87+8];
	bra.uni 	$L__BB1_93;
$L__BB1_92:
	ld.shared.u64 	%rd574, [%r86+8];
$L__BB1_93:
	setp.ge.s32 	%p91, %r88, %r76;
	mov.pred 	%p224, 0;
	@%p91 bra 	$L__BB1_96;
	setp.ge.s32 	%p93, %r89, %r75;
	mov.pred 	%p224, -1;
	@%p93 bra 	$L__BB1_96;
	and.b64  	%rd317, %rd571, %rd86;
	and.b64  	%rd318, %rd574, %rd86;
	setp.lt.u64 	%p224, %rd317, %rd318;
$L__BB1_96:
	selp.b64 	%rd561, %rd571, %rd574, %p224;
	selp.u32 	%r239, 1, 0, %p224;
	add.s32 	%r90, %r88, %r239;
	not.pred 	%p94, %p224;
	selp.u32 	%r240, 1, 0, %p94;
	add.s32 	%r91, %r89, %r240;
	@%p224 bra 	$L__BB1_98;
	shl.b32 	%r241, %r91, 3;
	add.s32 	%r243, %r235, %r241;
	ld.shared.u64 	%rd574, [%r243];
	bra.uni 	$L__BB1_99;
$L__BB1_98:
	shl.b32 	%r244, %r90, 3;
	add.s32 	%r246, %r235, %r244;
	ld.shared.u64 	%rd571, [%r246];
$L__BB1_99:
	setp.ge.s32 	%p96, %r90, %r76;
	mov.pred 	%p225, 0;
	@%p96 bra 	$L__BB1_102;
	setp.ge.s32 	%p98, %r91, %r75;
	mov.pred 	%p225, -1;
	@%p98 bra 	$L__BB1_102;
	and.b64  	%rd319, %rd571, %rd86;
	and.b64  	%rd320, %rd574, %rd86;
	setp.lt.u64 	%p225, %rd319, %rd320;
$L__BB1_102:
	selp.b64 	%rd545, %rd571, %rd574, %p225;
	selp.u32 	%r247, 1, 0, %p225;
	add.s32 	%r92, %r90, %r247;
	not.pred 	%p99, %p225;
	selp.u32 	%r248, 1, 0, %p99;
	add.s32 	%r93, %r91, %r248;
	@%p225 bra 	$L__BB1_104;
	shl.b32 	%r249, %r93, 3;
	mov.u32 	%r250, _ZZN3cub18CUB_300001_SM_10006detail10merge_sort30DeviceMergeSortBlockSortKernelINS2_10policy_hubIN6thrust24THRUST_300001_SM_1000_NS10device_ptrIyEEE9Policy600ES8_PNS0_8NullTypeES8_SC_j29MostSignificantBitsComparatorySB_EEvbT0_T1_T2_T3_T4_PT6_PT7_T5_NS1_7vsmem_tEE19static_temp_storage;
	add.s32 	%r251, %r250, %r249;
	ld.shared.u64 	%rd574, [%r251];
	bra.uni 	$L__BB1_105;
$L__BB1_104:
	shl.b32 	%r252, %r92, 3;
	mov.u32 	%r253, _ZZN3cub18CUB_300001_SM_10006detail10merge_sort30DeviceMergeSortBlockSortKernelINS2_10policy_hubIN6thrust24THRUST_300001_SM_1000_NS10device_ptrIyEEE9Policy600ES8_PNS0_8NullTypeES8_SC_j29MostSignificantBitsComparatorySB_EEvbT0_T1_T2_T3_T4_PT6_PT7_T5_NS1_7vsmem_tEE19static_temp_storage;
	add.s32 	%r254, %r253, %r252;
	ld.shared.u64 	%rd571, [%r254];
$L__BB1_105:
	setp.ge.s32 	%p101, %r92, %r76;
	mov.pred 	%p226, 0;
	@%p101 bra 	$L__BB1_108;
	setp.ge.s32 	%p103, %r93, %r75;
	mov.pred 	%p226, -1;
	@%p103 bra 	$L__BB1_108;
	and.b64  	%rd321, %rd571, %rd86;
	and.b64  	%rd322, %rd574, %rd86;
	setp.lt.u64 	%p226, %rd321, %rd322;
$L__BB1_108:
	selp.b64 	%rd547, %rd571, %rd574, %p226;
	selp.u32 	%r255, 1, 0, %p226;
	add.s32 	%r94, %r92, %r255;
	not.pred 	%p104, %p226;
	selp.u32 	%r256, 1, 0, %p104;
	add.s32 	%r95, %r93, %r256;
	@%p226 bra 	$L__BB1_110;
	shl.b32 	%r257, %r95, 3;
	mov.u32 	%r258, _ZZN3cub18CUB_300001_SM_10006detail10merge_sort30DeviceMergeSortBlockSortKernelINS2_10policy_hubIN6thrust24THRUST_300001_SM_1000_NS10device_ptrIyEEE9Policy600ES8_PNS0_8NullTypeES8_SC_j29MostSignificantBitsComparatorySB_EEvbT0_T1_T2_T3_T4_PT6_PT7_T5_NS1_7vsmem_tEE19static_temp_storage;
	add.s32 	%r259, %r258, %r257;
	ld.shared.u64 	%rd574, [%r259];
	bra.uni 	$L__BB1_111;
$L__BB1_110:
	shl.b32 	%r260, %r94, 3;
	mov.u32 	%r261, _ZZN3cub18CUB_300001_SM_10006detail10merge_sort30DeviceMergeSortBlockSortKernelINS2_10policy_hubIN6thrust24THRUST_300001_SM_1000_NS10device_ptrIyEEE9Policy600ES8_PNS0_8NullTypeES8_SC_j29MostSignificantBitsComparatorySB_EEvbT0_T1_T2_T3_T4_PT6_PT7_T5_NS1_7vsmem_tEE19static_temp_storage;
	add.s32 	%r262, %r261, %r260;
	ld.shared.u64 	%rd571, [%r262];
$L__BB1_111:
	setp.ge.s32 	%p106, %r94, %r76;
	mov.pred 	%p227, 0;
	@%p106 bra 	$L__BB1_114;
	setp.ge.s32 	%p108, %r95, %r75;
	mov.pred 	%p227, -1;
	@%p108 bra 	$L__BB1_114;
	and.b64  	%rd323, %rd571, %rd86;
	and.b64  	%rd324, %rd574, %rd86;
	setp.lt.u64 	%p227, %rd323, %rd324;
$L__BB1_114:
	selp.b64 	%rd549, %rd571, %rd574, %p227;
	selp.u32 	%r263, 1, 0, %p227;
	add.s32 	%r96, %r94, %r263;
	not.pred 	%p109, %p227;
	selp.u32 	%r264, 1, 0, %p109;
	add.s32 	%r97, %r95, %r264;
	@%p227 bra 	$L__BB1_116;
	shl.b32 	%r265, %r97, 3;
	mov.u32 	%r266, _ZZN3cub18CUB_300001_SM_10006detail10merge_sort30DeviceMergeSortBlockSortKernelINS2_10policy_hubIN6thrust24THRUST_300001_SM_1000_NS10device_ptrIyEEE9Policy600ES8_PNS0_8NullTypeES8_SC_j29MostSignificantBitsComparatorySB_EEvbT0_T1_T2_T3_T4_PT6_PT7_T5_NS1_7vsmem_tEE19static_temp_storage;
	add.s32 	%r267, %r266, %r265;
	ld.shared.u64 	%rd574, [%r267];
	bra.uni 	$L__BB1_117;
$L__BB1_116:
	shl.b32 	%r268, %r96, 3;
	mov.u32 	%r269, _ZZN3cub18CUB_300001_SM_10006detail10merge_sort30DeviceMergeSortBlockSortKernelINS2_10policy_hubIN6thrust24THRUST_300001_SM_1000_NS10device_ptrIyEEE9Policy600ES8_PNS0_8NullTypeES8_SC_j29MostSignificantBitsComparatorySB_EEvbT0_T1_T2_T3_T4_PT6_PT7_T5_NS1_7vsmem_tEE19static_temp_storage;
	add.s32 	%r270, %r269, %r268;
	ld.shared.u64 	%rd571, [%r270];
$L__BB1_117:
	setp.ge.s32 	%p111, %r96, %r76;
	mov.pred 	%p228, 0;
	@%p111 bra 	$L__BB1_120;
	setp.ge.s32 	%p113, %r97, %r75;
	mov.pred 	%p228, -1;
	@%p113 bra 	$L__BB1_120;
	and.b64  	%rd325, %rd571, %rd86;
	and.b64  	%rd326, %rd574, %rd86;
	setp.lt.u64 	%p228, %rd325, %rd326;
$L__BB1_120:
	selp.b64 	%rd551, %rd571, %rd574, %p228;
	selp.u32 	%r271, 1, 0, %p228;
	add.s32 	%r98, %r96, %r271;
	not.pred 	%p114, %p228;
	selp.u32 	%r272, 1, 0, %p114;
	add.s32 	%r99, %r97, %r272;
	@%p228 bra 	$L__BB1_122;
	shl.b32 	%r273, %r99, 3;
	mov.u32 	%r274, _ZZN3cub18CUB_300001_SM_10006detail10merge_sort30DeviceMergeSortBlockSortKernelINS2_10policy_hubIN6thrust24THRUST_300001_SM_1000_NS10device_ptrIyEEE9Policy600ES8_PNS0_8NullTypeES8_SC_j29MostSignificantBitsComparatorySB_EEvbT0_T1_T2_T3_T4_PT6_PT7_T5_NS1_7vsmem_tEE19static_temp_storage;
	add.s32 	%r275, %r274, %r273;
	ld.shared.u64 	%rd574, [%r275];
	bra.uni 	$L__BB1_123;
$L__BB1_122:
	shl.b32 	%r276, %r98, 3;
	mov.u32 	%r277, _ZZN3cub18CUB_300001_SM_10006detail10merge_sort30DeviceMergeSortBlockSortKernelINS2_10policy_hubIN6thrust24THRUST_300001_SM_1000_NS10device_ptrIyEEE9Policy600ES8_PNS0_8NullTypeES8_SC_j29MostSignificantBitsComparatorySB_EEvbT0_T1_T2_T3_T4_PT6_PT7_T5_NS1_7vsmem_tEE19static_temp_storage;
	add.s32 	%r278, %r277, %r276;
	ld.shared.u64 	%rd571, [%r278];
$L__BB1_123:
	setp.ge.s32 	%p116, %r98, %r76;
	mov.pred 	%p229, 0;
	@%p116 bra 	$L__BB1_126;
	setp.ge.s32 	%p118, %r99, %r75;
	mov.pred 	%p229, -1;
	@%p118 bra 	$L__BB1_126;
	and.b64  	%rd327, %rd571, %rd86;
	and.b64  	%rd328, %rd574, %rd86;
	setp.lt.u64 	%p229, %rd327, %rd328;
$L__BB1_126:
	selp.b64 	%rd553, %rd571, %rd574, %p229;
	selp.u32 	%r279, 1, 0, %p229;
	add.s32 	%r100, %r98, %r279;
	not.pred 	%p119, %p229;
	selp.u32 	%r280, 1, 0, %p119;
	add.s32 	%r101, %r99, %r280;
	@%p229 bra 	$L__BB1_128;
	shl.b32 	%r281, %r101, 3;
	mov.u32 	%r282, _ZZN3cub18CUB_300001_SM_10006detail10merge_sort30DeviceMergeSortBlockSortKernelINS2_10policy_hubIN6thrust24THRUST_300001_SM_1000_NS10device_ptrIyEEE9Policy600ES8_PNS0_8NullTypeES8_SC_j29MostSignificantBitsComparatorySB_EEvbT0_T1_T2_T3_T4_PT6_PT7_T5_NS1_7vsmem_tEE19static_temp_storage;
	add.s32 	%r283, %r282, %r281;
	ld.shared.u64 	%rd574, [%r283];
	bra.uni 	$L__BB1_129;
$L__BB1_128:
	shl.b32 	%r284, %r100, 3;
	mov.u32 	%r285, _ZZN3cub18CUB_300001_SM_10006detail10merge_sort30DeviceMergeSortBlockSortKernelINS2_10policy_hubIN6thrust24THRUST_300001_SM_1000_NS10device_ptrIyEEE9Policy600ES8_PNS0_8NullTypeES8_SC_j29MostSignificantBitsComparatorySB_EEvbT0_T1_T2_T3_T4_PT6_PT7_T5_NS1_7vsmem_tEE19static_temp_storage;
	add.s32 	%r286, %r285, %r284;
	ld.shared.u64 	%rd571, [%r286];
$L__BB1_129:
	setp.ge.s32 	%p120, %r100, %r76;
	mov.u64 	%rd585, %rd574;
	@%p120 bra 	$L__BB1_132;
	setp.ge.s32 	%p121, %r101, %r75;
	mov.u64 	%rd585, %rd571;
	@%p121 bra 	$L__BB1_132;
	and.b64  	%rd329, %rd571, %rd86;
	and.b64  	%rd330, %rd574, %rd86;
	setp.lt.u64 	%p122, %rd329, %rd330;
	selp.b64 	%rd585, %rd571, %rd574, %p122;
$L__BB1_132:
	shl.b32 	%r475, %r72, 1;
	setp.lt.u32 	%p123, %r72, 129;
	@%p123 bra 	$L__BB1_85;
	ld.param.s8 	%rs2, [_ZN3cub18CUB_300001_SM_10006detail10merge_sort30DeviceMergeSortBlockSortKernelINS2_10policy_hubIN6thrust24THRUST_300001_SM_1000_NS10device_ptrIyEEE9Policy600ES8_PNS0_8NullTypeES8_SC_j29MostSignificantBitsComparatorySB_EEvbT0_T1_T2_T3_T4_PT6_PT7_T5_NS1_7vsmem_tE_param_0];
	add.s32 	%r103, %r54, 32;
	add.s32 	%r104, %r54, 64;
	add.s32 	%r105, %r54, 96;
	add.s32 	%r106, %r54, 160;
	add.s32 	%r107, %r54, 224;
	add.s32 	%r108, %r54, 192;
	bar.sync 	0;
	setp.eq.s16 	%p124, %rs2, 0;
	@%p124 bra 	$L__BB1_152;
	st.shared.u64 	[%r64], %rd570;
	st.shared.u64 	[%r65+8], %rd561;
	st.shared.u64 	[%r66+16], %rd545;
	st.shared.u64 	[%r67+24], %rd547;
	st.shared.u64 	[%r68+32], %rd549;
	st.shared.u64 	[%r69+40], %rd551;
	st.shared.u64 	[%r70+48], %rd553;
	st.shared.u64 	[%r71+56], %rd585;
	bar.warp.sync 	-1;
	ld.shared.u64 	%rd169, [%r56];
	ld.shared.u64 	%rd170, [%r57+256];
	ld.shared.u64 	%rd171, [%r58+512];
	ld.shared.u64 	%rd172, [%r59+768];
	ld.shared.u64 	%rd173, [%r60+1024];
	ld.shared.u64 	%rd174, [%r61+1280];
	ld.shared.u64 	%rd175, [%r62+1536];
	ld.shared.u64 	%rd176, [%r63+1792];
	setp.eq.s32 	%p125, %r53, 0;
	@%p125 bra 	$L__BB1_135;
	bra.uni 	$L__BB1_136;
$L__BB1_135:
	st.volatile.shared.u32 	[_ZZN3cub18CUB_300001_SM_10006detail10merge_sort30DeviceMergeSortBlockSortKernelINS2_10policy_hubIN6thrust24THRUST_300001_SM_1000_NS10device_ptrIyEEE9Policy600ES8_PNS0_8NullTypeES8_SC_j29MostSignificantBitsComparatorySB_EEvbT0_T1_T2_T3_T4_PT6_PT7_T5_NS1_7vsmem_tEE19static_temp_storage+16896], %r52;
$L__BB1_136:
	bar.sync 	0;
	ld.volatile.shared.u32 	%r109, [_ZZN3cub18CUB_300001_SM_10006detail10merge_sort30DeviceMergeSortBlockSortKernelINS2_10policy_hubIN6thrust24THRUST_300001_SM_1000_NS10device_ptrIyEEE9Policy600ES8_PNS0_8NullTypeES8_SC_j29MostSignificantBitsComparatorySB_EEvbT0_T1_T2_T3_T4_PT6_PT7_T5_NS1_7vsmem_tEE19static_temp_storage+16896];
	mov.u32 	%r287, %tid.x;
	shl.b32 	%r288, %r287, 3;
	and.b32  	%r289, %r288, 7936;
	cvt.u64.u32 	%rd331, %r289;
	and.b32  	%r290, %r287, 31;
	mov.u32 	%r291, %ctaid.x;
	shl.b32 	%r292, %r291, 11;
	or.b32  	%r293, %r290, %r292;
	cvt.u64.u32 	%rd332, %r293;
	add.s64 	%rd333, %rd332, %rd331;
	setp.ge.s32 	%p126, %r54, %r109;
	shl.b64 	%rd334, %rd333, 3;
	add.s64 	%rd185, %rd2, %rd334;
	@%p126 bra 	$L__BB1_138;
	st.global.u64 	[%rd185], %rd169;
$L__BB1_138:
	setp.ge.s32 	%p127, %r103, %r109;
	@%p127 bra 	$L__BB1_140;
	st.global.u64 	[%rd185+256], %rd170;
$L__BB1_140:
	setp.ge.s32 	%p128, %r104, %r109;
	@%p128 bra 	$L__BB1_142;
	st.global.u64 	[%rd185+512], %rd171;
$L__BB1_142:
	setp.ge.s32 	%p129, %r105, %r109;
	@%p129 bra 	$L__BB1_144;
	st.global.u64 	[%rd185+768], %rd172;
$L__BB1_144:
	or.b32  	%r298, %r289, %r290;
	or.b32  	%r299, %r298, 128;
	setp.ge.s32 	%p130, %r299, %r109;
	@%p130 bra 	$L__BB1_146;
	st.global.u64 	[%rd185+1024], %rd173;
$L__BB1_146:
	setp.ge.s32 	%p131, %r106, %r109;
	@%p131 bra 	$L__BB1_148;
	st.global.u64 	[%rd185+1280], %rd174;
$L__BB1_148:
	setp.ge.s32 	%p132, %r108, %r109;
	@%p132 bra 	$L__BB1_150;
	st.global.u64 	[%rd185+1536], %rd175;
$L__BB1_150:
	setp.ge.s32 	%p133, %r107, %r109;
	@%p133 bra 	$L__BB1_170;
	st.global.u64 	[%rd185+1792], %rd176;
	bra.uni 	$L__BB1_170;
$L__BB1_152:
	st.shared.u64 	[%r64], %rd570;
	st.shared.u64 	[%r65+8], %rd561;
	st.shared.u64 	[%r66+16], %rd545;
	st.shared.u64 	[%r67+24], %rd547;
	st.shared.u64 	[%r68+32], %rd549;
	st.shared.u64 	[%r69+40], %rd551;
	st.shared.u64 	[%r70+48], %rd553;
	st.shared.u64 	[%r71+56], %rd585;
	bar.warp.sync 	-1;
	ld.shared.u64 	%rd177, [%r56];
	ld.shared.u64 	%rd178, [%r57+256];
	ld.shared.u64 	%rd179, [%r58+512];
	ld.shared.u64 	%rd180, [%r59+768];
	ld.shared.u64 	%rd181, [%r60+1024];
	ld.shared.u64 	%rd182, [%r61+1280];
	ld.shared.u64 	%rd183, [%r62+1536];
	ld.shared.u64 	%rd184, [%r63+1792];
	setp.eq.s32 	%p134, %r53, 0;
	@%p134 bra 	$L__BB1_153;
	bra.uni 	$L__BB1_154;
$L__BB1_153:
	st.volatile.shared.u32 	[_ZZN3cub18CUB_300001_SM_10006detail10merge_sort30DeviceMergeSortBlockSortKernelINS2_10policy_hubIN6thrust24THRUST_300001_SM_1000_NS10device_ptrIyEEE9Policy600ES8_PNS0_8NullTypeES8_SC_j29MostSignificantBitsComparatorySB_EEvbT0_T1_T2_T3_T4_PT6_PT7_T5_NS1_7vsmem_tEE19static_temp_storage+16896], %r52;
$L__BB1_154:
	ld.param.u64 	%rd510, [_ZN3cub18CUB_300001_SM_10006detail10merge_sort30DeviceMergeSortBlockSortKernelINS2_10policy_hubIN6thrust24THRUST_300001_SM_1000_NS10device_ptrIyEEE9Policy600ES8_PNS0_8NullTypeES8_SC_j29MostSignificantBitsComparatorySB_EEvbT0_T1_T2_T3_T4_PT6_PT7_T5_NS1_7vsmem_tE_param_6];
	bar.sync 	0;
	ld.volatile.shared.u32 	%r110, [_ZZN3cub18CUB_300001_SM_10006detail10merge_sort30DeviceMergeSortBlockSortKernelINS2_10policy_hubIN6thrust24THRUST_300001_SM_1000_NS10device_ptrIyEEE9Policy600ES8_PNS0_8NullTypeES8_SC_j29MostSignificantBitsComparatorySB_EEvbT0_T1_T2_T3_T4_PT6_PT7_T5_NS1_7vsmem_tEE19static_temp_storage+16896];
	setp.ge.s32 	%p135, %r54, %r110;
	cvt.u64.u32 	%rd335, %r54;
	mov.u32 	%r300, %ctaid.x;
	shl.b32 	%r301, %r300, 11;
	cvt.u64.u32 	%rd336, %r301;
	add.s64 	%rd337, %rd335, %rd336;
	cvta.to.global.u64 	%rd338, %rd510;
	shl.b64 	%rd339, %rd337, 3;
	add.s64 	%rd186, %rd338, %rd339;
	@%p135 bra 	$L__BB1_156;
	st.global.u64 	[%rd186], %rd177;
$L__BB1_156:
	setp.ge.s32 	%p136, %r103, %r110;
	@%p136 bra 	$L__BB1_158;
	st.global.u64 	[%rd186+256], %rd178;
$L__BB1_158:
	setp.ge.s32 	%p137, %r104, %r110;
	@%p137 bra 	$L__BB1_160;
	st.global.u64 	[%rd186+512], %rd179;
$L__BB1_160:
	setp.ge.s32 	%p138, %r105, %r110;
	@%p138 bra 	$L__BB1_162;
	st.global.u64 	[%rd186+768], %rd180;
$L__BB1_162:
	mov.u32 	%r302, %tid.x;
	shl.b32 	%r303, %r302, 3;
	and.b32  	%r304, %r303, 7936;
	and.b32  	%r305, %r302, 31;
	or.b32  	%r306, %r304, %r305;
	or.b32  	%r307, %r306, 128;
	setp.ge.s32 	%p139, %r307, %r110;
	@%p139 bra 	$L__BB1_164;
	st.global.u64 	[%rd186+1024], %rd181;
$L__BB1_164:
	setp.ge.s32 	%p140, %r106, %r110;
	@%p140 bra 	$L__BB1_166;
	st.global.u64 	[%rd186+1280], %rd182;
$L__BB1_166:
	setp.ge.s32 	%p141, %r108, %r110;
	@%p141 bra 	$L__BB1_168;
	st.global.u64 	[%rd186+1536], %rd183;
$L__BB1_168:
	setp.ge.s32 	%p142, %r107, %r110;
	@%p142 bra 	$L__BB1_170;
	st.global.u64 	[%rd186+1792], %rd184;
$L__BB1_170:
	ret;

}
	// .globl	_ZN3cub18CUB_300001_SM_10006detail10merge_sort30DeviceMergeSortPartitionKernelIN6thrust24THRUST_300001_SM_1000_NS10device_ptrIyEEj29MostSignificantBitsComparatoryEEvbT_PT2_T0_SC_PSC_T1_SC_i
.visible .entry _ZN3cub18CUB_300001_SM_10006detail10merge_sort30DeviceMergeSortPartitionKernelIN6thrust24THRUST_300001_SM_1000_NS10device_ptrIyEEj29MostSignificantBitsComparatoryEEvbT_PT2_T0_SC_PSC_T1_SC_i(
	.param .u8 _ZN3cub18CUB_300001_SM_10006detail10merge_sort30DeviceMergeSortPartitionKernelIN6thrust24THRUST_300001_SM_1000_NS10device_ptrIyEEj29MostSignificantBitsComparatoryEEvbT_PT2_T0_SC_PSC_T1_SC_i_param_0,
	.param .align 8 .b8 _ZN3cub18CUB_300001_SM_10006detail10merge_sort30DeviceMergeSortPartitionKernelIN6thrust24THRUST_300001_SM_1000_NS10device_ptrIyEEj29MostSignificantBitsComparatoryEEvbT_PT2_T0_SC_PSC_T1_SC_i_param_1[8],
	.param .u64 .ptr .align 1 _ZN3cub18CUB_300001_SM_10006detail10merge_sort30DeviceMergeSortPartitionKernelIN6thrust24THRUST_300001_SM_1000_NS10device_ptrIyEEj29MostSignificantBitsComparatoryEEvbT_PT2_T0_SC_PSC_T1_SC_i_param_2,
	.param .u32 _ZN3cub18CUB_300001_SM_10006detail10merge_sort30DeviceMergeSortPartitionKernelIN6thrust24THRUST_300001_SM_1000_NS10device_ptrIyEEj29MostSignificantBitsComparatoryEEvbT_PT2_T0_SC_PSC_T1_SC_i_param_3,
	.param .u32 _ZN3cub18CUB_300001_SM_10006detail10merge_sort30DeviceMergeSortPartitionKernelIN6thrust24THRUST_300001_SM_1000_NS10device_ptrIyEEj29MostSignificantBitsComparatoryEEvbT_PT2_T0_SC_PSC_T1_SC_i_param_4,
	.param .u64 .ptr .align 1 _ZN3cub18CUB_300001_SM_10006detail10merge_sort30DeviceMergeSortPartitionKernelIN6thrust24THRUST_300001_SM_1000_NS10device_ptrIyEEj29MostSignificantBitsComparatoryEEvbT_PT2_T0_SC_PSC_T1_SC_i_param_5,
	.param .align 4 .b8 _ZN3cub18CUB_300001_SM_10006detail10merge_sort30DeviceMergeSortPartitionKernelIN6thrust24THRUST_300001_SM_1000_NS10device_ptrIyEEj29MostSignificantBitsComparatoryEEvbT_PT2_T0_SC_PSC_T1_SC_i_param_6[4],
	.param .u32 _ZN3cub18CUB_300001_SM_10006detail10merge_sort30DeviceMergeSortPartitionKernelIN6thrust24THRUST_300001_SM_1000_NS10device_ptrIyEEj29MostSignificantBitsComparatoryEEvbT_PT2_T0_SC_PSC_T1_SC_i_param_7,
	.param .u32 _ZN3cub18CUB_300001_SM_10006detail10merge_sort30DeviceMergeSortPartitionKernelIN6thrust24THRUST_300001_SM_1000_NS10device_ptrIyEEj29MostSignificantBitsComparatoryEEvbT_PT2_T0_SC_PSC_T1_SC_i_param_8
)
{
	.reg .pred 	%p<12>;
	.reg .b16 	%rs<2>;
	.reg .b32 	%r<70>;
	.reg .b64 	%rd<46>;

	ld.param.u32 	%r23, [_ZN3cub18CUB_300001_SM_10006detail10merge_sort30DeviceMergeSortPartitionKernelIN6thrust24THRUST_300001_SM_1000_NS10device_ptrIyEEj29MostSignificantBitsComparatoryEEvbT_PT2_T0_SC_PSC_T1_SC_i_param_6];
	ld.param.u64 	%rd11, [_ZN3cub18CUB_300001_SM_10006detail10merge_sort30DeviceMergeSortPartitionKernelIN6thrust24THRUST_300001_SM_1000_NS10device_ptrIyEEj29MostSignificantBitsComparatoryEEvbT_PT2_T0_SC_PSC_T1_SC_i_param_1];
	ld.param.s8 	%rs1, [_ZN3cub18CUB_300001_SM_10006detail10merge_sort30DeviceMergeSortPartitionKernelIN6thrust24THRUST_300001_SM_1000_NS10device_ptrIyEEj29MostSignificantBitsComparatoryEEvbT_PT2_T0_SC_PSC_T1_SC_i_param_0];
	ld.param.u64 	%rd12, [_ZN3cub18CUB_300001_SM_10006detail10merge_sort30DeviceMergeSortPartitionKernelIN6thrust24THRUST_300001_SM_1000_NS10device_ptrIyEEj29MostSignificantBitsComparatoryEEvbT_PT2_T0_SC_PSC_T1_SC_i_param_2];
	ld.param.u32 	%r21, [_ZN3cub18CUB_300001_SM_10006detail10merge_sort30DeviceMergeSortPartitionKernelIN6thrust24THRUST_300001_SM_1000_NS10device_ptrIyEEj29MostSignificantBitsComparatoryEEvbT_PT2_T0_SC_PSC_T1_SC_i_param_3];
	ld.param.u32 	%r22, [_ZN3cub18CUB_300001_SM_10006detail10merge_sort30DeviceMergeSortPartitionKernelIN6thrust24THRUST_300001_SM_1000_NS10device_ptrIyEEj29MostSignificantBitsComparatoryEEvbT_PT2_T0_SC_PSC_T1_SC_i_param_4];
	ld.param.u64 	%rd13, [_ZN3cub18CUB_300001_SM_10006detail10merge_sort30DeviceMergeSortPartitionKernelIN6thrust24THRUST_300001_SM_1000_NS10device_ptrIyEEj29MostSignificantBitsComparatoryEEvbT_PT2_T0_SC_PSC_T1_SC_i_param_5];
	ld.param.u32 	%r24, [_ZN3cub18CUB_300001_SM_10006detail10merge_sort30DeviceMergeSortPartitionKernelIN6thrust24THRUST_300001_SM_1000_NS10device_ptrIyEEj29MostSignificantBitsComparatoryEEvbT_PT2_T0_SC_PSC_T1_SC_i_param_7];
	ld.param.u32 	%r25, [_ZN3cub18CUB_300001_SM_10006detail10merge_sort30DeviceMergeSortPartitionKernelIN6thrust24THRUST_300001_SM_1000_NS10device_ptrIyEEj29MostSignificantBitsComparatoryEEvbT_PT2_T0_SC_PSC_T1_SC_i_param_8];
	cvta.to.global.u64 	%rd1, %rd13;
	mov.u32 	%r26, %ntid.x;
	mov.u32 	%r27, %ctaid.x;
	mov.u32 	%r28, %tid.x;
	mad.lo.s32 	%r1, %r26, %r27, %r28;
	setp.ge.u32 	%p1, %r1, %r22;
	@%p1 bra 	$L__BB2_11;
	shr.u32 	%r29, %r24, 1;
	add.s32 	%r2, %r24, -1;
	neg.s32 	%r30, %r24;
	and.b32  	%r31, %r1, %r30;
	mul.lo.s32 	%r32, %r25, %r31;
	mul.lo.s32 	%r33, %r25, %r29;
	min.u32 	%r3, %r32, %r21;
	not.b32 	%r34, %r32;
	min.u32 	%r35, %r33, %r34;
	add.s32 	%r36, %r35, %r32;
	min.u32 	%r4, %r36, %r21;
	not.b32 	%r37, %r4;
	min.u32 	%r38, %r33, %r37;
	add.s32 	%r39, %r38, %r4;
	min.u32 	%r5, %r39, %r21;
	// begin inline asm
	griddepcontrol.wait;
	// end inline asm
	add.s32 	%r40, %r1, 1;
	setp.ne.s32 	%p2, %r40, %r22;
	@%p2 bra 	$L__BB2_3;
	mul.wide.u32 	%rd44, %r1, 4;
	add.s64 	%rd45, %rd1, %rd44;
	st.global.u32 	[%rd45], %r4;
	bra.uni 	$L__BB2_11;
$L__BB2_3:
	sub.s32 	%r41, %r5, %r3;
	and.b32  	%r42, %r2, %r1;
	mul.lo.s32 	%r43, %r42, %r25;
	min.u32 	%r7, %r43, %r41;
	setp.eq.s16 	%p3, %rs1, 0;
	@%p3 bra 	$L__BB2_7;
	sub.s32 	%r44, %r4, %r3;
	sub.s32 	%r45, %r5, %r4;
	max.u32 	%r46, %r7, %r45;
	sub.s32 	%r69, %r46, %r45;
	min.u32 	%r65, %r44, %r7;
	setp.ge.u32 	%p4, %r69, %r65;
	@%p4 bra 	$L__BB2_10;
	cvta.to.global.u64 	%rd3, %rd11;
	setp.lt.s32 	%p5, %r23, 64;
	sub.s32 	%r47, 64, %r23;
	mov.b64 	%rd14, -1;
	shl.b64 	%rd15, %rd14, %r47;
	selp.b64 	%rd4, %rd15, -1, %p5;
	cvt.u64.u32 	%rd5, %r4;
	cvt.u64.u32 	%rd6, %r3;
$L__BB2_6:
	sub.s32 	%r48, %r65, %r69;
	shr.u32 	%r49, %r48, 1;
	add.s32 	%r50, %r49, %r69;
	cvt.u64.u32 	%rd16, %r50;
	add.s64 	%rd17, %rd16, %rd6;
	shl.b64 	%rd18, %rd17, 3;
	add.s64 	%rd19, %rd3, %rd18;
	ld.global.u64 	%rd20, [%rd19];
	not.b32 	%r51, %r50;
	add.s32 	%r52, %r7, %r51;
	cvt.u64.u32 	%rd21, %r52;
	add.s64 	%rd22, %rd21, %rd5;
	shl.b64 	%rd23, %rd22, 3;
	add.s64 	%rd24, %rd3, %rd23;
	ld.global.u64 	%rd25, [%rd24];
	and.b64  	%rd26, %rd25, %rd4;
	and.b64  	%rd27, %rd20, %rd4;
	setp.lt.u64 	%p6, %rd26, %rd27;
	add.s32 	%r53, %r50, 1;
	selp.b32 	%r69, %r69, %r53, %p6;
	selp.b32 	%r65, %r50, %r65, %p6;
	setp.lt.u32 	%p7, %r69, %r65;
	@%p7 bra 	$L__BB2_6;
	bra.uni 	$L__BB2_10;
$L__BB2_7:
	sub.s32 	%r54, %r4, %r3;
	sub.s32 	%r55, %r5, %r4;
	max.u32 	%r56, %r7, %r55;
	sub.s32 	%r69, %r56, %r55;
	min.u32 	%r67, %r54, %r7;
	setp.ge.u32 	%p8, %r69, %r67;
	@%p8 bra 	$L__BB2_10;
	cvta.to.global.u64 	%rd7, %rd12;
	setp.lt.s32 	%p9, %r23, 64;
	sub.s32 	%r57, 64, %r23;
	mov.b64 	%rd28, -1;
	shl.b64 	%rd29, %rd28, %r57;
	selp.b64 	%rd8, %rd29, -1, %p9;
	cvt.u64.u32 	%rd9, %r4;
	cvt.u64.u32 	%rd10, %r3;
$L__BB2_9:
	sub.s32 	%r58, %r67, %r69;
	shr.u32 	%r59, %r58, 1;
	add.s32 	%r60, %r59, %r69;
	cvt.u64.u32 	%rd30, %r60;
	add.s64 	%rd31, %rd30, %rd10;
	shl.b64 	%rd32, %rd31, 3;
	add.s64 	%rd33, %rd7, %rd32;
	ld.global.u64 	%rd34, [%rd33];
	not.b32 	%r61, %r60;
	add.s32 	%r62, %r7, %r61;
	cvt.u64.u32 	%rd35, %r62;
	add.s64 	%rd36, %rd35, %rd9;
	shl.b64 	%rd37, %rd36, 3;
	add.s64 	%rd38, %rd7, %rd37;
	ld.global.u64 	%rd39, [%rd38];
	and.b64  	%rd40, %rd39, %rd8;
	and.b64  	%rd41, %rd34, %rd8;
	setp.lt.u64 	%p10, %rd40, %rd41;
	add.s32 	%r63, %r60, 1;
	selp.b32 	%r69, %r69, %r63, %p10;
	selp.b32 	%r67, %r60, %r67, %p10;
	setp.lt.u32 	%p11, %r69, %r67;
	@%p11 bra 	$L__BB2_9;
$L__BB2_10:
	add.s32 	%r64, %r69, %r3;
	mul.wide.u32 	%rd42, %r1, 4;
	add.s64 	%rd43, %rd1, %rd42;
	st.global.u32 	[%rd43], %r64;
$L__BB2_11:
	ret;

}
	// .globl	_ZN3cub18CUB_300001_SM_10006detail10merge_sort26DeviceMergeSortMergeKernelINS2_10policy_hubIN6thrust24THRUST_300001_SM_1000_NS10device_ptrIyEEE9Policy600ES8_PNS0_8NullTypeES8_SC_j29MostSignificantBitsComparatorySB_EEvbT2_T3_T4_PT6_PT7_T5_PSG_SG_NS1_7vsmem_tE
.visible .entry _ZN3cub18CUB_300001_SM_10006detail10merge_sort26DeviceMergeSortMergeKernelINS2_10policy_hubIN6thrust24THRUST_300001_SM_1000_NS10device_ptrIyEEE9Policy600ES8_PNS0_8NullTypeES8_SC_j29MostSignificantBitsComparatorySB_EEvbT2_T3_T4_PT6_PT7_T5_PSG_SG_NS1_7vsmem_tE(
	.param .u8 _ZN3cub18CUB_300001_SM_10006detail10merge_sort26DeviceMergeSortMergeKernelINS2_10policy_hubIN6thrust24THRUST_300001_SM_1000_NS10device_ptrIyEEE9Policy600ES8_PNS0_8NullTypeES8_SC_j29MostSignificantBitsComparatorySB_EEvbT2_T3_T4_PT6_PT7_T5_PSG_SG_NS1_7vsmem_tE_param_0,
	.param .align 8 .b8 _ZN3cub18CUB_300001_SM_10006detail10merge_sort26DeviceMergeSortMergeKernelINS2_10policy_hubIN6thrust24THRUST_300001_SM_1000_NS10device_ptrIyEEE9Policy600ES8_PNS0_8NullTypeES8_SC_j29MostSignificantBitsComparatorySB_EEvbT2_T3_T4_PT6_PT7_T5_PSG_SG_NS1_7vsmem_tE_param_1[8],
	.param .u64 .ptr .align 1 _ZN3cub18CUB_300001_SM_10006detail10merge_sort26DeviceMergeSortMergeKernelINS2_10policy_hubIN6thrust24THRUST_300001_SM_1000_NS10device_ptrIyEEE9Policy600ES8_PNS0_8NullTypeES8_SC_j29MostSignificantBitsComparatorySB_EEvbT2_T3_T4_PT6_PT7_T5_PSG_SG_NS1_7vsmem_tE_param_2,
	.param .u32 _ZN3cub18CUB_300001_SM_10006detail10merge_sort26DeviceMergeSortMergeKernelINS2_10policy_hubIN6thrust24THRUST_300001_SM_1000_NS10device_ptrIyEEE9Policy600ES8_PNS0_8NullTypeES8_SC_j29MostSignificantBitsComparatorySB_EEvbT2_T3_T4_PT6_PT7_T5_PSG_SG_NS1_7vsmem_tE_param_3,
	.param .u64 .ptr .align 1 _ZN3cub18CUB_300001_SM_10006detail10merge_sort26DeviceMergeSortMergeKernelINS2_10policy_hubIN6thrust24THRUST_300001_SM_1000_NS10device_ptrIyEEE9Policy600ES8_PNS0_8NullTypeES8_SC_j29MostSignificantBitsComparatorySB_EEvbT2_T3_T4_PT6_PT7_T5_PSG_SG_NS1_7vsmem_tE_param_4,
	.param .u64 .ptr .align 1 _ZN3cub18CUB_300001_SM_10006detail10merge_sort26DeviceMergeSortMergeKernelINS2_10policy_hubIN6thrust24THRUST_300001_SM_1000_NS10device_ptrIyEEE9Policy600ES8_PNS0_8NullTypeES8_SC_j29MostSignificantBitsComparatorySB_EEvbT2_T3_T4_PT6_PT7_T5_PSG_SG_NS1_7vsmem_tE_param_5,
	.param .align 4 .b8 _ZN3cub18CUB_300001_SM_10006detail10merge_sort26DeviceMergeSortMergeKernelINS2_10policy_hubIN6thrust24THRUST_300001_SM_1000_NS10device_ptrIyEEE9Policy600ES8_PNS0_8NullTypeES8_SC_j29MostSignificantBitsComparatorySB_EEvbT2_T3_T4_PT6_PT7_T5_PSG_SG_NS1_7vsmem_tE_param_6[4],
	.param .u64 .ptr .align 1 _ZN3cub18CUB_300001_SM_10006detail10merge_sort26DeviceMergeSortMergeKernelINS2_10policy_hubIN6thrust24THRUST_300001_SM_1000_NS10device_ptrIyEEE9Policy600ES8_PNS0_8NullTypeES8_SC_j29MostSignificantBitsComparatorySB_EEvbT2_T3_T4_PT6_PT7_T5_PSG_SG_NS1_7vsmem_tE_param_7,
	.param .u32 _ZN3cub18CUB_300001_SM_10006detail10merge_sort26DeviceMergeSortMergeKernelINS2_10policy_hubIN6thrust24THRUST_300001_SM_1000_NS10device_ptrIyEEE9Policy600ES8_PNS0_8NullTypeES8_SC_j29MostSignificantBitsComparatorySB_EEvbT2_T3_T4_PT6_PT7_T5_PSG_SG_NS1_7vsmem_tE_param_8,
	.param .align 8 .b8 _ZN3cub18CUB_300001_SM_10006detail10merge_sort26DeviceMergeSortMergeKernelINS2_10policy_hubIN6thrust24THRUST_300001_SM_1000_NS10device_ptrIyEEE9Policy600ES8_PNS0_8NullTypeES8_SC_j29MostSignificantBitsComparatorySB_EEvbT2_T3_T4_PT6_PT7_T5_PSG_SG_NS1_7vsmem_tE_param_9[8]
)
.maxntid 256
{
	.reg .pred 	%p<212>;
	.reg .b16 	%rs<6>;
	.reg .b32 	%r<551>;
	.reg .b64 	%rd<549>;
	// demoted variable
	.shared .align 16 .b8 _ZZN3cub18CUB_300001_SM_10006detail10merge_sort26DeviceMergeSortMergeKernelINS2_10policy_hubIN6thrust24THRUST_300001_SM_1000_NS10device_ptrIyEEE9Policy600ES8_PNS0_8NullTypeES8_SC_j29MostSignificantBitsComparatorySB_EEvbT2_T3_T4_PT6_PT7_T5_PSG_SG_NS1_7vsmem_tEE19static_temp_storage[16912];
	ld.param.u32 	%r1, [_ZN3cub18CUB_300001_SM_10006detail10merge_sort26DeviceMergeSortMergeKernelINS2_10policy_hubIN6thrust24THRUST_300001_SM_1000_NS10device_ptrIyEEE9Policy600ES8_PNS0_8NullTypeES8_SC_j29MostSignificantBitsComparatorySB_EEvbT2_T3_T4_PT6_PT7_T5_PSG_SG_NS1_7vsmem_tE_param_6];
	ld.param.u64 	%rd196, [_ZN3cub18CUB_300001_SM_10006detail10merge_sort26DeviceMergeSortMergeKernelINS2_10policy_hubIN6thrust24THRUST_300001_SM_1000_NS10device_ptrIyEEE9Policy600ES8_PNS0_8NullTypeES8_SC_j29MostSignificantBitsComparatorySB_EEvbT2_T3_T4_PT6_PT7_T5_PSG_SG_NS1_7vsmem_tE_param_1];
	ld.param.u32 	%r93, [_ZN3cub18CUB_300001_SM_10006detail10merge_sort26DeviceMergeSortMergeKernelINS2_10policy_hubIN6thrust24THRUST_300001_SM_1000_NS10device_ptrIyEEE9Policy600ES8_PNS0_8NullTypeES8_SC_j29MostSignificantBitsComparatorySB_EEvbT2_T3_T4_PT6_PT7_T5_PSG_SG_NS1_7vsmem_tE_param_3];
	ld.param.u64 	%rd195, [_ZN3cub18CUB_300001_SM_10006detail10merge_sort26DeviceMergeSortMergeKernelINS2_10policy_hubIN6thrust24THRUST_300001_SM_1000_NS10device_ptrIyEEE9Policy600ES8_PNS0_8NullTypeES8_SC_j29MostSignificantBitsComparatorySB_EEvbT2_T3_T4_PT6_PT7_T5_PSG_SG_NS1_7vsmem_tE_param_4];
	ld.param.u64 	%rd197, [_ZN3cub18CUB_300001_SM_10006detail10merge_sort26DeviceMergeSortMergeKernelINS2_10policy_hubIN6thrust24THRUST_300001_SM_1000_NS10device_ptrIyEEE9Policy600ES8_PNS0_8NullTypeES8_SC_j29MostSignificantBitsComparatorySB_EEvbT2_T3_T4_PT6_PT7_T5_PSG_SG_NS1_7vsmem_tE_param_7];
	ld.param.u32 	%r95, [_ZN3cub18CUB_300001_SM_10006detail10merge_sort26DeviceMergeSortMergeKernelINS2_10policy_hubIN6thrust24THRUST_300001_SM_1000_NS10device_ptrIyEEE9Policy600ES8_PNS0_8NullTypeES8_SC_j29MostSignificantBitsComparatorySB_EEvbT2_T3_T4_PT6_PT7_T5_PSG_SG_NS1_7vsmem_tE_param_8];
	cvta.to.global.u64 	%rd1, %rd195;
	cvta.to.global.u64 	%rd2, %rd197;
	cvta.to.global.u64 	%rd3, %rd196;
	mov.u32 	%r2, %ctaid.x;
	mov.u32 	%r96, %nctaid.x;
	mov.u32 	%r3, %tid.x;
	add.s32 	%r97, %r96, -1;
	setp.ge.u32 	%p29, %r2, %r97;
	@%p29 bra 	$L__BB3_78;
	ld.param.s8 	%rs4, [_ZN3cub18CUB_300001_SM_10006detail10merge_sort26DeviceMergeSortMergeKernelINS2_10policy_hubIN6thrust24THRUST_300001_SM_1000_NS10device_ptrIyEEE9Policy600ES8_PNS0_8NullTypeES8_SC_j29MostSignificantBitsComparatorySB_EEvbT2_T3_T4_PT6_PT7_T5_PSG_SG_NS1_7vsmem_tE_param_0];
	mul.wide.u32 	%rd336, %r2, 4;
	add.s64 	%rd337, %rd2, %rd336;
	ld.global.u32 	%r323, [%rd337];
	ld.global.u32 	%r324, [%rd337+4];
	neg.s32 	%r325, %r95;
	and.b32  	%r326, %r2, %r325;
	shl.b32 	%r4, %r326, 11;
	shl.b32 	%r327, %r95, 10;
	and.b32  	%r5, %r327, -2048;
	sub.s32 	%r328, %r2, %r326;
	shl.b32 	%r329, %r328, 11;
	sub.s32 	%r6, %r323, %r4;
	sub.s32 	%r330, %r324, %r4;
	sub.s32 	%r331, %r93, %r4;
	max.u32 	%r332, %r331, %r5;
	sub.s32 	%r333, %r332, %r5;
	sub.s32 	%r334, %r329, %r6;
	min.u32 	%r7, %r334, %r333;
	setp.eq.s32 	%p131, %r329, -2048;
	selp.b32 	%r335, 2047, 2048, %p131;
	add.s32 	%r336, %r335, %r329;
	sub.s32 	%r337, %r336, %r330;
	or.b32  	%r338, %r2, %r325;
	setp.eq.s32 	%p132, %r338, -1;
	min.u32 	%r339, %r5, %r331;
	selp.b32 	%r340, %r339, %r330, %p132;
	selp.b32 	%r341, %r5, %r337, %p132;
	min.u32 	%r8, %r341, %r333;
	sub.s32 	%r9, %r340, %r6;
	// begin inline asm
	griddepcontrol.wait;
	// end inline asm
	setp.eq.s16 	%p133, %rs4, 0;
	@%p133 bra 	$L__BB3_26;
	cvt.u64.u32 	%rd338, %r4;
	cvt.u64.u32 	%rd339, %r6;
	add.s64 	%rd340, %rd339, %rd338;
	cvt.u64.u32 	%rd341, %r5;
	add.s64 	%rd342, %rd338, %rd341;
	cvt.u64.u32 	%rd343, %r7;
	add.s64 	%rd344, %rd342, %rd343;
	setp.ge.s32 	%p134, %r3, %r9;
	cvt.u64.u32 	%rd345, %r3;
	add.s64 	%rd346, %rd340, %rd345;
	shl.b64 	%rd347, %rd346, 3;
	add.s64 	%rd4, %rd3, %rd347;
	sub.s32 	%r342, %r3, %r9;
	cvt.s64.s32 	%rd348, %r342;
	add.s64 	%rd349, %rd344, %rd348;
	shl.b64 	%rd350, %rd349, 3;
	add.s64 	%rd5, %rd3, %rd350;
	@%p134 bra 	$L__BB3_4;
	ld.global.u64 	%rd496, [%rd4];
	bra.uni 	$L__BB3_5;
$L__BB3_4:
	ld.global.u64 	%rd496, [%rd5];
$L__BB3_5:
	add.s32 	%r343, %r3, 256;
	setp.lt.s32 	%p135, %r343, %r9;
	@%p135 bra 	$L__BB3_7;
	ld.global.u64 	%rd495, [%rd5+2048];
	bra.uni 	$L__BB3_8;
$L__BB3_7:
	ld.global.u64 	%rd495, [%rd4+2048];
$L__BB3_8:
	add.s32 	%r344, %r3, 512;
	setp.lt.s32 	%p136, %r344, %r9;
	@%p136 bra 	$L__BB3_10;
	ld.global.u64 	%rd494, [%rd5+4096];
	bra.uni 	$L__BB3_11;
$L__BB3_10:
	ld.global.u64 	%rd494, [%rd4+4096];
$L__BB3_11:
	add.s32 	%r345, %r3, 768;
	setp.lt.s32 	%p137, %r345, %r9;
	@%p137 bra 	$L__BB3_13;
	ld.global.u64 	%rd493, [%rd5+6144];
	bra.uni 	$L__BB3_14;
$L__BB3_13:
	ld.global.u64 	%rd493, [%rd4+6144];
$L__BB3_14:
	or.b32  	%r346, %r3, 1024;
	setp.lt.s32 	%p138, %r346, %r9;
	@%p138 bra 	$L__BB3_16;
	ld.global.u64 	%rd492, [%rd5+8192];
	bra.uni 	$L__BB3_17;
$L__BB3_16:
	ld.global.u64 	%rd492, [%rd4+8192];
$L__BB3_17:
	add.s32 	%r347, %r3, 1280;
	setp.lt.s32 	%p139, %r347, %r9;
	@%p139 bra 	$L__BB3_19;
	ld.global.u64 	%rd491, [%rd5+10240];
	bra.uni 	$L__BB3_20;
$L__BB3_19:
	ld.global.u64 	%rd491, [%rd4+10240];
$L__BB3_20:
	add.s32 	%r348, %r3, 1536;
	setp.lt.s32 	%p140, %r348, %r9;
	@%p140 bra 	$L__BB3_22;
	ld.global.u64 	%rd490, [%rd5+12288];
	bra.uni 	$L__BB3_23;
$L__BB3_22:
	ld.global.u64 	%rd490, [%rd4+12288];
$L__BB3_23:
	add.s32 	%r349, %r3, 1792;
	setp.lt.s32 	%p141, %r349, %r9;
	@%p141 bra 	$L__BB3_25;
	ld.global.u64 	%rd489, [%rd5+14336];
	bra.uni 	$L__BB3_27;
$L__BB3_25:
	ld.global.u64 	%rd489, [%rd4+14336];
	bra.uni 	$L__BB3_27;
$L__BB3_26:
	ld.param.u64 	%rd480, [_ZN3cub18CUB_300001_SM_10006detail10merge_sort26DeviceMergeSortMergeKernelINS2_10policy_hubIN6thrust24THRUST_300001_SM_1000_NS10device_ptrIyEEE9Policy600ES8_PNS0_8NullTypeES8_SC_j29MostSignificantBitsComparatorySB_EEvbT2_T3_T4_PT6_PT7_T5_PSG_SG_NS1_7vsmem_tE_param_4];
	cvt.u64.u32 	%rd351, %r4;
	cvt.u64.u32 	%rd352, %r6;
	add.s64 	%rd353, %rd352, %rd351;
	cvt.u64.u32 	%rd354, %r5;
	add.s64 	%rd355, %rd351, %rd354;
	cvt.u64.u32 	%rd356, %r7;
	add.s64 	%rd357, %rd355, %rd356;
	setp.lt.s32 	%p142, %r3, %r9;
	sub.s32 	%r350, %r3, %r9;
	cvt.s64.s32 	%rd358, %r350;
	cvt.u64.u32 	%rd359, %r3;
	selp.b64 	%rd360, %rd353, %rd357, %p142;
	selp.b64 	%rd361, %rd359, %rd358, %p142;
	add.s64 	%rd362, %rd361, %rd360;
	cvta.to.global.u64 	%rd363, %rd480;
	shl.b64 	%rd364, %rd362, 3;
	add.s64 	%rd365, %rd363, %rd364;
	ld.global.u64 	%rd496, [%rd365];
	add.s32 	%r351, %r3, 256;
	setp.lt.s32 	%p143, %r351, %r9;
	sub.s32 	%r352, %r351, %r9;
	cvt.s64.s32 	%rd366, %r352;
	cvt.u64.u32 	%rd367, %r351;
	selp.b64 	%rd368, %rd353, %rd357, %p143;
	selp.b64 	%rd369, %rd367, %rd366, %p143;
	add.s64 	%rd370, %rd369, %rd368;
	shl.b64 	%rd371, %rd370, 3;
	add.s64 	%rd372, %rd363, %rd371;
	ld.global.u64 	%rd495, [%rd372];
	add.s32 	%r353, %r3, 512;
	setp.lt.s32 	%p144, %r353, %r9;
	sub.s32 	%r354, %r353, %r9;
	cvt.s64.s32 	%rd373, %r354;
	cvt.u64.u32 	%rd374, %r353;
	selp.b64 	%rd375, %rd353, %rd357, %p144;
	selp.b64 	%rd376, %rd374, %rd373, %p144;
	add.s64 	%rd377, %rd376, %rd375;
	shl.b64 	%rd378, %rd377, 3;
	add.s64 	%rd379, %rd363, %rd378;
	ld.global.u64 	%rd494, [%rd379];
	add.s32 	%r355, %r3, 768;
	setp.lt.s32 	%p145, %r355, %r9;
	sub.s32 	%r356, %r355, %r9;
	cvt.s64.s32 	%rd380, %r356;
	cvt.u64.u32 	%rd381, %r355;
	selp.b64 	%rd382, %rd353, %rd357, %p145;
	selp.b64 	%rd383, %rd381, %rd380, %p145;
	add.s64 	%rd384, %rd383, %rd382;
	shl.b64 	%rd385, %rd384, 3;
	add.s64 	%rd386, %rd363, %rd385;
	ld.global.u64 	%rd493, [%rd386];
	or.b32  	%r357, %r3, 1024;
	setp.lt.s32 	%p146, %r357, %r9;
	sub.s32 	%r358, %r357, %r9;
	cvt.s64.s32 	%rd387, %r358;
	cvt.u64.u32 	%rd388, %r357;
	selp.b64 	%rd389, %rd353, %rd357, %p146;
	selp.b64 	%rd390, %rd388, %rd387, %p146;
	add.s64 	%rd391, %rd390, %rd389;
	shl.b64 	%rd392, %rd391, 3;
	add.s64 	%rd393, %rd363, %rd392;
	ld.global.u64 	%rd492, [%rd393];
	add.s32 	%r359, %r3, 1280;
	setp.lt.s32 	%p147, %r359, %r9;
	sub.s32 	%r360, %r359, %r9;
	cvt.s64.s32 	%rd394, %r360;
	cvt.u64.u32 	%rd395, %r359;
	selp.b64 	%rd396, %rd353, %rd357, %p147;
	selp.b64 	%rd397, %rd395, %rd394, %p147;
	add.s64 	%rd398, %rd397, %rd396;
	shl.b64 	%rd399, %rd398, 3;
	add.s64 	%rd400, %rd363, %rd399;
	ld.global.u64 	%rd491, [%rd400];
	add.s32 	%r361, %r3, 1536;
	setp.lt.s32 	%p148, %r361, %r9;
	sub.s32 	%r362, %r361, %r9;
	cvt.s64.s32 	%rd401, %r362;
	cvt.u64.u32 	%rd402, %r361;
	selp.b64 	%rd403, %rd353, %rd357, %p148;
	selp.b64 	%rd404, %rd402, %rd401, %p148;
	add.s64 	%rd405, %rd404, %rd403;
	shl.b64 	%rd406, %rd405, 3;
	add.s64 	%rd407, %rd363, %rd406;
	ld.global.u64 	%rd490, [%rd407];
	add.s32 	%r363, %r3, 1792;
	setp.lt.s32 	%p149, %r363, %r9;
	sub.s32 	%r364, %r363, %r9;
	cvt.s64.s32 	%rd408, %r364;
	cvt.u64.u32 	%rd409, %r363;
	selp.b64 	%rd410, %rd353, %rd357, %p149;
	selp.b64 	%rd411, %rd409, %rd408, %p149;
	add.s64 	%rd412, %rd411, %rd410;
	shl.b64 	%rd413, %rd412, 3;
	add.s64 	%rd414, %rd363, %rd413;
	ld.global.u64 	%rd489, [%rd414];
$L__BB3_27:
	sub.s32 	%r365, %r8, %r7;
	shl.b32 	%r366, %r3, 3;
	mov.u32 	%r367, _ZZN3cub18CUB_300001_SM_10006detail10merge_sort26DeviceMergeSortMergeKernelINS2_10policy_hubIN6thrust24THRUST_300001_SM_1000_NS10device_ptrIyEEE9Policy600ES8_PNS0_8NullTypeES8_SC_j29MostSignificantBitsComparatorySB_EEvbT2_T3_T4_PT6_PT7_T5_PSG_SG_NS1_7vsmem_tEE19static_temp_storage;
	add.s32 	%r368, %r367, %r366;
	st.shared.u64 	[%r368], %rd496;
	st.shared.u64 	[%r368+2048], %rd495;
	st.shared.u64 	[%r368+4096], %rd494;
	st.shared.u64 	[%r368+6144], %rd493;
	st.shared.u64 	[%r368+8192], %rd492;
	st.shared.u64 	[%r368+10240], %rd491;
	st.shared.u64 	[%r368+12288], %rd490;
	st.shared.u64 	[%r368+14336], %rd489;
	bar.sync 	0;
	// begin inline asm
	griddepcontrol.launch_dependents;
	// end inline asm
	add.s32 	%r10, %r365, %r9;
	min.s32 	%r11, %r366, %r10;
	setp.lt.s32 	%p150, %r11, %r365;
	sub.s32 	%r369, %r11, %r365;
	selp.b32 	%r547, 0, %r369, %p150;
	min.s32 	%r545, %r9, %r11;
	setp.ge.s32 	%p151, %r547, %r545;
	@%p151 bra 	$L__BB3_30;
	add.s32 	%r14, %r11, %r9;
	setp.lt.s32 	%p152, %r1, 64;
	sub.s32 	%r370, 64, %r1;
	mov.b64 	%rd415, -1;
	shl.b64 	%rd416, %rd415, %r370;
	selp.b64 	%rd45, %rd416, -1, %p152;
$L__BB3_29:
	sub.s32 	%r371, %r545, %r547;
	shr.u32 	%r372, %r371, 31;
	add.s32 	%r373, %r371, %r372;
	shr.s32 	%r374, %r373, 1;
	add.s32 	%r375, %r374, %r547;
	shl.b32 	%r376, %r375, 3;
	add.s32 	%r378, %r367, %r376;
	ld.shared.u64 	%rd417, [%r378];
	not.b32 	%r379, %r375;
	add.s32 	%r380, %r14, %r379;
	shl.b32 	%r381, %r380, 3;
	add.s32 	%r382, %r367, %r381;
	ld.shared.u64 	%rd418, [%r382];
	and.b64  	%rd419, %rd418, %rd45;
	and.b64  	%rd420, %rd417, %rd45;
	setp.lt.u64 	%p153, %rd419, %rd420;
	add.s32 	%r383, %r375, 1;
	selp.b32 	%r547, %r547, %r383, %p153;
	selp.b32 	%r545, %r375, %r545, %p153;
	setp.lt.s32 	%p154, %r547, %r545;
	@%p154 bra 	$L__BB3_29;
$L__BB3_30:
	sub.s32 	%r384, %r11, %r547;
	add.s32 	%r20, %r384, %r9;
	shl.b32 	%r385, %r20, 3;
	add.s32 	%r21, %r367, %r385;
	ld.shared.u64 	%rd497, [%r21];
	shl.b32 	%r387, %r547, 3;
	add.s32 	%r22, %r367, %r387;
	ld.shared.u64 	%rd500, [%r22];
	setp.lt.s32 	%p156, %r1, 64;
	sub.s32 	%r388, 64, %r1;
	mov.b64 	%rd421, -1;
	shl.b64 	%rd422, %rd421, %r388;
	selp.b64 	%rd48, %rd422, -1, %p156;
	setp.ge.s32 	%p157, %r20, %r10;
	mov.pred 	%p198, 0;
	@%p157 bra 	$L__BB3_33;
	setp.ge.s32 	%p159, %r547, %r9;
	mov.pred 	%p198, -1;
	@%p159 bra 	$L__BB3_33;
	and.b64  	%rd423, %rd497, %rd48;
	and.b64  	%rd424, %rd500, %rd48;
	setp.lt.u64 	%p198, %rd423, %rd424;
$L__BB3_33:
	selp.b64 	%rd49, %rd497, %rd500, %p198;
	selp.u32 	%r389, 1, 0, %p198;
	add.s32 	%r23, %r20, %r389;
	not.pred 	%p160, %p198;
	selp.u32 	%r390, 1, 0, %p160;
	add.s32 	%r24, %r547, %r390;
	@%p160 bra 	$L__BB3_35;
	ld.shared.u64 	%rd497, [%r21+8];
	bra.uni 	$L__BB3_36;
$L__BB3_35:
	ld.shared.u64 	%rd500, [%r22+8];
$L__BB3_36:
	setp.ge.s32 	%p162, %r23, %r10;
	mov.pred 	%p199, 0;
	@%p162 bra 	$L__BB3_39;
	setp.ge.s32 	%p164, %r24, %r9;
	mov.pred 	%p199, -1;
	@%p164 bra 	$L__BB3_39;
	and.b64  	%rd425, %rd497, %rd48;
	and.b64  	%rd426, %rd500, %rd48;
	setp.lt.u64 	%p199, %rd425, %rd426;
$L__BB3_39:
	selp.b64 	%rd54, %rd497, %rd500, %p199;
	selp.u32 	%r391, 1, 0, %p199;
	add.s32 	%r25, %r23, %r391;
	not.pred 	%p165, %p199;
	selp.u32 	%r392, 1, 0, %p165;
	add.s32 	%r26, %r24, %r392;
	@%p199 bra 	$L__BB3_41;
	shl.b32 	%r393, %r26, 3;
	add.s32 	%r395, %r367, %r393;
	ld.shared.u64 	%rd500, [%r395];
	bra.uni 	$L__BB3_42;
$L__BB3_41:
	shl.b32 	%r396, %r25, 3;
	add.s32 	%r398, %r367, %r396;
	ld.shared.u64 	%rd497, [%r398];
$L__BB3_42:
	setp.ge.s32 	%p167, %r25, %r10;
	mov.pred 	%p200, 0;
	@%p167 bra 	$L__BB3_45;
	setp.ge.s32 	%p169, %r26, %r9;
	mov.pred 	%p200, -1;
	@%p169 bra 	$L__BB3_45;
	and.b64  	%rd427, %rd497, %rd48;
	and.b64  	%rd428, %rd500, %rd48;
	setp.lt.u64 	%p200, %rd427, %rd428;
$L__BB3_45:
	selp.b64 	%rd59, %rd497, %rd500, %p200;
	selp.u32 	%r399, 1, 0, %p200;
	add.s32 	%r27, %r25, %r399;
	not.pred 	%p170, %p200;
	selp.u32 	%r400, 1, 0, %p170;
	add.s32 	%r28, %r26, %r400;
	@%p200 bra 	$L__BB3_47;
	shl.b32 	%r401, %r28, 3;
	add.s32 	%r403, %r367, %r401;
	ld.shared.u64 	%rd500, [%r403];
	bra.uni 	$L__BB3_48;
$L__BB3_47:
	shl.b32 	%r404, %r27, 3;
	add.s32 	%r406, %r367, %r404;
	ld.shared.u64 	%rd497, [%r406];
$L__BB3_48:
	setp.ge.s32 	%p172, %r27, %r10;
	mov.pred 	%p201, 0;
	@%p172 bra 	$L__BB3_51;
	setp.ge.s32 	%p174, %r28, %r9;
	mov.pred 	%p201, -1;
	@%p174 bra 	$L__BB3_51;
	and.b64  	%rd429, %rd497, %rd48;
	and.b64  	%rd430, %rd500, %rd48;
	setp.lt.u64 	%p201, %rd429, %rd430;
$L__BB3_51:
	selp.b64 	%rd64, %rd497, %rd500, %p201;
	selp.u32 	%r407, 1, 0, %p201;
	add.s32 	%r29, %r27, %r407;
	not.pred 	%p175, %p201;
	selp.u32 	%r408, 1, 0, %p175;
	add.s32 	%r30, %r28, %r408;
	@%p201 bra 	$L__BB3_53;
	shl.b32 	%r409, %r30, 3;
	add.s32 	%r411, %r367, %r409;
	ld.shared.u64 	%rd500, [%r411];
	bra.uni 	$L__BB3_54;
$L__BB3_53:
	shl.b32 	%r412, %r29, 3;
	add.s32 	%r414, %r367, %r412;
	ld.shared.u64 	%rd497, [%r414];
$L__BB3_54:
	setp.ge.s32 	%p177, %r29, %r10;
	mov.pred 	%p202, 0;
	@%p177 bra 	$L__BB3_57;
	setp.ge.s32 	%p179, %r30, %r9;
	mov.pred 	%p202, -1;
	@%p179 bra 	$L__BB3_57;
	and.b64  	%rd431, %rd497, %rd48;
	and.b64  	%rd432, %rd500, %rd48;
	setp.lt.u64 	%p202, %rd431, %rd432;
$L__BB3_57:
	selp.b64 	%rd69, %rd497, %rd500, %p202;
	selp.u32 	%r415, 1, 0, %p202;
	add.s32 	%r31, %r29, %r415;
	not.pred 	%p180, %p202;
	selp.u32 	%r416, 1, 0, %p180;
	add.s32 	%r32, %r30, %r416;
	@%p202 bra 	$L__BB3_59;
	shl.b32 	%r417, %r32, 3;
	add.s32 	%r419, %r367, %r417;
	ld.shared.u64 	%rd500, [%r419];
	bra.uni 	$L__BB3_60;
$L__BB3_59:
	shl.b32 	%r420, %r31, 3;
	add.s32 	%r422, %r367, %r420;
	ld.shared.u64 	%rd497, [%r422];
$L__BB3_60:
	setp.ge.s32 	%p182, %r31, %r10;
	mov.pred 	%p203, 0;
	@%p182 bra 	$L__BB3_63;
	setp.ge.s32 	%p184, %r32, %r9;
	mov.pred 	%p203, -1;
	@%p184 bra 	$L__BB3_63;
	setp.lt.s32 	%p185, %r1, 64;
	mov.b64 	%rd433, -1;
	shl.b64 	%rd434, %rd433, %r388;
	selp.b64 	%rd435, %rd434, -1, %p185;
	and.b64  	%rd436, %rd497, %rd435;
	and.b64  	%rd437, %rd500, %rd435;
	setp.lt.u64 	%p203, %rd436, %rd437;
$L__BB3_63:
	selp.b64 	%rd74, %rd497, %rd500, %p203;
	selp.u32 	%r424, 1, 0, %p203;
	add.s32 	%r33, %r31, %r424;
	not.pred 	%p186, %p203;
	selp.u32 	%r425, 1, 0, %p186;
	add.s32 	%r34, %r32, %r425;
	@%p203 bra 	$L__BB3_65;
	shl.b32 	%r426, %r34, 3;
	add.s32 	%r428, %r367, %r426;
	ld.shared.u64 	%rd500, [%r428];
	bra.uni 	$L__BB3_66;
$L__BB3_65:
	shl.b32 	%r429, %r33, 3;
	add.s32 	%r431, %r367, %r429;
	ld.shared.u64 	%rd497, [%r431];
$L__BB3_66:
	setp.ge.s32 	%p188, %r33, %r10;
	mov.pred 	%p204, 0;
	@%p188 bra 	$L__BB3_69;
	setp.ge.s32 	%p190, %r34, %r9;
	mov.pred 	%p204, -1;
	@%p190 bra 	$L__BB3_69;
	setp.lt.s32 	%p191, %r1, 64;
	sub.s32 	%r432, 64, %r1;
	mov.b64 	%rd438, -1;
	shl.b64 	%rd439, %rd438, %r432;
	selp.b64 	%rd440, %rd439, -1, %p191;
	and.b64  	%rd441, %rd497, %rd440;
	and.b64  	%rd442, %rd500, %rd440;
	setp.lt.u64 	%p204, %rd441, %rd442;
$L__BB3_69:
	selp.b64 	%rd79, %rd497, %rd500, %p204;
	selp.u32 	%r433, 1, 0, %p204;
	add.s32 	%r35, %r33, %r433;
	not.pred 	%p192, %p204;
	selp.u32 	%r434, 1, 0, %p192;
	add.s32 	%r36, %r34, %r434;
	@%p204 bra 	$L__BB3_71;
	shl.b32 	%r435, %r36, 3;
	add.s32 	%r437, %r367, %r435;
	ld.shared.u64 	%rd500, [%r437];
	bra.uni 	$L__BB3_72;
$L__BB3_71:
	shl.b32 	%r438, %r35, 3;
	add.s32 	%r440, %r367, %r438;
	ld.shared.u64 	%rd497, [%r440];
$L__BB3_72:
	setp.ge.s32 	%p193, %r35, %r10;
	mov.u64 	%rd511, %rd500;
	@%p193 bra 	$L__BB3_75;
	setp.ge.s32 	%p194, %r36, %r9;
	mov.u64 	%rd511, %rd497;
	@%p194 bra 	$L__BB3_75;
	setp.lt.s32 	%p195, %r1, 64;
	sub.s32 	%r441, 64, %r1;
	mov.b64 	%rd443, -1;
	shl.b64 	%rd444, %rd443, %r441;
	selp.b64 	%rd445, %rd444, -1, %p195;
	and.b64  	%rd446, %rd497, %rd445;
	and.b64  	%rd447, %rd500, %rd445;
	setp.lt.u64 	%p196, %rd446, %rd447;
	selp.b64 	%rd511, %rd497, %rd500, %p196;
$L__BB3_75:
	ld.param.s8 	%rs5, [_ZN3cub18CUB_300001_SM_10006detail10merge_sort26DeviceMergeSortMergeKernelINS2_10policy_hubIN6thrust24THRUST_300001_SM_1000_NS10device_ptrIyEEE9Policy600ES8_PNS0_8NullTypeES8_SC_j29MostSignificantBitsComparatorySB_EEvbT2_T3_T4_PT6_PT7_T5_PSG_SG_NS1_7vsmem_tE_param_0];
	mov.u32 	%r442, %ctaid.x;
	shl.b32 	%r38, %r442, 11;
	setp.eq.s16 	%p197, %rs5, 0;
	bar.sync 	0;
	@%p197 bra 	$L__BB3_77;
	ld.param.u64 	%rd481, [_ZN3cub18CUB_300001_SM_10006detail10merge_sort26DeviceMergeSortMergeKernelINS2_10policy_hubIN6thrust24THRUST_300001_SM_1000_NS10device_ptrIyEEE9Policy600ES8_PNS0_8NullTypeES8_SC_j29MostSignificantBitsComparatorySB_EEvbT2_T3_T4_PT6_PT7_T5_PSG_SG_NS1_7vsmem_tE_param_4];
	cvt.u64.u32 	%rd448, %r38;
	// begin inline asm
	mov.u32 %r443, %laneid;
	// end inline asm
	and.b32  	%r444, %r366, 7936;
	shl.b32 	%r445, %r443, 3;
	add.s32 	%r446, %r445, %r444;
	shr.s32 	%r447, %r446, 5;
	add.s32 	%r448, %r447, %r446;
	shl.b32 	%r449, %r448, 3;
	add.s32 	%r451, %r367, %r449;
	st.shared.u64 	[%r451], %rd49;
	st.shared.u64 	[%r451+8], %rd54;
	st.shared.u64 	[%r451+16], %rd59;
	st.shared.u64 	[%r451+24], %rd64;
	st.shared.u64 	[%r451+32], %rd69;
	st.shared.u64 	[%r451+40], %rd74;
	st.shared.u64 	[%r451+48], %rd79;
	st.shared.u64 	[%r451+56], %rd511;
	bar.warp.sync 	-1;
	mad.lo.s32 	%r452, %r443, -7, %r446;
	shr.s32 	%r453, %r452, 5;
	add.s32 	%r454, %r453, %r452;
	shl.b32 	%r455, %r454, 3;
	add.s32 	%r456, %r367, %r455;
	ld.shared.u64 	%rd449, [%r456];
	add.s32 	%r457, %r452, 32;
	shr.s32 	%r458, %r457, 5;
	add.s32 	%r459, %r458, %r452;
	shl.b32 	%r460, %r459, 3;
	add.s32 	%r461, %r367, %r460;
	ld.shared.u64 	%rd450, [%r461+256];
	add.s32 	%r462, %r452, 64;
	shr.s32 	%r463, %r462, 5;
	add.s32 	%r464, %r463, %r452;
	shl.b32 	%r465, %r464, 3;
	add.s32 	%r466, %r367, %r465;
	ld.shared.u64 	%rd451, [%r466+512];
	add.s32 	%r467, %r452, 96;
	shr.s32 	%r468, %r467, 5;
	add.s32 	%r469, %r468, %r452;
	shl.b32 	%r470, %r469, 3;
	add.s32 	%r471, %r367, %r470;
	ld.shared.u64 	%rd452, [%r471+768];
	add.s32 	%r472, %r452, 128;
	shr.s32 	%r473, %r472, 5;
	add.s32 	%r474, %r473, %r452;
	shl.b32 	%r475, %r474, 3;
	add.s32 	%r476, %r367, %r475;
	ld.shared.u64 	%rd453, [%r476+1024];
	add.s32 	%r477, %r452, 160;
	shr.s32 	%r478, %r477, 5;
	add.s32 	%r479, %r478, %r452;
	shl.b32 	%r480, %r479, 3;
	add.s32 	%r481, %r367, %r480;
	ld.shared.u64 	%rd454, [%r481+1280];
	add.s32 	%r482, %r452, 192;
	shr.s32 	%r483, %r482, 5;
	add.s32 	%r484, %r483, %r452;
	shl.b32 	%r485, %r484, 3;
	add.s32 	%r486, %r367, %r485;
	ld.shared.u64 	%rd455, [%r486+1536];
	add.s32 	%r487, %r452, 224;
	shr.s32 	%r488, %r487, 5;
	add.s32 	%r489, %r488, %r452;
	shl.b32 	%r490, %r489, 3;
	add.s32 	%r491, %r367, %r490;
	ld.shared.u64 	%rd456, [%r491+1792];
	and.b32  	%r492, %r3, 31;
	or.b32  	%r493, %r444, %r492;
	cvt.u64.u32 	%rd457, %r493;
	add.s64 	%rd458, %rd457, %rd448;
	cvta.to.global.u64 	%rd459, %rd481;
	shl.b64 	%rd460, %rd458, 3;
	add.s64 	%rd461, %rd459, %rd460;
	st.global.u64 	[%rd461], %rd449;
	st.global.u64 	[%rd461+256], %rd450;
	st.global.u64 	[%rd461+512], %rd451;
	st.global.u64 	[%rd461+768], %rd452;
	st.global.u64 	[%rd461+1024], %rd453;
	st.global.u64 	[%rd461+1280], %rd454;
	st.global.u64 	[%rd461+1536], %rd455;
	st.global.u64 	[%rd461+1792], %rd456;
	bra.uni 	$L__BB3_212;
$L__BB3_77:
	// begin inline asm
	mov.u32 %r494, %laneid;
	// end inline asm
	and.b32  	%r495, %r366, 7936;
	shl.b32 	%r496, %r494, 3;
	add.s32 	%r497, %r496, %r495;
	shr.s32 	%r498, %r497, 5;
	add.s32 	%r499, %r498, %r497;
	shl.b32 	%r500, %r499, 3;
	add.s32 	%r502, %r367, %r500;
	st.shared.u64 	[%r502], %rd49;
	st.shared.u64 	[%r502+8], %rd54;
	st.shared.u64 	[%r502+16], %rd59;
	st.shared.u64 	[%r502+24], %rd64;
	st.shared.u64 	[%r502+32], %rd69;
	st.shared.u64 	[%r502+40], %rd74;
	st.shared.u64 	[%r502+48], %rd79;
	st.shared.u64 	[%r502+56], %rd511;
	bar.warp.sync 	-1;
	mad.lo.s32 	%r503, %r494, -7, %r497;
	shr.s32 	%r504, %r503, 5;
	add.s32 	%r505, %r504, %r503;
	shl.b32 	%r506, %r505, 3;
	add.s32 	%r507, %r367, %r506;
	ld.shared.u64 	%rd462, [%r507];
	add.s32 	%r508, %r503, 32;
	shr.s32 	%r509, %r508, 5;
	add.s32 	%r510, %r509, %r503;
	shl.b32 	%r511, %r510, 3;
	add.s32 	%r512, %r367, %r511;
	ld.shared.u64 	%rd463, [%r512+256];
	add.s32 	%r513, %r503, 64;
	shr.s32 	%r514, %r513, 5;
	add.s32 	%r515, %r514, %r503;
	shl.b32 	%r516, %r515, 3;
	add.s32 	%r517, %r367, %r516;
	ld.shared.u64 	%rd464, [%r517+512];
	add.s32 	%r518, %r503, 96;
	shr.s32 	%r519, %r518, 5;
	add.s32 	%r520, %r519, %r503;
	shl.b32 	%r521, %r520, 3;
	add.s32 	%r522, %r367, %r521;
	ld.shared.u64 	%rd465, [%r522+768];
	add.s32 	%r523, %r503, 128;
	shr.s32 	%r524, %r523, 5;
	add.s32 	%r525, %r524, %r503;
	shl.b32 	%r526, %r525, 3;
	add.s32 	%r527, %r367, %r526;
	ld.shared.u64 	%rd466, [%r527+1024];
	add.s32 	%r528, %r503, 160;
	shr.s32 	%r529, %r528, 5;
	add.s32 	%r530, %r529, %r503;
	shl.b32 	%r531, %r530, 3;
	add.s32 	%r532, %r367, %r531;
	ld.shared.u64 	%rd467, [%r532+1280];
	add.s32 	%r533, %r503, 192;
	shr.s32 	%r534, %r533, 5;
	add.s32 	%r535, %r534, %r503;
	shl.b32 	%r536, %r535, 3;
	add.s32 	%r537, %r367, %r536;
	ld.shared.u64 	%rd468, [%r537+1536];
	add.s32 	%r538, %r503, 224;
	shr.s32 	%r539, %r538, 5;
	add.s32 	%r540, %r539, %r503;
	shl.b32 	%r541, %r540, 3;
	add.s32 	%r542, %r367, %r541;
	ld.shared.u64 	%rd469, [%r542+1792];
	and.b32  	%r543, %r3, 31;
	cvt.u64.u32 	%rd470, %r495;
	add.s32 	%r544, %r543, %r38;
	cvt.u64.u32 	%rd471, %r544;
	add.s64 	%rd472, %rd471, %rd470;
	shl.b64 	%rd473, %rd472, 3;
	add.s64 	%rd474, %rd3, %rd473;
	st.global.u64 	[%rd474], %rd462;
	st.global.u64 	[%rd474+256], %rd463;
	st.global.u64 	[%rd474+512], %rd464;
	st.global.u64 	[%rd474+768], %rd465;
	st.global.u64 	[%rd474+1024], %rd466;
	st.global.u64 	[%rd474+1280], %rd467;
	st.global.u64 	[%rd474+1536], %rd468;
	st.global.u64 	[%rd474+1792], %rd469;
	bra.uni 	$L__BB3_212;
$L__BB3_78:
	ld.param.s8 	%rs2, [_ZN3cub18CUB_300001_SM_10006detail10merge_sort26DeviceMergeSortMergeKernelINS2_10policy_hubIN6thrust24THRUST_300001_SM_1000_NS10device_ptrIyEEE9Policy600ES8_PNS0_8NullTypeES8_SC_j29MostSignificantBitsComparatorySB_EEvbT2_T3_T4_PT6_PT7_T5_PSG_SG_NS1_7vsmem_tE_param_0];
	mul.wide.u32 	%rd198, %r2, 4;
	add.s64 	%rd199, %rd2, %rd198;
	ld.global.u32 	%r98, [%rd199];
	ld.global.u32 	%r99, [%rd199+4];
	neg.s32 	%r100, %r95;
	and.b32  	%r101, %r2, %r100;
	shl.b32 	%r39, %r101, 11;
	shl.b32 	%r102, %r95, 10;
	and.b32  	%r40, %r102, -2048;
	sub.s32 	%r103, %r2, %r101;
	shl.b32 	%r104, %r103, 11;
	sub.s32 	%r41, %r98, %r39;
	sub.s32 	%r105, %r99, %r39;
	sub.s32 	%r106, %r93, %r39;
	max.u32 	%r107, %r106, %r40;
	sub.s32 	%r108, %r107, %r40;
	sub.s32 	%r109, %r104, %r41;
	min.u32 	%r42, %r109, %r108;
	setp.eq.s32 	%p30, %r104, -2048;
	selp.b32 	%r110, 2047, 2048, %p30;
	add.s32 	%r111, %r110, %r104;
	sub.s32 	%r112, %r111, %r105;
	or.b32  	%r113, %r2, %r100;
	setp.eq.s32 	%p31, %r113, -1;
	min.u32 	%r114, %r40, %r106;
	selp.b32 	%r115, %r114, %r105, %p31;
	selp.b32 	%r116, %r40, %r112, %p31;
	min.u32 	%r117, %r116, %r108;
	sub.s32 	%r43, %r115, %r41;
	sub.s32 	%r44, %r117, %r42;
	// begin inline asm
	griddepcontrol.wait;
	// end inline asm
	setp.eq.s16 	%p32, %rs2, 0;
	@%p32 bra 	$L__BB3_111;
	cvt.u64.u32 	%rd201, %r39;
	cvt.u64.u32 	%rd202, %r41;
	add.s64 	%rd203, %rd202, %rd201;
	cvt.u64.u32 	%rd204, %r40;
	add.s64 	%rd205, %rd201, %rd204;
	cvt.u64.u32 	%rd206, %r42;
	add.s64 	%rd207, %rd205, %rd206;
	add.s32 	%r45, %r44, %r43;
	setp.ge.s32 	%p33, %r3, %r45;
	cvt.u64.u32 	%rd208, %r3;
	add.s64 	%rd209, %rd203, %rd208;
	shl.b64 	%rd210, %rd209, 3;
	add.s64 	%rd86, %rd3, %rd210;
	sub.s32 	%r118, %r3, %r43;
	cvt.s64.s32 	%rd211, %r118;
	add.s64 	%rd212, %rd207, %rd211;
	shl.b64 	%rd213, %rd212, 3;
	add.s64 	%rd87, %rd3, %rd213;
	@%p33 bra 	$L__BB3_83;
	setp.ge.s32 	%p34, %r3, %r43;
	@%p34 bra 	$L__BB3_82;
	ld.global.u64 	%rd533, [%rd86];
	bra.uni 	$L__BB3_83;
$L__BB3_82:
	ld.global.u64 	%rd533, [%rd87];
$L__BB3_83:
	add.s32 	%r46, %r3, 256;
	setp.ge.s32 	%p35, %r46, %r45;
	@%p35 bra 	$L__BB3_87;
	setp.lt.s32 	%p36, %r46, %r43;
	@%p36 bra 	$L__BB3_86;
	ld.global.u64 	%rd532, [%rd87+2048];
	bra.uni 	$L__BB3_87;
$L__BB3_86:
	ld.global.u64 	%rd532, [%rd86+2048];
$L__BB3_87:
	add.s32 	%r47, %r3, 512;
	setp.ge.s32 	%p37, %r47, %r45;
	@%p37 bra 	$L__BB3_91;
	setp.lt.s32 	%p38, %r47, %r43;
	@%p38 bra 	$L__BB3_90;
	ld.global.u64 	%rd531, [%rd87+4096];
	bra.uni 	$L__BB3_91;
$L__BB3_90:
	ld.global.u64 	%rd531, [%rd86+4096];
$L__BB3_91:
	add.s32 	%r48, %r3, 768;
	setp.ge.s32 	%p39, %r48, %r45;
	@%p39 bra 	$L__BB3_95;
	setp.lt.s32 	%p40, %r48, %r43;
	@%p40 bra 	$L__BB3_94;
	ld.global.u64 	%rd530, [%rd87+6144];
	bra.uni 	$L__BB3_95;
$L__BB3_94:
	ld.global.u64 	%rd530, [%rd86+6144];
$L__BB3_95:
	or.b32  	%r49, %r3, 1024;
	setp.ge.s32 	%p41, %r49, %r45;
	@%p41 bra 	$L__BB3_99;
	setp.lt.s32 	%p42, %r49, %r43;
	@%p42 bra 	$L__BB3_98;
	ld.global.u64 	%rd529, [%rd87+8192];
	bra.uni 	$L__BB3_99;
$L__BB3_98:
	ld.global.u64 	%rd529, [%rd86+8192];
$L__BB3_99:
	add.s32 	%r50, %r3, 1280;
	setp.ge.s32 	%p43, %r50, %r45;
	@%p43 bra 	$L__BB3_103;
	setp.lt.s32 	%p44, %r50, %r43;
	@%p44 bra 	$L__BB3_102;
	ld.global.u64 	%rd528, [%rd87+10240];
	bra.uni 	$L__BB3_103;
$L__BB3_102:
	ld.global.u64 	%rd528, [%rd86+10240];
$L__BB3_103:
	add.s32 	%r51, %r3, 1536;
	setp.ge.s32 	%p45, %r51, %r45;
	@%p45 bra 	$L__BB3_107;
	setp.lt.s32 	%p46, %r51, %r43;
	@%p46 bra 	$L__BB3_106;
	ld.global.u64 	%rd527, [%rd87+12288];
	bra.uni 	$L__BB3_107;
$L__BB3_106:
	ld.global.u64 	%rd527, [%rd86+12288];
$L__BB3_107:
	add.s32 	%r52, %r3, 1792;
	setp.ge.s32 	%p47, %r52, %r45;
	@%p47 bra 	$L__BB3_127;
	setp.lt.s32 	%p48, %r52, %r43;
	@%p48 bra 	$L__BB3_110;
	ld.global.u64 	%rd526, [%rd87+14336];
	bra.uni 	$L__BB3_127;
$L__BB3_110:
	ld.global.u64 	%rd526, [%rd86+14336];
	bra.uni 	$L__BB3_127;
$L__BB3_111:
	cvt.u64.u32 	%rd222, %r39;
	cvt.u64.u32 	%rd223, %r41;
	add.s64 	%rd111, %rd223, %rd222;
	cvt.u64.u32 	%rd224, %r40;
	add.s64 	%rd225, %rd222, %rd224;
	cvt.u64.u32 	%rd226, %r42;
	add.s64 	%rd112, %rd225, %rd226;
	add.s32 	%r53, %r44, %r43;
	setp.ge.s32 	%p49, %r3, %r53;
	@%p49 bra 	$L__BB3_113;
	setp.lt.s32 	%p50, %r3, %r43;
	sub.s32 	%r119, %r3, %r43;
	cvt.s64.s32 	%rd227, %r119;
	cvt.u64.u32 	%rd228, %r3;
	selp.b64 	%rd229, %rd111, %rd112, %p50;
	selp.b64 	%rd230, %rd228, %rd227, %p50;
	add.s64 	%rd231, %rd230, %rd229;
	shl.b64 	%rd232, %rd231, 3;
	add.s64 	%rd233, %rd1, %rd232;
	ld.global.u64 	%rd533, [%rd233];
$L__BB3_113:
	add.s32 	%r54, %r3, 256;
	setp.ge.s32 	%p51, %r54, %r53;
	@%p51 bra 	$L__BB3_115;
	setp.lt.s32 	%p52, %r54, %r43;
	sub.s32 	%r120, %r54, %r43;
	cvt.s64.s32 	%rd235, %r120;
	cvt.u64.u32 	%rd236, %r54;
	selp.b64 	%rd237, %rd111, %rd112, %p52;
	selp.b64 	%rd238, %rd236, %rd235, %p52;
	add.s64 	%rd239, %rd238, %rd237;
	shl.b64 	%rd240, %rd239, 3;
	add.s64 	%rd241, %rd1, %rd240;
	ld.global.u64 	%rd532, [%rd241];
$L__BB3_115:
	add.s32 	%r55, %r3, 512;
	setp.ge.s32 	%p53, %r55, %r53;
	@%p53 bra 	$L__BB3_117;
	setp.lt.s32 	%p54, %r55, %r43;
	sub.s32 	%r121, %r55, %r43;
	cvt.s64.s32 	%rd243, %r121;
	cvt.u64.u32 	%rd244, %r55;
	selp.b64 	%rd245, %rd111, %rd112, %p54;
	selp.b64 	%rd246, %rd244, %rd243, %p54;
	add.s64 	%rd247, %rd246, %rd245;
	shl.b64 	%rd248, %rd247, 3;
	add.s64 	%rd249, %rd1, %rd248;
	ld.global.u64 	%rd531, [%rd249];
$L__BB3_117:
	add.s32 	%r56, %r3, 768;
	setp.ge.s32 	%p55, %r56, %r53;
	@%p55 bra 	$L__BB3_119;
	setp.lt.s32 	%p56, %r56, %r43;
	sub.s32 	%r122, %r56, %r43;
	cvt.s64.s32 	%rd251, %r122;
	cvt.u64.u32 	%rd252, %r56;
	selp.b64 	%rd253, %rd111, %rd112, %p56;
	selp.b64 	%rd254, %rd252, %rd251, %p56;
	add.s64 	%rd255, %rd254, %rd253;
	shl.b64 	%rd256, %rd255, 3;
	add.s64 	%rd257, %rd1, %rd256;
	ld.global.u64 	%rd530, [%rd257];
$L__BB3_119:
	or.b32  	%r57, %r3, 1024;
	setp.ge.s32 	%p57, %r57, %r53;
	@%p57 bra 	$L__BB3_121;
	ld.param.u64 	%rd475, [_ZN3cub18CUB_300001_SM_10006detail10merge_sort26DeviceMergeSortMergeKernelINS2_10policy_hubIN6thrust24THRUST_300001_SM_1000_NS10device_ptrIyEEE9Policy600ES8_PNS0_8NullTypeES8_SC_j29MostSignificantBitsComparatorySB_EEvbT2_T3_T4_PT6_PT7_T5_PSG_SG_NS1_7vsmem_tE_param_4];
	setp.lt.s32 	%p58, %r57, %r43;
	sub.s32 	%r123, %r57, %r43;
	cvt.s64.s32 	%rd259, %r123;
	cvt.u64.u32 	%rd260, %r57;
	selp.b64 	%rd261, %rd111, %rd112, %p58;
	selp.b64 	%rd262, %rd260, %rd259, %p58;
	add.s64 	%rd263, %rd262, %rd261;
	cvta.to.global.u64 	%rd264, %rd475;
	shl.b64 	%rd265, %rd263, 3;
	add.s64 	%rd266, %rd264, %rd265;
	ld.global.u64 	%rd529, [%rd266];
$L__BB3_121:
	add.s32 	%r124, %r3, 1280;
	setp.ge.s32 	%p59, %r124, %r53;
	@%p59 bra 	$L__BB3_123;
	ld.param.u64 	%rd476, [_ZN3cub18CUB_300001_SM_10006detail10merge_sort26DeviceMergeSortMergeKernelINS2_10policy_hubIN6thrust24THRUST_300001_SM_1000_NS10device_ptrIyEEE9Policy600ES8_PNS0_8NullTypeES8_SC_j29MostSignificantBitsComparatorySB_EEvbT2_T3_T4_PT6_PT7_T5_PSG_SG_NS1_7vsmem_tE_param_4];
	setp.lt.s32 	%p60, %r124, %r43;
	sub.s32 	%r126, %r124, %r43;
	cvt.s64.s32 	%rd268, %r126;
	cvt.u64.u32 	%rd269, %r124;
	selp.b64 	%rd270, %rd111, %rd112, %p60;
	selp.b64 	%rd271, %rd269, %rd268, %p60;
	add.s64 	%rd272, %rd271, %rd270;
	cvta.to.global.u64 	%rd273, %rd476;
	shl.b64 	%rd274, %rd272, 3;
	add.s64 	%rd275, %rd273, %rd274;
	ld.global.u64 	%rd528, [%rd275];
$L__BB3_123:
	add.s32 	%r127, %r3, 1536;
	setp.ge.s32 	%p61, %r127, %r53;
	@%p61 bra 	$L__BB3_125;
	ld.param.u64 	%rd477, [_ZN3cub18CUB_300001_SM_10006detail10merge_sort26DeviceMergeSortMergeKernelINS2_10policy_hubIN6thrust24THRUST_300001_SM_1000_NS10device_ptrIyEEE9Policy600ES8_PNS0_8NullTypeES8_SC_j29MostSignificantBitsComparatorySB_EEvbT2_T3_T4_PT6_PT7_T5_PSG_SG_NS1_7vsmem_tE_param_4];
	add.s32 	%r128, %r3, 1536;
	setp.lt.s32 	%p62, %r128, %r43;
	sub.s32 	%r129, %r128, %r43;
	cvt.s64.s32 	%rd277, %r129;
	cvt.u64.u32 	%rd278, %r128;
	selp.b64 	%rd279, %rd111, %rd112, %p62;
	selp.b64 	%rd280, %rd278, %rd277, %p62;
	add.s64 	%rd281, %rd280, %rd279;
	cvta.to.global.u64 	%rd282, %rd477;
	shl.b64 	%rd283, %rd281, 3;
	add.s64 	%rd284, %rd282, %rd283;
	ld.global.u64 	%rd527, [%rd284];
$L__BB3_125:
	add.s32 	%r130, %r3, 1792;
	setp.ge.s32 	%p63, %r130, %r53;
	@%p63 bra 	$L__BB3_127;
	ld.param.u64 	%rd478, [_ZN3cub18CUB_300001_SM_10006detail10merge_sort26DeviceMergeSortMergeKernelINS2_10policy_hubIN6thrust24THRUST_300001_SM_1000_NS10device_ptrIyEEE9Policy600ES8_PNS0_8NullTypeES8_SC_j29MostSignificantBitsComparatorySB_EEvbT2_T3_T4_PT6_PT7_T5_PSG_SG_NS1_7vsmem_tE_param_4];
	add.s32 	%r131, %r3, 1792;
	setp.lt.s32 	%p64, %r131, %r43;
	sub.s32 	%r132, %r131, %r43;
	cvt.s64.s32 	%rd286, %r132;
	cvt.u64.u32 	%rd287, %r131;
	selp.b64 	%rd288, %rd111, %rd112, %p64;
	selp.b64 	%rd289, %rd287, %rd286, %p64;
	add.s64 	%rd290, %rd289, %rd288;
	cvta.to.global.u64 	%rd291, %rd478;
	shl.b64 	%rd292, %rd290, 3;
	add.s64 	%rd293, %rd291, %rd292;
	ld.global.u64 	%rd526, [%rd293];
$L__BB3_127:
	shl.b32 	%r133, %r3, 3;
	mov.u32 	%r134, _ZZN3cub18CUB_300001_SM_10006detail10merge_sort26DeviceMergeSortMergeKernelINS2_10policy_hubIN6thrust24THRUST_300001_SM_1000_NS10device_ptrIyEEE9Policy600ES8_PNS0_8NullTypeES8_SC_j29MostSignificantBitsComparatorySB_EEvbT2_T3_T4_PT6_PT7_T5_PSG_SG_NS1_7vsmem_tEE19static_temp_storage;
	add.s32 	%r135, %r134, %r133;
	st.shared.u64 	[%r135], %rd533;
	st.shared.u64 	[%r135+2048], %rd532;
	st.shared.u64 	[%r135+4096], %rd531;
	st.shared.u64 	[%r135+6144], %rd530;
	st.shared.u64 	[%r135+8192], %rd529;
	st.shared.u64 	[%r135+10240], %rd528;
	st.shared.u64 	[%r135+12288], %rd527;
	st.shared.u64 	[%r135+14336], %rd526;
	bar.sync 	0;
	// begin inline asm
	griddepcontrol.launch_dependents;
	// end inline asm
	add.s32 	%r58, %r44, %r43;
	min.s32 	%r59, %r133, %r58;
	setp.lt.s32 	%p65, %r59, %r44;
	sub.s32 	%r136, %r59, %r44;
	selp.b32 	%r550, 0, %r136, %p65;
	min.s32 	%r548, %r43, %r59;
	setp.ge.s32 	%p66, %r550, %r548;
	@%p66 bra 	$L__BB3_130;
	add.s32 	%r62, %r59, %r43;
	setp.lt.s32 	%p67, %r1, 64;
	sub.s32 	%r137, 64, %r1;
	mov.b64 	%rd294, -1;
	shl.b64 	%rd295, %rd294, %r137;
	selp.b64 	%rd136, %rd295, -1, %p67;
$L__BB3_129:
	sub.s32 	%r138, %r548, %r550;
	shr.u32 	%r139, %r138, 31;
	add.s32 	%r140, %r138, %r139;
	shr.s32 	%r141, %r140, 1;
	add.s32 	%r142, %r141, %r550;
	shl.b32 	%r143, %r142, 3;
	add.s32 	%r145, %r134, %r143;
	ld.shared.u64 	%rd296, [%r145];
	not.b32 	%r146, %r142;
	add.s32 	%r147, %r62, %r146;
	shl.b32 	%r148, %r147, 3;
	add.s32 	%r149, %r134, %r148;
	ld.shared.u64 	%rd297, [%r149];
	and.b64  	%rd298, %rd297, %rd136;
	and.b64  	%rd299, %rd296, %rd136;
	setp.lt.u64 	%p68, %rd298, %rd299;
	add.s32 	%r150, %r142, 1;
	selp.b32 	%r550, %r550, %r150, %p68;
	selp.b32 	%r548, %r142, %r548, %p68;
	setp.lt.s32 	%p69, %r550, %r548;
	@%p69 bra 	$L__BB3_129;
$L__BB3_130:
	sub.s32 	%r151, %r59, %r550;
	add.s32 	%r68, %r151, %r43;
	shl.b32 	%r152, %r68, 3;
	add.s32 	%r69, %r134, %r152;
	ld.shared.u64 	%rd534, [%r69];
	shl.b32 	%r154, %r550, 3;
	add.s32 	%r70, %r134, %r154;
	ld.shared.u64 	%rd537, [%r70];
	setp.lt.s32 	%p71, %r1, 64;
	sub.s32 	%r155, 64, %r1;
	mov.b64 	%rd300, -1;
	shl.b64 	%rd301, %rd300, %r155;
	selp.b64 	%rd139, %rd301, -1, %p71;
	setp.ge.s32 	%p72, %r68, %r58;
	mov.pred 	%p205, 0;
	@%p72 bra 	$L__BB3_133;
	setp.ge.s32 	%p74, %r550, %r43;
	mov.pred 	%p205, -1;
	@%p74 bra 	$L__BB3_133;
	and.b64  	%rd302, %rd534, %rd139;
	and.b64  	%rd303, %rd537, %rd139;
	setp.lt.u64 	%p205, %rd302, %rd303;
$L__BB3_133:
	selp.b64 	%rd140, %rd534, %rd537, %p205;
	selp.u32 	%r156, 1, 0, %p205;
	add.s32 	%r71, %r68, %r156;
	not.pred 	%p75, %p205;
	selp.u32 	%r157, 1, 0, %p75;
	add.s32 	%r72, %r550, %r157;
	@%p75 bra 	$L__BB3_135;
	ld.shared.u64 	%rd534, [%r69+8];
	bra.uni 	$L__BB3_136;
$L__BB3_135:
	ld.shared.u64 	%rd537, [%r70+8];
$L__BB3_136:
	setp.ge.s32 	%p77, %r71, %r58;
	mov.pred 	%p206, 0;
	@%p77 bra 	$L__BB3_139;
	setp.ge.s32 	%p79, %r72, %r43;
	mov.pred 	%p206, -1;
	@%p79 bra 	$L__BB3_139;
	and.b64  	%rd304, %rd534, %rd139;
	and.b64  	%rd305, %rd537, %rd139;
	setp.lt.u64 	%p206, %rd304, %rd305;
$L__BB3_139:
	selp.b64 	%rd145, %rd534, %rd537, %p206;
	selp.u32 	%r158, 1, 0, %p206;
	add.s32 	%r73, %r71, %r158;
	not.pred 	%p80, %p206;
	selp.u32 	%r159, 1, 0, %p80;
	add.s32 	%r74, %r72, %r159;
	@%p206 bra 	$L__BB3_141;
	shl.b32 	%r160, %r74, 3;
	add.s32 	%r162, %r134, %r160;
	ld.shared.u64 	%rd537, [%r162];
	bra.uni 	$L__BB3_142;
$L__BB3_141:
	shl.b32 	%r163, %r73, 3;
	add.s32 	%r165, %r134, %r163;
	ld.shared.u64 	%rd534, [%r165];
$L__BB3_142:
	setp.ge.s32 	%p82, %r73, %r58;
	mov.pred 	%p207, 0;
	@%p82 bra 	$L__BB3_145;
	setp.ge.s32 	%p84, %r74, %r43;
	mov.pred 	%p207, -1;
	@%p84 bra 	$L__BB3_145;
	and.b64  	%rd306, %rd534, %rd139;
	and.b64  	%rd307, %rd537, %rd139;
	setp.lt.u64 	%p207, %rd306, %rd307;
$L__BB3_145:
	selp.b64 	%rd150, %rd534, %rd537, %p207;
	selp.u32 	%r166, 1, 0, %p207;
	add.s32 	%r75, %r73, %r166;
	not.pred 	%p85, %p207;
	selp.u32 	%r167, 1, 0, %p85;
	add.s32 	%r76, %r74, %r167;
	@%p207 bra 	$L__BB3_147;
	shl.b32 	%r168, %r76, 3;
	add.s32 	%r170, %r134, %r168;
	ld.shared.u64 	%rd537, [%r170];
	bra.uni 	$L__BB3_148;
$L__BB3_147:
	shl.b32 	%r171, %r75, 3;
	add.s32 	%r173, %r134, %r171;
	ld.shared.u64 	%rd534, [%r173];
$L__BB3_148:
	setp.ge.s32 	%p87, %r75, %r58;
	mov.pred 	%p208, 0;
	@%p87 bra 	$L__BB3_151;
	setp.ge.s32 	%p89, %r76, %r43;
	mov.pred 	%p208, -1;
	@%p89 bra 	$L__BB3_151;
	and.b64  	%rd308, %rd534, %rd139;
	and.b64  	%rd309, %rd537, %rd139;
	setp.lt.u64 	%p208, %rd308, %rd309;
$L__BB3_151:
	selp.b64 	%rd155, %rd534, %rd537, %p208;
	selp.u32 	%r174, 1, 0, %p208;
	add.s32 	%r77, %r75, %r174;
	not.pred 	%p90, %p208;
	selp.u32 	%r175, 1, 0, %p90;
	add.s32 	%r78, %r76, %r175;
	@%p208 bra 	$L__BB3_153;
	shl.b32 	%r176, %r78, 3;
	add.s32 	%r178, %r134, %r176;
	ld.shared.u64 	%rd537, [%r178];
	bra.uni 	$L__BB3_154;
$L__BB3_153:
	shl.b32 	%r179, %r77, 3;
	add.s32 	%r181, %r134, %r179;
	ld.shared.u64 	%rd534, [%r181];
$L__BB3_154:
	setp.ge.s32 	%p92, %r77, %r58;
	mov.pred 	%p209, 0;
	@%p92 bra 	$L__BB3_157;
	setp.ge.s32 	%p94, %r78, %r43;
	mov.pred 	%p209, -1;
	@%p94 bra 	$L__BB3_157;
	and.b64  	%rd310, %rd534, %rd139;
	and.b64  	%rd311, %rd537, %rd139;
	setp.lt.u64 	%p209, %rd310, %rd311;
$L__BB3_157:
	selp.b64 	%rd160, %rd534, %rd537, %p209;
	selp.u32 	%r182, 1, 0, %p209;
	add.s32 	%r79, %r77, %r182;
	not.pred 	%p95, %p209;
	selp.u32 	%r183, 1, 0, %p95;
	add.s32 	%r80, %r78, %r183;
	@%p209 bra 	$L__BB3_159;
	shl.b32 	%r184, %r80, 3;
	add.s32 	%r186, %r134, %r184;
	ld.shared.u64 	%rd537, [%r186];
	bra.uni 	$L__BB3_160;
$L__BB3_159:
	shl.b32 	%r187, %r79, 3;
	add.s32 	%r189, %r134, %r187;
	ld.shared.u64 	%rd534, [%r189];
$L__BB3_160:
	setp.ge.s32 	%p97, %r79, %r58;
	mov.pred 	%p210, 0;
	@%p97 bra 	$L__BB3_163;
	setp.ge.s32 	%p99, %r80, %r43;
	mov.pred 	%p210, -1;
	@%p99 bra 	$L__BB3_163;
	setp.lt.s32 	%p100, %r1, 64;
	mov.b64 	%rd312, -1;
	shl.b64 	%rd313, %rd312, %r155;
	selp.b64 	%rd314, %rd313, -1, %p100;
	and.b64  	%rd315, %rd534, %rd314;
	and.b64  	%rd316, %rd537, %rd314;
	setp.lt.u64 	%p210, %rd315, %rd316;
$L__BB3_163:
	selp.b64 	%rd165, %rd534, %rd537, %p210;
	selp.u32 	%r191, 1, 0, %p210;
	add.s32 	%r81, %r79, %r191;
	not.pred 	%p101, %p210;
	selp.u32 	%r192, 1, 0, %p101;
	add.s32 	%r82, %r80, %r192;
	@%p210 bra 	$L__BB3_165;
	shl.b32 	%r193, %r82, 3;
	add.s32 	%r195, %r134, %r193;
	ld.shared.u64 	%rd537, [%r195];
	bra.uni 	$L__BB3_166;
$L__BB3_165:
	shl.b32 	%r196, %r81, 3;
	add.s32 	%r198, %r134, %r196;
	ld.shared.u64 	%rd534, [%r198];
$L__BB3_166:
	setp.ge.s32 	%p103, %r81, %r58;
	mov.pred 	%p211, 0;
	@%p103 bra 	$L__BB3_169;
	setp.ge.s32 	%p105, %r82, %r43;
	mov.pred 	%p211, -1;
	@%p105 bra 	$L__BB3_169;
	setp.lt.s32 	%p106, %r1, 64;
	sub.s32 	%r199, 64, %r1;
	mov.b64 	%rd317, -1;
	shl.b64 	%rd318, %rd317, %r199;
	selp.b64 	%rd319, %rd318, -1, %p106;
	and.b64  	%rd320, %rd534, %rd319;
	and.b64  	%rd321, %rd537, %rd319;
	setp.lt.u64 	%p211, %rd320, %rd321;
$L__BB3_169:
	selp.b64 	%rd170, %rd534, %rd537, %p211;
	selp.u32 	%r200, 1, 0, %p211;
	add.s32 	%r83, %r81, %r200;
	not.pred 	%p107, %p211;
	selp.u32 	%r201, 1, 0, %p107;
	add.s32 	%r84, %r82, %r201;
	@%p211 bra 	$L__BB3_171;
	shl.b32 	%r202, %r84, 3;
	add.s32 	%r204, %r134, %r202;
	ld.shared.u64 	%rd537, [%r204];
	bra.uni 	$L__BB3_172;
$L__BB3_171:
	shl.b32 	%r205, %r83, 3;
	add.s32 	%r207, %r134, %r205;
	ld.shared.u64 	%rd534, [%r207];
$L__BB3_172:
	setp.ge.s32 	%p108, %r83, %r58;
	mov.u64 	%rd548, %rd537;
	@%p108 bra 	$L__BB3_175;
	setp.ge.s32 	%p109, %r84, %r43;
	mov.u64 	%rd548, %rd534;
	@%p109 bra 	$L__BB3_175;
	setp.lt.s32 	%p110, %r1, 64;
	sub.s32 	%r208, 64, %r1;
	mov.b64 	%rd322, -1;
	shl.b64 	%rd323, %rd322, %r208;
	selp.b64 	%rd324, %rd323, -1, %p110;
	and.b64  	%rd325, %rd534, %rd324;
	and.b64  	%rd326, %rd537, %rd324;
	setp.lt.u64 	%p111, %rd325, %rd326;
	selp.b64 	%rd548, %rd534, %rd537, %p111;
$L__BB3_175:
	ld.param.s8 	%rs3, [_ZN3cub18CUB_300001_SM_10006detail10merge_sort26DeviceMergeSortMergeKernelINS2_10policy_hubIN6thrust24THRUST_300001_SM_1000_NS10device_ptrIyEEE9Policy600ES8_PNS0_8NullTypeES8_SC_j29MostSignificantBitsComparatorySB_EEvbT2_T3_T4_PT6_PT7_T5_PSG_SG_NS1_7vsmem_tE_param_0];
	mov.u32 	%r209, %ctaid.x;
	shl.b32 	%r86, %r209, 11;
	setp.eq.s16 	%p112, %rs3, 0;
	bar.sync 	0;
	@%p112 bra 	$L__BB3_194;
	// begin inline asm
	mov.u32 %r210, %laneid;
	// end inline asm
	and.b32  	%r87, %r133, 7936;
	shl.b32 	%r211, %r210, 3;
	add.s32 	%r212, %r211, %r87;
	shr.s32 	%r213, %r212, 5;
	add.s32 	%r214, %r213, %r212;
	shl.b32 	%r215, %r214, 3;
	add.s32 	%r217, %r134, %r215;
	st.shared.u64 	[%r217], %rd140;
	st.shared.u64 	[%r217+8], %rd145;
	st.shared.u64 	[%r217+16], %rd150;
	st.shared.u64 	[%r217+24], %rd155;
	st.shared.u64 	[%r217+32], %rd160;
	st.shared.u64 	[%r217+40], %rd165;
	st.shared.u64 	[%r217+48], %rd170;
	st.shared.u64 	[%r217+56], %rd548;
	bar.warp.sync 	-1;
	mad.lo.s32 	%r218, %r210, -7, %r212;
	shr.s32 	%r219, %r218, 5;
	add.s32 	%r220, %r219, %r218;
	shl.b32 	%r221, %r220, 3;
	add.s32 	%r222, %r134, %r221;
	ld.shared.u64 	%rd177, [%r222];
	add.s32 	%r223, %r218, 32;
	shr.s32 	%r224, %r223, 5;
	add.s32 	%r225, %r224, %r218;
	shl.b32 	%r226, %r225, 3;
	add.s32 	%r227, %r134, %r226;
	ld.shared.u64 	%rd178, [%r227+256];
	add.s32 	%r228, %r218, 64;
	shr.s32 	%r229, %r228, 5;
	add.s32 	%r230, %r229, %r218;
	shl.b32 	%r231, %r230, 3;
	add.s32 	%r232, %r134, %r231;
	ld.shared.u64 	%rd179, [%r232+512];
	add.s32 	%r233, %r218, 96;
	shr.s32 	%r234, %r233, 5;
	add.s32 	%r235, %r234, %r218;
	shl.b32 	%r236, %r235, 3;
	add.s32 	%r237, %r134, %r236;
	ld.shared.u64 	%rd180, [%r237+768];
	add.s32 	%r238, %r218, 128;
	shr.s32 	%r239, %r238, 5;
	add.s32 	%r240, %r239, %r218;
	shl.b32 	%r241, %r240, 3;
	add.s32 	%r242, %r134, %r241;
	ld.shared.u64 	%rd181, [%r242+1024];
	add.s32 	%r243, %r218, 160;
	shr.s32 	%r244, %r243, 5;
	add.s32 	%r245, %r244, %r218;
	shl.b32 	%r246, %r245, 3;
	add.s32 	%r247, %r134, %r246;
	ld.shared.u64 	%rd182, [%r247+1280];
	add.s32 	%r248, %r218, 192;
	shr.s32 	%r249, %r248, 5;
	add.s32 	%r250, %r249, %r218;
	shl.b32 	%r251, %r250, 3;
	add.s32 	%r252, %r134, %r251;
	ld.shared.u64 	%rd183, [%r252+1536];
	add.s32 	%r253, %r218, 224;
	shr.s32 	%r254, %r253, 5;
	add.s32 	%r255, %r254, %r218;
	shl.b32 	%r256, %r255, 3;
	add.s32 	%r257, %r134, %r256;
	ld.shared.u64 	%rd184, [%r257+1792];
	setp.ne.s32 	%p113, %r3, 0;
	@%p113 bra 	$L__BB3_178;
	st.volatile.shared.u32 	[_ZZN3cub18CUB_300001_SM_10006detail10merge_sort26DeviceMergeSortMergeKernelINS2_10policy_hubIN6thrust24THRUST_300001_SM_1000_NS10device_ptrIyEEE9Policy600ES8_PNS0_8NullTypeES8_SC_j29MostSignificantBitsComparatorySB_EEvbT2_T3_T4_PT6_PT7_T5_PSG_SG_NS1_7vsmem_tEE19static_temp_storage+16896], %r58;
$L__BB3_178:
	ld.param.u64 	%rd479, [_ZN3cub18CUB_300001_SM_10006detail10merge_sort26DeviceMergeSortMergeKernelINS2_10policy_hubIN6thrust24THRUST_300001_SM_1000_NS10device_ptrIyEEE9Policy600ES8_PNS0_8NullTypeES8_SC_j29MostSignificantBitsComparatorySB_EEvbT2_T3_T4_PT6_PT7_T5_PSG_SG_NS1_7vsmem_tE_param_4];
	bar.sync 	0;
	ld.volatile.shared.u32 	%r88, [_ZZN3cub18CUB_300001_SM_10006detail10merge_sort26DeviceMergeSortMergeKernelINS2_10policy_hubIN6thrust24THRUST_300001_SM_1000_NS10device_ptrIyEEE9Policy600ES8_PNS0_8NullTypeES8_SC_j29MostSignificantBitsComparatorySB_EEvbT2_T3_T4_PT6_PT7_T5_PSG_SG_NS1_7vsmem_tEE19static_temp_storage+16896];
	and.b32  	%r258, %r3, 31;
	add.s32 	%r89, %r87, %r258;
	setp.ge.s32 	%p114, %r89, %r88;
	cvt.u64.u32 	%rd327, %r89;
	cvt.u64.u32 	%rd328, %r86;
	add.s64 	%rd329, %rd327, %rd328;
	cvta.to.global.u64 	%rd330, %rd479;
	shl.b64 	%rd331, %rd329, 3;
	add.s64 	%rd185, %rd330, %rd331;
	@%p114 bra 	$L__BB3_180;
	st.global.u64 	[%rd185], %rd177;
$L__BB3_180:
	add.s32 	%r259, %r89, 32;
	setp.ge.s32 	%p115, %r259, %r88;
	@%p115 bra 	$L__BB3_182;
	st.global.u64 	[%rd185+256], %rd178;
$L__BB3_182:
	add.s32 	%r260, %r89, 64;
	setp.ge.s32 	%p116, %r260, %r88;
	@%p116 bra 	$L__BB3_184;
	st.global.u64 	[%rd185+512], %rd179;
$L__BB3_184:
	add.s32 	%r261, %r89, 96;
	setp.ge.s32 	%p117, %r261, %r88;
	@%p117 bra 	$L__BB3_186;
	st.global.u64 	[%rd185+768], %rd180;
$L__BB3_186:
	add.s32 	%r262, %r89, 128;
	setp.ge.s32 	%p118, %r262, %r88;
	@%p118 bra 	$L__BB3_188;
	st.global.u64 	[%rd185+1024], %rd181;
$L__BB3_188:
	add.s32 	%r263, %r89, 160;
	setp.ge.s32 	%p119, %r263, %r88;
	@%p119 bra 	$L__BB3_190;
	st.global.u64 	[%rd185+1280], %rd182;
$L__BB3_190:
	add.s32 	%r264, %r89, 192;
	setp.ge.s32 	%p120, %r264, %r88;
	@%p120 bra 	$L__BB3_192;
	st.global.u64 	[%rd185+1536], %rd183;
$L__BB3_192:
	add.s32 	%r265, %r89, 224;
	setp.ge.s32 	%p121, %r265, %r88;
	@%p121 bra 	$L__BB3_212;
	st.global.u64 	[%rd185+1792], %rd184;
	bra.uni 	$L__BB3_212;
$L__BB3_194:
	// begin inline asm
	mov.u32 %r266, %laneid;
	// end inline asm
	and.b32  	%r90, %r133, 7936;
	shl.b32 	%r267, %r266, 3;
	add.s32 	%r268, %r267, %r90;
	shr.s32 	%r269, %r268, 5;
	add.s32 	%r270, %r269, %r268;
	shl.b32 	%r271, %r270, 3;
	add.s32 	%r273, %r134, %r271;
	st.shared.u64 	[%r273], %rd140;
	st.shared.u64 	[%r273+8], %rd145;
	st.shared.u64 	[%r273+16], %rd150;
	st.shared.u64 	[%r273+24], %rd155;
	st.shared.u64 	[%r273+32], %rd160;
	st.shared.u64 	[%r273+40], %rd165;
	st.shared.u64 	[%r273+48], %rd170;
	st.shared.u64 	[%r273+56], %rd548;
	bar.warp.sync 	-1;
	mad.lo.s32 	%r274, %r266, -7, %r268;
	shr.s32 	%r275, %r274, 5;
	add.s32 	%r276, %r275, %r274;
	shl.b32 	%r277, %r276, 3;
	add.s32 	%r278, %r134, %r277;
	ld.shared.u64 	%rd186, [%r278];
	add.s32 	%r279, %r274, 32;
	shr.s32 	%r280, %r279, 5;
	add.s32 	%r281, %r280, %r274;
	shl.b32 	%r282, %r281, 3;
	add.s32 	%r283, %r134, %r282;
	ld.shared.u64 	%rd187, [%r283+256];
	add.s32 	%r284, %r274, 64;
	shr.s32 	%r285, %r284, 5;
	add.s32 	%r286, %r285, %r274;
	shl.b32 	%r287, %r286, 3;
	add.s32 	%r288, %r134, %r287;
	ld.shared.u64 	%rd188, [%r288+512];
	add.s32 	%r289, %r274, 96;
	shr.s32 	%r290, %r289, 5;
	add.s32 	%r291, %r290, %r274;
	shl.b32 	%r292, %r291, 3;
	add.s32 	%r293, %r134, %r292;
	ld.shared.u64 	%rd189, [%r293+768];
	add.s32 	%r294, %r274, 128;
	shr.s32 	%r295, %r294, 5;
	add.s32 	%r296, %r295, %r274;
	shl.b32 	%r297, %r296, 3;
	add.s32 	%r298, %r134, %r297;
	ld.shared.u64 	%rd190, [%r298+1024];
	add.s32 	%r299, %r274, 160;
	shr.s32 	%r300, %r299, 5;
	add.s32 	%r301, %r300, %r274;
	shl.b32 	%r302, %r301, 3;
	add.s32 	%r303, %r134, %r302;
	ld.shared.u64 	%rd191, [%r303+1280];
	add.s32 	%r304, %r274, 192;
	shr.s32 	%r305, %r304, 5;
	add.s32 	%r306, %r305, %r274;
	shl.b32 	%r307, %r306, 3;
	add.s32 	%r308, %r134, %r307;
	ld.shared.u64 	%rd192, [%r308+1536];
	add.s32 	%r309, %r274, 224;
	shr.s32 	%r310, %r309, 5;
	add.s32 	%r311, %r310, %r274;
	shl.b32 	%r312, %r311, 3;
	add.s32 	%r313, %r134, %r312;
	ld.shared.u64 	%rd193, [%r313+1792];
	setp.ne.s32 	%p122, %r3, 0;
	@%p122 bra 	$L__BB3_196;
	st.volatile.shared.u32 	[_ZZN3cub18CUB_300001_SM_10006detail10merge_sort26DeviceMergeSortMergeKernelINS2_10policy_hubIN6thrust24THRUST_300001_SM_1000_NS10device_ptrIyEEE9Policy600ES8_PNS0_8NullTypeES8_SC_j29MostSignificantBitsComparatorySB_EEvbT2_T3_T4_PT6_PT7_T5_PSG_SG_NS1_7vsmem_tEE19static_temp_storage+16896], %r58;
$L__BB3_196:
	bar.sync 	0;
	ld.volatile.shared.u32 	%r91, [_ZZN3cub18CUB_300001_SM_10006detail10merge_sort26DeviceMergeSortMergeKernelINS2_10policy_hubIN6thrust24THRUST_300001_SM_1000_NS10device_ptrIyEEE9Policy600ES8_PNS0_8NullTypeES8_SC_j29MostSignificantBitsComparatorySB_EEvbT2_T3_T4_PT6_PT7_T5_PSG_SG_NS1_7vsmem_tEE19static_temp_storage+16896];
	and.b32  	%r314, %r3, 31;
	cvt.u64.u32 	%rd332, %r90;
	add.s32 	%r92, %r90, %r314;
	add.s32 	%r315, %r314, %r86;
	cvt.u64.u32 	%rd333, %r315;
	add.s64 	%rd334, %rd333, %rd332;
	setp.ge.s32 	%p123, %r92, %r91;
	shl.b64 	%rd335, %rd334, 3;
	add.s64 	%rd194, %rd3, %rd335;
	@%p123 bra 	$L__BB3_198;
	st.global.u64 	[%rd194], %rd186;
$L__BB3_198:
	add.s32 	%r316, %r92, 32;
	setp.ge.s32 	%p124, %r316, %r91;
	@%p124 bra 	$L__BB3_200;
	st.global.u64 	[%rd194+256], %rd187;
$L__BB3_200:
	add.s32 	%r317, %r92, 64;
	setp.ge.s32 	%p125, %r317, %r91;
	@%p125 bra 	$L__BB3_202;
	st.global.u64 	[%rd194+512], %rd188;
$L__BB3_202:
	add.s32 	%r318, %r92, 96;
	setp.ge.s32 	%p126, %r318, %r91;
	@%p126 bra 	$L__BB3_204;
	st.global.u64 	[%rd194+768], %rd189;
$L__BB3_204:
	add.s32 	%r319, %r92, 128;
	setp.ge.s32 	%p127, %r319, %r91;
	@%p127 bra 	$L__BB3_206;
	st.global.u64 	[%rd194+1024], %rd190;
$L__BB3_206:
	add.s32 	%r320, %r92, 160;
	setp.ge.s32 	%p128, %r320, %r91;
	@%p128 bra 	$L__BB3_208;
	st.global.u64 	[%rd194+1280], %rd191;
$L__BB3_208:
	add.s32 	%r321, %r92, 192;
	setp.ge.s32 	%p129, %r321, %r91;
	@%p129 bra 	$L__BB3_210;
	st.global.u64 	[%rd194+1536], %rd192;
$L__BB3_210:
	add.s32 	%r322, %r92, 224;
	setp.ge.s32 	%p130, %r322, %r91;
	@%p130 bra 	$L__BB3_212;
	st.global.u64 	[%rd194+1792], %rd193;
$L__BB3_212:
	ret;

}
	// .globl	_ZN3cub18CUB_300001_SM_10006detail10merge_sort30DeviceMergeSortBlockSortKernelINS2_10policy_hubIN6thrust24THRUST_300001_SM_1000_NS10device_ptrIyEEE9Policy600ES8_PNS0_8NullTypeES8_SC_m29MostSignificantBitsComparatorySB_EEvbT0_T1_T2_T3_T4_PT6_PT7_T5_NS1_7vsmem_tE
.visible .entry _ZN3cub18CUB_300001_SM_10006detail10merge_sort30DeviceMergeSortBlockSortKernelINS2_10policy_hubIN6thrust24THRUST_300001_SM_1000_NS10device_ptrIyEEE9Policy600ES8_PNS0_8NullTypeES8_SC_m29MostSignificantBitsComparatorySB_EEvbT0_T1_T2_T3_T4_PT6_PT7_T5_NS1_7vsmem_tE(
	.param .u8 _ZN3cub18CUB_300001_SM_10006detail10merge_sort30DeviceMergeSortBlockSortKernelINS2_10policy_hubIN6thrust24THRUST_300001_SM_1000_NS10device_ptrIyEEE9Policy600ES8_PNS0_8NullTypeES8_SC_m29MostSignificantBitsComparatorySB_EEvbT0_T1_T2_T3_T4_PT6_PT7_T5_NS1_7vsmem_tE_param_0,
	.param .align 8 .b8 _ZN3cub18CUB_300001_SM_10006detail10merge_sort30DeviceMergeSortBlockSortKernelINS2_10policy_hubIN6thrust24THRUST_300001_SM_1000_NS10device_ptrIyEEE9Policy600ES8_PNS0_8NullTypeES8_SC_m29MostSignificantBitsComparatorySB_EEvbT0_T1_T2_T3_T4_PT6_PT7_T5_NS1_7vsmem_tE_param_1[8],
	.param .u64 .ptr .align 1 _ZN3cub18CUB_300001_SM_10006detail10merge_sort30DeviceMergeSortBlockSortKernelINS2_10policy_hubIN6thrust24THRUST_300001_SM_1000_NS10device_ptrIyEEE9Policy600ES8_PNS0_8NullTypeES8_SC_m29MostSignificantBitsComparatorySB_EEvbT0_T1_T2_T3_T4_PT6_PT7_T5_NS1_7vsmem_tE_param_2,
	.param .align 8 .b8 _ZN3cub18CUB_300001_SM_10006detail10merge_sort30DeviceMergeSortBlockSortKernelINS2_10policy_hubIN6thrust24THRUST_300001_SM_1000_NS10device_ptrIyEEE9Policy600ES8_PNS0_8NullTypeES8_SC_m29MostSignificantBitsComparatorySB_EEvbT0_T1_T2_T3_T4_PT6_PT7_T5_NS1_7vsmem_tE_param_3[8],
	.param .u64 .ptr .align 1 _ZN3cub18CUB_300001_SM_10006detail10merge_sort30DeviceMergeSortBlockSortKernelINS2_10policy_hubIN6thrust24THRUST_300001_SM_1000_NS10device_ptrIyEEE9Policy600ES8_PNS0_8NullTypeES8_SC_m29MostSignificantBitsComparatorySB_EEvbT0_T1_T2_T3_T4_PT6_PT7_T5_NS1_7vsmem_tE_param_4,
	.param .u64 _ZN3cub18CUB_300001_SM_10006detail10merge_sort30DeviceMergeSortBlockSortKernelINS2_10policy_hubIN6thrust24THRUST_300001_SM_1000_NS10device_ptrIyEEE9Policy600ES8_PNS0_8NullTypeES8_SC_m29MostSignificantBitsComparatorySB_EEvbT0_T1_T2_T3_T4_PT6_PT7_T5_NS1_7vsmem_tE_param_5,
	.param .u64 .ptr .align 1 _ZN3cub18CUB_300001_SM_10006detail10merge_sort30DeviceMergeSortBlockSortKernelINS2_10policy_hubIN6thrust24THRUST_300001_SM_1000_NS10device_ptrIyEEE9Policy600ES8_PNS0_8NullTypeES8_SC_m29MostSignificantBitsComparatorySB_EEvbT0_T1_T2_T3_T4_PT6_PT7_T5_NS1_7vsmem_tE_param_6,
	.param .u64 .ptr .align 1 _ZN3cub18CUB_300001_SM_10006detail10merge_sort30DeviceMergeSortBlockSortKernelINS2_10policy_hubIN6thrust24THRUST_300001_SM_1000_NS10device_ptrIyEEE9Policy600ES8_PNS0_8NullTypeES8_SC_m29MostSignificantBitsComparatorySB_EEvbT0_T1_T2_T3_T4_PT6_PT7_T5_NS1_7vsmem_tE_param_7,
	.param .align 4 .b8 _ZN3cub18CUB_300001_SM_10006detail10merge_sort30DeviceMergeSortBlockSortKernelINS2_10policy_hubIN6thrust24THRUST_300001_SM_1000_NS10device_ptrIyEEE9Policy600ES8_PNS0_8NullTypeES8_SC_m29MostSignificantBitsComparatorySB_EEvbT0_T1_T2_T3_T4_PT6_PT7_T5_NS1_7vsmem_tE_param_8[4],
	.param .align 8 .b8 _ZN3cub18CUB_300001_SM_10006detail10merge_sort30DeviceMergeSortBlockSortKernelINS2_10policy_hubIN6thrust24THRUST_300001_SM_1000_NS10device_ptrIyEEE9Policy600ES8_PNS0_8NullTypeES8_SC_m29MostSignificantBitsComparatorySB_EEvbT0_T1_T2_T3_T4_PT6_PT7_T5_NS1_7vsmem_tE_param_9[8]
)
.maxntid 256
{
	.reg .pred 	%p<230>;
	.reg .b16 	%rs<4>;
	.reg .b32 	%r<474>;
	.reg .b64 	%rd<595>;
	// demoted variable
	.shared .align 16 .b8 _ZZN3cub18CUB_300001_SM_10006detail10merge_sort30DeviceMergeSortBlockSortKernelINS2_10policy_hubIN6thrust24THRUST_300001_SM_1000_NS10device_ptrIyEEE9Policy600ES8_PNS0_8NullTypeES8_SC_m29MostSignificantBitsComparatorySB_EEvbT0_T1_T2_T3_T4_PT6_PT7_T5_NS1_7vsmem_tEE19static_temp_storage[16912];
	ld.param.u32 	%r1, [_ZN3cub18CUB_300001_SM_10006detail10merge_sort30DeviceMergeSortBlockSortKernelINS2_10policy_hubIN6thrust24THRUST_300001_SM_1000_NS10device_ptrIyEEE9Policy600ES8_PNS0_8NullTypeES8_SC_m29MostSignificantBitsComparatorySB_EEvbT0_T1_T2_T3_T4_PT6_PT7_T5_NS1_7vsmem_tE_param_8];
	ld.param.u64 	%rd190, [_ZN3cub18CUB_300001_SM_10006detail10merge_sort30DeviceMergeSortBlockSortKernelINS2_10policy_hubIN6thrust24THRUST_300001_SM_1000_NS10device_ptrIyEEE9Policy600ES8_PNS0_8NullTypeES8_SC_m29MostSignificantBitsComparatorySB_EEvbT0_T1_T2_T3_T4_PT6_PT7_T5_NS1_7vsmem_tE_param_3];
	ld.param.u64 	%rd191, [_ZN3cub18CUB_300001_SM_10006detail10merge_sort30DeviceMergeSortBlockSortKernelINS2_10policy_hubIN6thrust24THRUST_300001_SM_1000_NS10device_ptrIyEEE9Policy600ES8_PNS0_8NullTypeES8_SC_m29MostSignificantBitsComparatorySB_EEvbT0_T1_T2_T3_T4_PT6_PT7_T5_NS1_7vsmem_tE_param_1];
	ld.param.u64 	%rd188, [_ZN3cub18CUB_300001_SM_10006detail10merge_sort30DeviceMergeSortBlockSortKernelINS2_10policy_hubIN6thrust24THRUST_300001_SM_1000_NS10device_ptrIyEEE9Policy600ES8_PNS0_8NullTypeES8_SC_m29MostSignificantBitsComparatorySB_EEvbT0_T1_T2_T3_T4_PT6_PT7_T5_NS1_7vsmem_tE_param_5];
	cvta.to.global.u64 	%rd1, %rd191;
	cvta.to.global.u64 	%rd2, %rd190;
	mov.u32 	%r109, %ctaid.x;
	cvt.u64.u32 	%rd192, %r109;
	mov.u32 	%r110, %nctaid.x;
	cvt.u64.u32 	%rd193, %r110;
	mul.wide.u32 	%rd3, %r109, 2048;
	add.s64 	%rd194, %rd193, -1;
	setp.le.u64 	%p29, %rd194, %rd192;
	@%p29 bra 	$L__BB4_54;
	// begin inline asm
	griddepcontrol.wait;
	// end inline asm
	mov.u32 	%r305, %tid.x;
	and.b32  	%r306, %r305, 31;
	shl.b32 	%r307, %r305, 3;
	and.b32  	%r308, %r307, 7936;
	or.b32  	%r309, %r308, %r306;
	cvt.u64.u32 	%rd347, %r309;
	mov.u32 	%r310, %ctaid.x;
	mul.wide.u32 	%rd348, %r310, 2048;
	add.s64 	%rd4, %rd348, %rd347;
	shl.b64 	%rd349, %rd4, 3;
	add.s64 	%rd350, %rd1, %rd349;
	ld.global.u64 	%rd351, [%rd350];
	ld.global.u64 	%rd352, [%rd350+256];
	ld.global.u64 	%rd353, [%rd350+512];
	ld.global.u64 	%rd354, [%rd350+768];
	ld.global.u64 	%rd355, [%rd350+1024];
	ld.global.u64 	%rd356, [%rd350+1280];
	ld.global.u64 	%rd357, [%rd350+1536];
	ld.global.u64 	%rd358, [%rd350+1792];
	// begin inline asm
	mov.u32 %r303, %laneid;
	// end inline asm
	add.s32 	%r311, %r303, %r308;
	shr.s32 	%r312, %r311, 5;
	add.s32 	%r313, %r312, %r311;
	shl.b32 	%r314, %r313, 3;
	mov.u32 	%r315, _ZZN3cub18CUB_300001_SM_10006detail10merge_sort30DeviceMergeSortBlockSortKernelINS2_10policy_hubIN6thrust24THRUST_300001_SM_1000_NS10device_ptrIyEEE9Policy600ES8_PNS0_8NullTypeES8_SC_m29MostSignificantBitsComparatorySB_EEvbT0_T1_T2_T3_T4_PT6_PT7_T5_NS1_7vsmem_tEE19static_temp_storage;
	add.s32 	%r2, %r315, %r314;
	st.shared.u64 	[%r2], %rd351;
	add.s32 	%r316, %r311, 32;
	shr.s32 	%r317, %r316, 5;
	add.s32 	%r318, %r317, %r311;
	shl.b32 	%r319, %r318, 3;
	add.s32 	%r3, %r315, %r319;
	st.shared.u64 	[%r3+256], %rd352;
	add.s32 	%r320, %r311, 64;
	shr.s32 	%r321, %r320, 5;
	add.s32 	%r322, %r321, %r311;
	shl.b32 	%r323, %r322, 3;
	add.s32 	%r4, %r315, %r323;
	st.shared.u64 	[%r4+512], %rd353;
	add.s32 	%r324, %r311, 96;
	shr.s32 	%r325, %r324, 5;
	add.s32 	%r326, %r325, %r311;
	shl.b32 	%r327, %r326, 3;
	add.s32 	%r5, %r315, %r327;
	st.shared.u64 	[%r5+768], %rd354;
	add.s32 	%r328, %r311, 128;
	shr.s32 	%r329, %r328, 5;
	add.s32 	%r330, %r329, %r311;
	shl.b32 	%r331, %r330, 3;
	add.s32 	%r6, %r315, %r331;
	st.shared.u64 	[%r6+1024], %rd355;
	add.s32 	%r332, %r311, 160;
	shr.s32 	%r333, %r332, 5;
	add.s32 	%r334, %r333, %r311;
	shl.b32 	%r335, %r334, 3;
	add.s32 	%r7, %r315, %r335;
	st.shared.u64 	[%r7+1280], %rd356;
	add.s32 	%r336, %r311, 192;
	shr.s32 	%r337, %r336, 5;
	add.s32 	%r338, %r337, %r311;
	shl.b32 	%r339, %r338, 3;
	add.s32 	%r8, %r315, %r339;
	st.shared.u64 	[%r8+1536], %rd357;
	add.s32 	%r340, %r311, 224;
	shr.s32 	%r341, %r340, 5;
	add.s32 	%r342, %r341, %r311;
	shl.b32 	%r343, %r342, 3;
	add.s32 	%r9, %r315, %r343;
	st.shared.u64 	[%r9+1792], %rd358;
	bar.warp.sync 	-1;
	mad.lo.s32 	%r344, %r303, 7, %r311;
	shr.s32 	%r345, %r344, 5;
	add.s32 	%r346, %r345, %r344;
	shl.b32 	%r347, %r346, 3;
	add.s32 	%r10, %r315, %r347;
	ld.shared.u64 	%rd359, [%r10];
	add.s32 	%r348, %r344, 1;
	shr.s32 	%r349, %r348, 5;
	add.s32 	%r350, %r349, %r344;
	shl.b32 	%r351, %r350, 3;
	add.s32 	%r11, %r315, %r351;
	ld.shared.u64 	%rd360, [%r11+8];
	add.s32 	%r352, %r344, 2;
	shr.s32 	%r353, %r352, 5;
	add.s32 	%r354, %r353, %r344;
	shl.b32 	%r355, %r354, 3;
	add.s32 	%r12, %r315, %r355;
	ld.shared.u64 	%rd361, [%r12+16];
	add.s32 	%r356, %r344, 3;
	shr.s32 	%r357, %r356, 5;
	add.s32 	%r358, %r357, %r344;
	shl.b32 	%r359, %r358, 3;
	add.s32 	%r13, %r315, %r359;
	ld.shared.u64 	%rd362, [%r13+24];
	add.s32 	%r360, %r344, 4;
	shr.s32 	%r361, %r360, 5;
	add.s32 	%r362, %r361, %r344;
	shl.b32 	%r363, %r362, 3;
	add.s32 	%r14, %r315, %r363;
	ld.shared.u64 	%rd363, [%r14+32];
	add.s32 	%r364, %r344, 5;
	shr.s32 	%r365, %r364, 5;
	add.s32 	%r366, %r365, %r344;
	shl.b32 	%r367, %r366, 3;
	add.s32 	%r15, %r315, %r367;
	ld.shared.u64 	%rd364, [%r15+40];
	add.s32 	%r368, %r344, 6;
	shr.s32 	%r369, %r368, 5;
	add.s32 	%r370, %r369, %r344;
	shl.b32 	%r371, %r370, 3;
	add.s32 	%r16, %r315, %r371;
	ld.shared.u64 	%rd365, [%r16+48];
	add.s32 	%r372, %r344, 7;
	shr.s32 	%r373, %r372, 5;
	add.s32 	%r374, %r373, %r344;
	shl.b32 	%r375, %r374, 3;
	add.s32 	%r17, %r315, %r375;
	ld.shared.u64 	%rd366, [%r17+56];
	bar.sync 	0;
	// begin inline asm
	griddepcontrol.launch_dependents;
	// end inline asm
	setp.lt.s32 	%p143, %r1, 64;
	sub.s32 	%r376, 64, %r1;
	mov.b64 	%rd367, -1;
	shl.b64 	%rd368, %rd367, %r376;
	selp.b64 	%rd5, %rd368, -1, %p143;
	and.b64  	%rd369, %rd360, %rd5;
	and.b64  	%rd370, %rd359, %rd5;
	setp.lt.u64 	%p144, %rd369, %rd370;
	selp.b64 	%rd371, %rd359, %rd360, %p144;
	selp.b64 	%rd372, %rd360, %rd359, %p144;
	and.b64  	%rd373, %rd362, %rd5;
	and.b64  	%rd374, %rd361, %rd5;
	setp.lt.u64 	%p145, %rd373, %rd374;
	selp.b64 	%rd375, %rd361, %rd362, %p145;
	selp.b64 	%rd376, %rd362, %rd361, %p145;
	and.b64  	%rd377, %rd364, %rd5;
	and.b64  	%rd378, %rd363, %rd5;
	setp.lt.u64 	%p146, %rd377, %rd378;
	selp.b64 	%rd379, %rd363, %rd364, %p146;
	selp.b64 	%rd380, %rd364, %rd363, %p146;
	and.b64  	%rd381, %rd366, %rd5;
	and.b64  	%rd382, %rd365, %rd5;
	setp.lt.u64 	%p147, %rd381, %rd382;
	selp.b64 	%rd383, %rd365, %rd366, %p147;
	selp.b64 	%rd384, %rd366, %rd365, %p147;
	and.b64  	%rd385, %rd376, %rd5;
	and.b64  	%rd386, %rd371, %rd5;
	setp.lt.u64 	%p148, %rd385, %rd386;
	selp.b64 	%rd387, %rd371, %rd376, %p148;
	selp.b64 	%rd388, %rd376, %rd371, %p148;
	and.b64  	%rd389, %rd380, %rd5;
	and.b64  	%rd390, %rd375, %rd5;
	setp.lt.u64 	%p149, %rd389, %rd390;
	selp.b64 	%rd391, %rd375, %rd380, %p149;
	selp.b64 	%rd392, %rd380, %rd375, %p149;
	and.b64  	%rd393, %rd384, %rd5;
	and.b64  	%rd394, %rd379, %rd5;
	setp.lt.u64 	%p150, %rd393, %rd394;
	selp.b64 	%rd395, %rd379, %rd384, %p150;
	selp.b64 	%rd396, %rd384, %rd379, %p150;
	and.b64  	%rd397, %rd388, %rd5;
	and.b64  	%rd398, %rd372, %rd5;
	setp.lt.u64 	%p151, %rd397, %rd398;
	selp.b64 	%rd399, %rd372, %rd388, %p151;
	selp.b64 	%rd400, %rd388, %rd372, %p151;
	and.b64  	%rd401, %rd392, %rd5;
	and.b64  	%rd402, %rd387, %rd5;
	setp.lt.u64 	%p152, %rd401, %rd402;
	selp.b64 	%rd403, %rd387, %rd392, %p152;
	selp.b64 	%rd404, %rd392, %rd387, %p152;
	and.b64  	%rd405, %rd396, %rd5;
	and.b64  	%rd406, %rd391, %rd5;
	setp.lt.u64 	%p153, %rd405, %rd406;
	selp.b64 	%rd407, %rd391, %rd396, %p153;
	selp.b64 	%rd408, %rd396, %rd391, %p153;
	and.b64  	%rd409, %rd383, %rd5;
	and.b64  	%rd410, %rd395, %rd5;
	setp.lt.u64 	%p154, %rd409, %rd410;
	selp.b64 	%rd411, %rd395, %rd383, %p154;
	selp.b64 	%rd412, %rd383, %rd395, %p154;
	and.b64  	%rd413, %rd404, %rd5;
	and.b64  	%rd414, %rd399, %rd5;
	setp.lt.u64 	%p155, %rd413, %rd414;
	selp.b64 	%rd415, %rd399, %rd404, %p155;
	selp.b64 	%rd416, %rd404, %rd399, %p155;
	and.b64  	%rd417, %rd408, %rd5;
	and.b64  	%rd418, %rd403, %rd5;
	setp.lt.u64 	%p156, %rd417, %rd418;
	selp.b64 	%rd419, %rd403, %rd408, %p156;
	selp.b64 	%rd420, %rd408, %rd403, %p156;
	and.b64  	%rd421, %rd412, %rd5;
	and.b64  	%rd422, %rd407, %rd5;
	setp.lt.u64 	%p157, %rd421, %rd422;
	selp.b64 	%rd423, %rd407, %rd412, %p157;
	selp.b64 	%rd424, %rd412, %rd407, %p157;
	and.b64  	%rd425, %rd416, %rd5;
	and.b64  	%rd426, %rd400, %rd5;
	setp.lt.u64 	%p158, %rd425, %rd426;
	selp.b64 	%rd427, %rd400, %rd416, %p158;
	selp.b64 	%rd428, %rd416, %rd400, %p158;
	and.b64  	%rd429, %rd420, %rd5;
	and.b64  	%rd430, %rd415, %rd5;
	setp.lt.u64 	%p159, %rd429, %rd430;
	selp.b64 	%rd431, %rd415, %rd420, %p159;
	selp.b64 	%rd432, %rd420, %rd415, %p159;
	and.b64  	%rd433, %rd424, %rd5;
	and.b64  	%rd434, %rd419, %rd5;
	setp.lt.u64 	%p160, %rd433, %rd434;
	selp.b64 	%rd435, %rd419, %rd424, %p160;
	selp.b64 	%rd436, %rd424, %rd419, %p160;
	and.b64  	%rd437, %rd411, %rd5;
	and.b64  	%rd438, %rd423, %rd5;
	setp.lt.u64 	%p161, %rd437, %rd438;
	selp.b64 	%rd439, %rd423, %rd411, %p161;
	selp.b64 	%rd440, %rd411, %rd423, %p161;
	and.b64  	%rd441, %rd432, %rd5;
	and.b64  	%rd442, %rd427, %rd5;
	setp.lt.u64 	%p162, %rd441, %rd442;
	selp.b64 	%rd443, %rd427, %rd432, %p162;
	selp.b64 	%rd444, %rd432, %rd427, %p162;
	and.b64  	%rd445, %rd436, %rd5;
	and.b64  	%rd446, %rd431, %rd5;
	setp.lt.u64 	%p163, %rd445, %rd446;
	selp.b64 	%rd447, %rd431, %rd436, %p163;
	selp.b64 	%rd448, %rd436, %rd431, %p163;
	and.b64  	%rd449, %rd440, %rd5;
	and.b64  	%rd450, %rd435, %rd5;
	setp.lt.u64 	%p164, %rd449, %rd450;
	selp.b64 	%rd451, %rd435, %rd440, %p164;
	selp.b64 	%rd452, %rd440, %rd435, %p164;
	and.b64  	%rd453, %rd444, %rd5;
	and.b64  	%rd454, %rd428, %rd5;
	setp.lt.u64 	%p165, %rd453, %rd454;
	selp.b64 	%rd455, %rd428, %rd444, %p165;
	selp.b64 	%rd528, %rd444, %rd428, %p165;
	and.b64  	%rd456, %rd448, %rd5;
	and.b64  	%rd457, %rd443, %rd5;
	setp.lt.u64 	%p166, %rd456, %rd457;
	selp.b64 	%rd458, %rd443, %rd448, %p166;
	selp.b64 	%rd459, %rd448, %rd443, %p166;
	and.b64  	%rd460, %rd452, %rd5;
	and.b64  	%rd461, %rd447, %rd5;
	setp.lt.u64 	%p167, %rd460, %rd461;
	selp.b64 	%rd462, %rd447, %rd452, %p167;
	selp.b64 	%rd463, %rd452, %rd447, %p167;
	and.b64  	%rd464, %rd439, %rd5;
	and.b64  	%rd465, %rd451, %rd5;
	setp.lt.u64 	%p168, %rd464, %rd465;
	selp.b64 	%rd543, %rd451, %rd439, %p168;
	selp.b64 	%rd466, %rd439, %rd451, %p168;
	and.b64  	%rd467, %rd459, %rd5;
	and.b64  	%rd468, %rd455, %rd5;
	setp.lt.u64 	%p169, %rd467, %rd468;
	selp.b64 	%rd526, %rd455, %rd459, %p169;
	selp.b64 	%rd527, %rd459, %rd455, %p169;
	and.b64  	%rd469, %rd463, %rd5;
	and.b64  	%rd470, %rd458, %rd5;
	setp.lt.u64 	%p170, %rd469, %rd470;
	selp.b64 	%rd524, %rd458, %rd463, %p170;
	selp.b64 	%rd525, %rd463, %rd458, %p170;
	and.b64  	%rd471, %rd466, %rd5;
	and.b64  	%rd472, %rd462, %rd5;
	setp.lt.u64 	%p171, %rd471, %rd472;
	selp.b64 	%rd522, %rd462, %rd466, %p171;
	selp.b64 	%rd523, %rd466, %rd462, %p171;
	mov.b32 	%r466, 2;
$L__BB4_2:
	mov.u32 	%r18, %r466;
	bar.sync 	0;
	add.s32 	%r377, %r18, -1;
	mov.u32 	%r378, %tid.x;
	shl.b32 	%r379, %r378, 6;
	mov.u32 	%r380, _ZZN3cub18CUB_300001_SM_10006detail10merge_sort30DeviceMergeSortBlockSortKernelINS2_10policy_hubIN6thrust24THRUST_300001_SM_1000_NS10device_ptrIyEEE9Policy600ES8_PNS0_8NullTypeES8_SC_m29MostSignificantBitsComparatorySB_EEvbT0_T1_T2_T3_T4_PT6_PT7_T5_NS1_7vsmem_tEE19static_temp_storage;
	add.s32 	%r381, %r380, %r379;
	st.shared.v2.u64 	[%r381], {%rd528, %rd527};
	st.shared.v2.u64 	[%r381+16], {%rd526, %rd525};
	st.shared.v2.u64 	[%r381+32], {%rd524, %rd523};
	st.shared.v2.u64 	[%r381+48], {%rd522, %rd543};
	bar.sync 	0;
	neg.s32 	%r382, %r18;
	and.b32  	%r383, %r378, %r382;
	shl.b32 	%r384, %r383, 3;
	shl.b32 	%r385, %r18, 2;
	and.b32  	%r386, %r377, %r378;
	shl.b32 	%r387, %r386, 3;
	min.u32 	%r19, %r387, 2048;
	min.u32 	%r20, %r384, 2048;
	add.s32 	%r388, %r20, %r385;
	min.u32 	%r21, %r388, 2048;
	add.s32 	%r389, %r21, %r385;
	min.u32 	%r22, %r389, 2048;
	sub.s32 	%r390, %r21, %r20;
	sub.s32 	%r391, %r22, %r21;
	setp.lt.s32 	%p172, %r19, %r391;
	sub.s32 	%r392, %r19, %r391;
	selp.b32 	%r469, 0, %r392, %p172;
	min.s32 	%r467, %r390, %r19;
	setp.ge.s32 	%p173, %r469, %r467;
	@%p173 bra 	$L__BB4_5;
	add.s32 	%r25, %r21, %r19;
$L__BB4_4:
	sub.s32 	%r393, %r467, %r469;
	shr.u32 	%r394, %r393, 31;
	add.s32 	%r395, %r393, %r394;
	shr.s32 	%r396, %r395, 1;
	add.s32 	%r397, %r396, %r469;
	add.s32 	%r398, %r397, %r20;
	shl.b32 	%r399, %r398, 3;
	add.s32 	%r401, %r380, %r399;
	ld.shared.u64 	%rd473, [%r401];
	not.b32 	%r402, %r397;
	add.s32 	%r403, %r25, %r402;
	shl.b32 	%r404, %r403, 3;
	add.s32 	%r405, %r380, %r404;
	ld.shared.u64 	%rd474, [%r405];
	and.b64  	%rd475, %rd474, %rd5;
	and.b64  	%rd476, %rd473, %rd5;
	setp.lt.u64 	%p174, %rd475, %rd476;
	add.s32 	%r406, %r397, 1;
	selp.b32 	%r469, %r469, %r406, %p174;
	selp.b32 	%r467, %r397, %r467, %p174;
	setp.lt.s32 	%p175, %r469, %r467;
	@%p175 bra 	$L__BB4_4;
$L__BB4_5:
	add.s32 	%r31, %r469, %r20;
	add.s32 	%r407, %r21, %r19;
	sub.s32 	%r32, %r407, %r469;
	shl.b32 	%r408, %r31, 3;
	add.s32 	%r33, %r380, %r408;
	ld.shared.u64 	%rd532, [%r33];
	shl.b32 	%r410, %r32, 3;
	add.s32 	%r34, %r380, %r410;
	ld.shared.u64 	%rd529, [%r34];
	setp.ge.s32 	%p177, %r32, %r22;
	mov.pred 	%p216, 0;
	@%p177 bra 	$L__BB4_8;
	setp.ge.s32 	%p179, %r31, %r21;
	mov.pred 	%p216, -1;
	@%p179 bra 	$L__BB4_8;
	and.b64  	%rd477, %rd529, %rd5;
	and.b64  	%rd478, %rd532, %rd5;
	setp.lt.u64 	%p216, %rd477, %rd478;
$L__BB4_8:
	selp.b64 	%rd528, %rd529, %rd532, %p216;
	selp.u32 	%r411, 1, 0, %p216;
	add.s32 	%r35, %r32, %r411;
	not.pred 	%p180, %p216;
	selp.u32 	%r412, 1, 0, %p180;
	add.s32 	%r36, %r31, %r412;
	@%p180 bra 	$L__BB4_10;
	ld.shared.u64 	%rd529, [%r34+8];
	bra.uni 	$L__BB4_11;
$L__BB4_10:
	ld.shared.u64 	%rd532, [%r33+8];
$L__BB4_11:
	setp.ge.s32 	%p182, %r35, %r22;
	mov.pred 	%p217, 0;
	@%p182 bra 	$L__BB4_14;
	setp.ge.s32 	%p184, %r36, %r21;
	mov.pred 	%p217, -1;
	@%p184 bra 	$L__BB4_14;
	and.b64  	%rd479, %rd529, %rd5;
	and.b64  	%rd480, %rd532, %rd5;
	setp.lt.u64 	%p217, %rd479, %rd480;
$L__BB4_14:
	selp.b64 	%rd527, %rd529, %rd532, %p217;
	selp.u32 	%r413, 1, 0, %p217;
	add.s32 	%r37, %r35, %r413;
	not.pred 	%p185, %p217;
	selp.u32 	%r414, 1, 0, %p185;
	add.s32 	%r38, %r36, %r414;
	@%p217 bra 	$L__BB4_16;
	shl.b32 	%r415, %r38, 3;
	add.s32 	%r417, %r380, %r415;
	ld.shared.u64 	%rd532, [%r417];
	bra.uni 	$L__BB4_17;
$L__BB4_16:
	shl.b32 	%r418, %r37, 3;
	add.s32 	%r420, %r380, %r418;
	ld.shared.u64 	%rd529, [%r420];
$L__BB4_17:
	setp.ge.s32 	%p187, %r37, %r22;
	mov.pred 	%p218, 0;
	@%p187 bra 	$L__BB4_20;
	setp.ge.s32 	%p189, %r38, %r21;
	mov.pred 	%p218, -1;
	@%p189 bra 	$L__BB4_20;
	and.b64  	%rd481, %rd529, %rd5;
	and.b64  	%rd482, %rd532, %rd5;
	setp.lt.u64 	%p218, %rd481, %rd482;
$L__BB4_20:
	selp.b64 	%rd526, %rd529, %rd532, %p218;
	selp.u32 	%r421, 1, 0, %p218;
	add.s32 	%r39, %r37, %r421;
	not.pred 	%p190, %p218;
	selp.u32 	%r422, 1, 0, %p190;
	add.s32 	%r40, %r38, %r422;
	@%p218 bra 	$L__BB4_22;
	shl.b32 	%r423, %r40, 3;
	add.s32 	%r425, %r380, %r423;
	ld.shared.u64 	%rd532, [%r425];
	bra.uni 	$L__BB4_23;
$L__BB4_22:
	shl.b32 	%r426, %r39, 3;
	add.s32 	%r428, %r380, %r426;
	ld.shared.u64 	%rd529, [%r428];
$L__BB4_23:
	setp.ge.s32 	%p192, %r39, %r22;
	mov.pred 	%p219, 0;
	@%p192 bra 	$L__BB4_26;
	setp.ge.s32 	%p194, %r40, %r21;
	mov.pred 	%p219, -1;
	@%p194 bra 	$L__BB4_26;
	and.b64  	%rd483, %rd529, %rd5;
	and.b64  	%rd484, %rd532, %rd5;
	setp.lt.u64 	%p219, %rd483, %rd484;
$L__BB4_26:
	selp.b64 	%rd525, %rd529, %rd532, %p219;
	selp.u32 	%r429, 1, 0, %p219;
	add.s32 	%r41, %r39, %r429;
	not.pred 	%p195, %p219;
	selp.u32 	%r430, 1, 0, %p195;
	add.s32 	%r42, %r40, %r430;
	@%p219 bra 	$L__BB4_28;
	shl.b32 	%r431, %r42, 3;
	mov.u32 	%r432, _ZZN3cub18CUB_300001_SM_10006detail10merge_sort30DeviceMergeSortBlockSortKernelINS2_10policy_hubIN6thrust24THRUST_300001_SM_1000_NS10device_ptrIyEEE9Policy600ES8_PNS0_8NullTypeES8_SC_m29MostSignificantBitsComparatorySB_EEvbT0_T1_T2_T3_T4_PT6_PT7_T5_NS1_7vsmem_tEE19static_temp_storage;
	add.s32 	%r433, %r432, %r431;
	ld.shared.u64 	%rd532, [%r433];
	bra.uni 	$L__BB4_29;
$L__BB4_28:
	shl.b32 	%r434, %r41, 3;
	mov.u32 	%r435, _ZZN3cub18CUB_300001_SM_10006detail10merge_sort30DeviceMergeSortBlockSortKernelINS2_10policy_hubIN6thrust24THRUST_300001_SM_1000_NS10device_ptrIyEEE9Policy600ES8_PNS0_8NullTypeES8_SC_m29MostSignificantBitsComparatorySB_EEvbT0_T1_T2_T3_T4_PT6_PT7_T5_NS1_7vsmem_tEE19static_temp_storage;
	add.s32 	%r436, %r435, %r434;
	ld.shared.u64 	%rd529, [%r436];
$L__BB4_29:
	setp.ge.s32 	%p197, %r41, %r22;
	mov.pred 	%p220, 0;
	@%p197 bra 	$L__BB4_32;
	setp.ge.s32 	%p199, %r42, %r21;
	mov.pred 	%p220, -1;
	@%p199 bra 	$L__BB4_32;
	and.b64  	%rd485, %rd529, %rd5;
	and.b64  	%rd486, %rd532, %rd5;
	setp.lt.u64 	%p220, %rd485, %rd486;
$L__BB4_32:
	selp.b64 	%rd524, %rd529, %rd532, %p220;
	selp.u32 	%r437, 1, 0, %p220;
	add.s32 	%r43, %r41, %r437;
	not.pred 	%p200, %p220;
	selp.u32 	%r438, 1, 0, %p200;
	add.s32 	%r44, %r42, %r438;
	@%p220 bra 	$L__BB4_34;
	shl.b32 	%r439, %r44, 3;
	mov.u32 	%r440, _ZZN3cub18CUB_300001_SM_10006detail10merge_sort30DeviceMergeSortBlockSortKernelINS2_10policy_hubIN6thrust24THRUST_300001_SM_1000_NS10device_ptrIyEEE9Policy600ES8_PNS0_8NullTypeES8_SC_m29MostSignificantBitsComparatorySB_EEvbT0_T1_T2_T3_T4_PT6_PT7_T5_NS1_7vsmem_tEE19static_temp_storage;
	add.s32 	%r441, %r440, %r439;
	ld.shared.u64 	%rd532, [%r441];
	bra.uni 	$L__BB4_35;
$L__BB4_34:
	shl.b32 	%r442, %r43, 3;
	mov.u32 	%r443, _ZZN3cub18CUB_300001_SM_10006detail10merge_sort30DeviceMergeSortBlockSortKernelINS2_10policy_hubIN6thrust24THRUST_300001_SM_1000_NS10device_ptrIyEEE9Policy600ES8_PNS0_8NullTypeES8_SC_m29MostSignificantBitsComparatorySB_EEvbT0_T1_T2_T3_T4_PT6_PT7_T5_NS1_7vsmem_tEE19static_temp_storage;
	add.s32 	%r444, %r443, %r442;
	ld.shared.u64 	%rd529, [%r444];
$L__BB4_35:
	setp.ge.s32 	%p202, %r43, %r22;
	mov.pred 	%p221, 0;
	@%p202 bra 	$L__BB4_38;
	setp.ge.s32 	%p204, %r44, %r21;
	mov.pred 	%p221, -1;
	@%p204 bra 	$L__BB4_38;
	and.b64  	%rd487, %rd529, %rd5;
	and.b64  	%rd488, %rd532, %rd5;
	setp.lt.u64 	%p221, %rd487, %rd488;
$L__BB4_38:
	selp.b64 	%rd523, %rd529, %rd532, %p221;
	selp.u32 	%r445, 1, 0, %p221;
	add.s32 	%r45, %r43, %r445;
	not.pred 	%p205, %p221;
	selp.u32 	%r446, 1, 0, %p205;
	add.s32 	%r46, %r44, %r446;
	@%p221 bra 	$L__BB4_40;
	shl.b32 	%r447, %r46, 3;
	mov.u32 	%r448, _ZZN3cub18CUB_300001_SM_10006detail10merge_sort30DeviceMergeSortBlockSortKernelINS2_10policy_hubIN6thrust24THRUST_300001_SM_1000_NS10device_ptrIyEEE9Policy600ES8_PNS0_8NullTypeES8_SC_m29MostSignificantBitsComparatorySB_EEvbT0_T1_T2_T3_T4_PT6_PT7_T5_NS1_7vsmem_tEE19static_temp_storage;
	add.s32 	%r449, %r448, %r447;
	ld.shared.u64 	%rd532, [%r449];
	bra.uni 	$L__BB4_41;
$L__BB4_40:
	shl.b32 	%r450, %r45, 3;
	mov.u32 	%r451, _ZZN3cub18CUB_300001_SM_10006detail10merge_sort30DeviceMergeSortBlockSortKernelINS2_10policy_hubIN6thrust24THRUST_300001_SM_1000_NS10device_ptrIyEEE9Policy600ES8_PNS0_8NullTypeES8_SC_m29MostSignificantBitsComparatorySB_EEvbT0_T1_T2_T3_T4_PT6_PT7_T5_NS1_7vsmem_tEE19static_temp_storage;
	add.s32 	%r452, %r451, %r450;
	ld.shared.u64 	%rd529, [%r452];
$L__BB4_41:
	setp.ge.s32 	%p207, %r45, %r22;
	mov.pred 	%p222, 0;
	@%p207 bra 	$L__BB4_44;
	setp.ge.s32 	%p209, %r46, %r21;
	mov.pred 	%p222, -1;
	@%p209 bra 	$L__BB4_44;
	and.b64  	%rd489, %rd529, %rd5;
	and.b64  	%rd490, %rd532, %rd5;
	setp.lt.u64 	%p222, %rd489, %rd490;
$L__BB4_44:
	selp.b64 	%rd522, %rd529, %rd532, %p222;
	selp.u32 	%r453, 1, 0, %p222;
	add.s32 	%r47, %r45, %r453;
	not.pred 	%p210, %p222;
	selp.u32 	%r454, 1, 0, %p210;
	add.s32 	%r48, %r46, %r454;
	@%p222 bra 	$L__BB4_46;
	shl.b32 	%r455, %r48, 3;
	mov.u32 	%r456, _ZZN3cub18CUB_300001_SM_10006detail10merge_sort30DeviceMergeSortBlockSortKernelINS2_10policy_hubIN6thrust24THRUST_300001_SM_1000_NS10device_ptrIyEEE9Policy600ES8_PNS0_8NullTypeES8_SC_m29MostSignificantBitsComparatorySB_EEvbT0_T1_T2_T3_T4_PT6_PT7_T5_NS1_7vsmem_tEE19static_temp_storage;
	add.s32 	%r457, %r456, %r455;
	ld.shared.u64 	%rd532, [%r457];
	bra.uni 	$L__BB4_47;
$L__BB4_46:
	shl.b32 	%r458, %r47, 3;
	mov.u32 	%r459, _ZZN3cub18CUB_300001_SM_10006detail10merge_sort30DeviceMergeSortBlockSortKernelINS2_10policy_hubIN6thrust24THRUST_300001_SM_1000_NS10device_ptrIyEEE9Policy600ES8_PNS0_8NullTypeES8_SC_m29MostSignificantBitsComparatorySB_EEvbT0_T1_T2_T3_T4_PT6_PT7_T5_NS1_7vsmem_tEE19static_temp_storage;
	add.s32 	%r460, %r459, %r458;
	ld.shared.u64 	%rd529, [%r460];
$L__BB4_47:
	setp.ge.s32 	%p211, %r47, %r22;
	mov.u64 	%rd543, %rd532;
	@%p211 bra 	$L__BB4_50;
	setp.ge.s32 	%p212, %r48, %r21;
	mov.u64 	%rd543, %rd529;
	@%p212 bra 	$L__BB4_50;
	and.b64  	%rd491, %rd529, %rd5;
	and.b64  	%rd492, %rd532, %rd5;
	setp.lt.u64 	%p213, %rd491, %rd492;
	selp.b64 	%rd543, %rd529, %rd532, %p213;
$L__BB4_50:
	shl.b32 	%r466, %r18, 1;
	setp.lt.u32 	%p214, %r18, 129;
	@%p214 bra 	$L__BB4_2;
	ld.param.s8 	%rs3, [_ZN3cub18CUB_300001_SM_10006detail10merge_sort30DeviceMergeSortBlockSortKernelINS2_10policy_hubIN6thrust24THRUST_300001_SM_1000_NS10device_ptrIyEEE9Policy600ES8_PNS0_8NullTypeES8_SC_m29MostSignificantBitsComparatorySB_EEvbT0_T1_T2_T3_T4_PT6_PT7_T5_NS1_7vsmem_tE_param_0];
	bar.sync 	0;
	setp.eq.s16 	%p215, %rs3, 0;
	@%p215 bra 	$L__BB4_53;
	st.shared.u64 	[%r10], %rd528;
	st.shared.u64 	[%r11+8], %rd527;
	st.shared.u64 	[%r12+16], %rd526;
	st.shared.u64 	[%r13+24], %rd525;
	st.shared.u64 	[%r14+32], %rd524;
	st.shared.u64 	[%r15+40], %rd523;
	st.shared.u64 	[%r16+48], %rd522;
	st.shared.u64 	[%r17+56], %rd543;
	bar.warp.sync 	-1;
	ld.shared.u64 	%rd493, [%r2];
	ld.shared.u64 	%rd494, [%r3+256];
	ld.shared.u64 	%rd495, [%r4+512];
	ld.shared.u64 	%rd496, [%r5+768];
	ld.shared.u64 	%rd497, [%r6+1024];
	ld.shared.u64 	%rd498, [%r7+1280];
	ld.shared.u64 	%rd499, [%r8+1536];
	ld.shared.u64 	%rd500, [%r9+1792];
	mov.u32 	%r461, %tid.x;
	shl.b32 	%r462, %r461, 3;
	and.b32  	%r463, %r462, 7936;
	cvt.u64.u32 	%rd501, %r463;
	and.b32  	%r464, %r461, 31;
	cvt.u64.u32 	%rd502, %r464;
	mov.u32 	%r465, %ctaid.x;
	mul.wide.u32 	%rd503, %r465, 2048;
	or.b64  	%rd504, %rd503, %rd502;
	add.s64 	%rd505, %rd504, %rd501;
	shl.b64 	%rd506, %rd505, 3;
	add.s64 	%rd507, %rd2, %rd506;
	st.global.u64 	[%rd507], %rd493;
	st.global.u64 	[%rd507+256], %rd494;
	st.global.u64 	[%rd507+512], %rd495;
	st.global.u64 	[%rd507+768], %rd496;
	st.global.u64 	[%rd507+1024], %rd497;
	st.global.u64 	[%rd507+1280], %rd498;
	st.global.u64 	[%rd507+1536], %rd499;
	st.global.u64 	[%rd507+1792], %rd500;
	bra.uni 	$L__BB4_170;
$L__BB4_53:
	ld.param.u64 	%rd520, [_ZN3cub18CUB_300001_SM_10006detail10merge_sort30DeviceMergeSortBlockSortKernelINS2_10policy_hubIN6thrust24THRUST_300001_SM_1000_NS10device_ptrIyEEE9Policy600ES8_PNS0_8NullTypeES8_SC_m29MostSignificantBitsComparatorySB_EEvbT0_T1_T2_T3_T4_PT6_PT7_T5_NS1_7vsmem_tE_param_6];
	st.shared.u64 	[%r10], %rd528;
	st.shared.u64 	[%r11+8], %rd527;
	st.shared.u64 	[%r12+16], %rd526;
	st.shared.u64 	[%r13+24], %rd525;
	st.shared.u64 	[%r14+32], %rd524;
	st.shared.u64 	[%r15+40], %rd523;
	st.shared.u64 	[%r16+48], %rd522;
	st.shared.u64 	[%r17+56], %rd543;
	bar.warp.sync 	-1;
	ld.shared.u64 	%rd508, [%r2];
	ld.shared.u64 	%rd509, [%r3+256];
	ld.shared.u64 	%rd510, [%r4+512];
	ld.shared.u64 	%rd511, [%r5+768];
	ld.shared.u64 	%rd512, [%r6+1024];
	ld.shared.u64 	%rd513, [%r7+1280];
	ld.shared.u64 	%rd514, [%r8+1536];
	ld.shared.u64 	%rd515, [%r9+1792];
	cvta.to.global.u64 	%rd516, %rd520;
	add.s64 	%rd518, %rd516, %rd349;
	st.global.u64 	[%rd518], %rd508;
	st.global.u64 	[%rd518+256], %rd509;
	st.global.u64 	[%rd518+512], %rd510;
	st.global.u64 	[%rd518+768], %rd511;
	st.global.u64 	[%rd518+1024], %rd512;
	st.global.u64 	[%rd518+1280], %rd513;
	st.global.u64 	[%rd518+1536], %rd514;
	st.global.u64 	[%rd518+1792], %rd515;
	bra.uni 	$L__BB4_170;
$L__BB4_54:
	cvt.u32.u64 	%r111, %rd3;
	cvt.u32.u64 	%r112, %rd188;
	sub.s32 	%r113, %r112, %r111;
	min.s32 	%r50, %r113, 2048;
	// begin inline asm
	griddepcontrol.wait;
	// end inline asm
	shl.b64 	%rd195, %rd3, 3;
	add.s64 	%rd196, %rd1, %rd195;
	mov.u32 	%r51, %tid.x;
	ld.global.u64 	%rd551, [%rd196];
	and.b32  	%r114, %r51, 31;
	shl.b32 	%r115, %r51, 3;
	and.b32  	%r116, %r115, 7936;
	or.b32  	%r52, %r116, %r114;
	setp.ge.s32 	%p30, %r52, %r50;
	shl.b32 	%r117, %r52, 3;
	cvt.u64.u32 	%rd197, %r117;
	add.s64 	%rd62, %rd196, %rd197;
	mov.u64 	%rd544, %rd551;
	@%p30 bra 	$L__BB4_56;
	ld.global.u64 	%rd544, [%rd62];
$L__BB4_56:
	add.s32 	%r118, %r52, 32;
	setp.ge.s32 	%p31, %r118, %r50;
	mov.u64 	%rd545, %rd551;
	@%p31 bra 	$L__BB4_58;
	ld.global.u64 	%rd545, [%rd62+256];
$L__BB4_58:
	add.s32 	%r119, %r52, 64;
	setp.ge.s32 	%p32, %r119, %r50;
	mov.u64 	%rd546, %rd551;
	@%p32 bra 	$L__BB4_60;
	ld.global.u64 	%rd546, [%rd62+512];
$L__BB4_60:
	add.s32 	%r120, %r52, 96;
	setp.ge.s32 	%p33, %r120, %r50;
	mov.u64 	%rd547, %rd551;
	@%p33 bra 	$L__BB4_62;
	ld.global.u64 	%rd547, [%rd62+768];
$L__BB4_62:
	add.s32 	%r121, %r52, 128;
	setp.ge.s32 	%p34, %r121, %r50;
	mov.u64 	%rd548, %rd551;
	@%p34 bra 	$L__BB4_64;
	ld.global.u64 	%rd548, [%rd62+1024];
$L__BB4_64:
	add.s32 	%r122, %r52, 160;
	setp.ge.s32 	%p35, %r122, %r50;
	mov.u64 	%rd549, %rd551;
	@%p35 bra 	$L__BB4_66;
	ld.global.u64 	%rd549, [%rd62+1280];
$L__BB4_66:
	add.s32 	%r123, %r52, 192;
	setp.ge.s32 	%p36, %r123, %r50;
	mov.u64 	%rd550, %rd551;
	@%p36 bra 	$L__BB4_68;
	ld.global.u64 	%rd550, [%rd62+1536];
$L__BB4_68:
	add.s32 	%r124, %r52, 224;
	setp.ge.s32 	%p37, %r124, %r50;
	@%p37 bra 	$L__BB4_70;
	ld.global.u64 	%rd551, [%rd62+1792];
$L__BB4_70:
	// begin inline asm
	mov.u32 %r125, %laneid;
	// end inline asm
	shl.b32 	%r53, %r51, 3;
	and.b32  	%r126, %r53, 7936;
	add.s32 	%r127, %r125, %r126;
	shr.s32 	%r128, %r127, 5;
	add.s32 	%r129, %r128, %r127;
	shl.b32 	%r130, %r129, 3;
	mov.u32 	%r131, _ZZN3cub18CUB_300001_SM_10006detail10merge_sort30DeviceMergeSortBlockSortKernelINS2_10policy_hubIN6thrust24THRUST_300001_SM_1000_NS10device_ptrIyEEE9Policy600ES8_PNS0_8NullTypeES8_SC_m29MostSignificantBitsComparatorySB_EEvbT0_T1_T2_T3_T4_PT6_PT7_T5_NS1_7vsmem_tEE19static_temp_storage;
	add.s32 	%r54, %r131, %r130;
	st.shared.u64 	[%r54], %rd544;
	add.s32 	%r132, %r127, 32;
	shr.s32 	%r133, %r132, 5;
	add.s32 	%r134, %r133, %r127;
	shl.b32 	%r135, %r134, 3;
	add.s32 	%r55, %r131, %r135;
	st.shared.u64 	[%r55+256], %rd545;
	add.s32 	%r136, %r127, 64;
	shr.s32 	%r137, %r136, 5;
	add.s32 	%r138, %r137, %r127;
	shl.b32 	%r139, %r138, 3;
	add.s32 	%r56, %r131, %r139;
	st.shared.u64 	[%r56+512], %rd546;
	add.s32 	%r140, %r127, 96;
	shr.s32 	%r141, %r140, 5;
	add.s32 	%r142, %r141, %r127;
	shl.b32 	%r143, %r142, 3;
	add.s32 	%r57, %r131, %r143;
	st.shared.u64 	[%r57+768], %rd547;
	add.s32 	%r144, %r127, 128;
	shr.s32 	%r145, %r144, 5;
	add.s32 	%r146, %r145, %r127;
	shl.b32 	%r147, %r146, 3;
	add.s32 	%r58, %r131, %r147;
	st.shared.u64 	[%r58+1024], %rd548;
	add.s32 	%r148, %r127, 160;
	shr.s32 	%r149, %r148, 5;
	add.s32 	%r150, %r149, %r127;
	shl.b32 	%r151, %r150, 3;
	add.s32 	%r59, %r131, %r151;
	st.shared.u64 	[%r59+1280], %rd549;
	add.s32 	%r152, %r127, 192;
	shr.s32 	%r153, %r152, 5;
	add.s32 	%r154, %r153, %r127;
	shl.b32 	%r155, %r154, 3;
	add.s32 	%r60, %r131, %r155;
	st.shared.u64 	[%r60+1536], %rd550;
	add.s32 	%r156, %r127, 224;
	shr.s32 	%r157, %r156, 5;
	add.s32 	%r158, %r157, %r127;
	shl.b32 	%r159, %r158, 3;
	add.s32 	%r61, %r131, %r159;
	st.shared.u64 	[%r61+1792], %rd551;
	bar.warp.sync 	-1;
	mad.lo.s32 	%r160, %r125, 7, %r127;
	shr.s32 	%r161, %r160, 5;
	add.s32 	%r162, %r161, %r160;
	shl.b32 	%r163, %r162, 3;
	add.s32 	%r62, %r131, %r163;
	ld.shared.u64 	%rd579, [%r62];
	add.s32 	%r164, %r160, 1;
	shr.s32 	%r165, %r164, 5;
	add.s32 	%r166, %r165, %r160;
	shl.b32 	%r167, %r166, 3;
	add.s32 	%r63, %r131, %r167;
	ld.shared.u64 	%rd80, [%r63+8];
	add.s32 	%r168, %r160, 2;
	shr.s32 	%r169, %r168, 5;
	add.s32 	%r170, %r169, %r160;
	shl.b32 	%r171, %r170, 3;
	add.s32 	%r64, %r131, %r171;
	ld.shared.u64 	%rd81, [%r64+16];
	add.s32 	%r172, %r160, 3;
	shr.s32 	%r173, %r172, 5;
	add.s32 	%r174, %r173, %r160;
	shl.b32 	%r175, %r174, 3;
	add.s32 	%r65, %r131, %r175;
	ld.shared.u64 	%rd82, [%r65+24];
	add.s32 	%r176, %r160, 4;
	shr.s32 	%r177, %r176, 5;
	add.s32 	%r178, %r177, %r160;
	shl.b32 	%r179, %r178, 3;
	add.s32 	%r66, %r131, %r179;
	ld.shared.u64 	%rd83, [%r66+32];
	add.s32 	%r180, %r160, 5;
	shr.s32 	%r181, %r180, 5;
	add.s32 	%r182, %r181, %r160;
	shl.b32 	%r183, %r182, 3;
	add.s32 	%r67, %r131, %r183;
	ld.shared.u64 	%rd84, [%r67+40];
	add.s32 	%r184, %r160, 6;
	shr.s32 	%r185, %r184, 5;
	add.s32 	%r186, %r185, %r160;
	shl.b32 	%r187, %r186, 3;
	add.s32 	%r68, %r131, %r187;
	ld.shared.u64 	%rd85, [%r68+48];
	add.s32 	%r188, %r160, 7;
	shr.s32 	%r189, %r188, 5;
	add.s32 	%r190, %r189, %r160;
	shl.b32 	%r191, %r190, 3;
	add.s32 	%r69, %r131, %r191;
	ld.shared.u64 	%rd86, [%r69+56];
	bar.sync 	0;
	// begin inline asm
	griddepcontrol.launch_dependents;
	// end inline asm
	setp.lt.s32 	%p38, %r1, 64;
	sub.s32 	%r192, 64, %r1;
	mov.b64 	%rd198, -1;
	shl.b64 	%rd199, %rd198, %r192;
	selp.b64 	%rd87, %rd199, -1, %p38;
	or.b32  	%r193, %r53, 1;
	setp.ge.u32 	%p39, %r193, %r50;
	mov.u64 	%rd570, %rd579;
	mov.u64 	%rd554, %rd579;
	@%p39 bra 	$L__BB4_72;
	and.b64  	%rd200, %rd579, %rd87;
	and.b64  	%rd201, %rd80, %rd87;
	setp.lt.u64 	%p40, %rd200, %rd201;
	selp.b64 	%rd554, %rd80, %rd579, %p40;
	mov.u64 	%rd570, %rd80;
$L__BB4_72:
	add.s32 	%r194, %r53, 2;
	setp.ge.u32 	%p41, %r194, %r50;
	mov.u64 	%rd556, %rd554;
	@%p41 bra 	$L__BB4_74;
	and.b64  	%rd202, %rd554, %rd87;
	and.b64  	%rd203, %rd81, %rd87;
	setp.lt.u64 	%p42, %rd202, %rd203;
	selp.b64 	%rd556, %rd81, %rd554, %p42;
	mov.u64 	%rd554, %rd81;
$L__BB4_74:
	add.s32 	%r195, %r53, 3;
	setp.ge.u32 	%p43, %r195, %r50;
	mov.u64 	%rd558, %rd556;
	@%p43 bra 	$L__BB4_76;
	and.b64  	%rd204, %rd556, %rd87;
	and.b64  	%rd205, %rd82, %rd87;
	setp.lt.u64 	%p44, %rd204, %rd205;
	selp.b64 	%rd558, %rd82, %rd556, %p44;
	mov.u64 	%rd556, %rd82;
$L__BB4_76:
	add.s32 	%r196, %r53, 4;
	setp.ge.u32 	%p45, %r196, %r50;
	mov.u64 	%rd560, %rd558;
	@%p45 bra 	$L__BB4_78;
	and.b64  	%rd206, %rd558, %rd87;
	and.b64  	%rd207, %rd83, %rd87;
	setp.lt.u64 	%p46, %rd206, %rd207;
	selp.b64 	%rd560, %rd83, %rd558, %p46;
	mov.u64 	%rd558, %rd83;
$L__BB4_78:
	add.s32 	%r197, %r53, 5;
	setp.ge.u32 	%p47, %r197, %r50;
	mov.u64 	%rd562, %rd560;
	@%p47 bra 	$L__BB4_80;
	and.b64  	%rd208, %rd560, %rd87;
	and.b64  	%rd209, %rd84, %rd87;
	setp.lt.u64 	%p48, %rd208, %rd209;
	selp.b64 	%rd562, %rd84, %rd560, %p48;
	mov.u64 	%rd560, %rd84;
$L__BB4_80:
	add.s32 	%r198, %r53, 6;
	setp.ge.u32 	%p49, %r198, %r50;
	mov.u64 	%rd563, %rd562;
	@%p49 bra 	$L__BB4_82;
	and.b64  	%rd210, %rd562, %rd87;
	and.b64  	%rd211, %rd85, %rd87;
	setp.lt.u64 	%p50, %rd210, %rd211;
	selp.b64 	%rd563, %rd85, %rd562, %p50;
	mov.u64 	%rd562, %rd85;
$L__BB4_82:
	add.s32 	%r199, %r53, 7;
	setp.lt.u32 	%p51, %r199, %r50;
	selp.b64 	%rd594, %rd86, %rd563, %p51;
	setp.ge.u32 	%p52, %r53, %r50;
	@%p52 bra 	$L__BB4_84;
	and.b64  	%rd212, %rd570, %rd87;
	and.b64  	%rd213, %rd579, %rd87;
	setp.lt.u64 	%p53, %rd212, %rd213;
	selp.b64 	%rd214, %rd579, %rd570, %p53;
	selp.b64 	%rd215, %rd570, %rd579, %p53;
	and.b64  	%rd216, %rd556, %rd87;
	and.b64  	%rd217, %rd554, %rd87;
	setp.lt.u64 	%p54, %rd216, %rd217;
	selp.b64 	%rd218, %rd554, %rd556, %p54;
	selp.b64 	%rd219, %rd556, %rd554, %p54;
	and.b64  	%rd220, %rd560, %rd87;
	and.b64  	%rd221, %rd558, %rd87;
	setp.lt.u64 	%p55, %rd220, %rd221;
	selp.b64 	%rd222, %rd558, %rd560, %p55;
	selp.b64 	%rd223, %rd560, %rd558, %p55;
	and.b64  	%rd224, %rd594, %rd87;
	and.b64  	%rd225, %rd562, %rd87;
	setp.lt.u64 	%p56, %rd224, %rd225;
	selp.b64 	%rd226, %rd562, %rd594, %p56;
	selp.b64 	%rd227, %rd594, %rd562, %p56;
	and.b64  	%rd228, %rd219, %rd87;
	and.b64  	%rd229, %rd214, %rd87;
	setp.lt.u64 	%p57, %rd228, %rd229;
	selp.b64 	%rd230, %rd214, %rd219, %p57;
	selp.b64 	%rd231, %rd219, %rd214, %p57;
	and.b64  	%rd232, %rd223, %rd87;
	and.b64  	%rd233, %rd218, %rd87;
	setp.lt.u64 	%p58, %rd232, %rd233;
	selp.b64 	%rd234, %rd218, %rd223, %p58;
	selp.b64 	%rd235, %rd223, %rd218, %p58;
	and.b64  	%rd236, %rd227, %rd87;
	and.b64  	%rd237, %rd222, %rd87;
	setp.lt.u64 	%p59, %rd236, %rd237;
	selp.b64 	%rd238, %rd222, %rd227, %p59;
	selp.b64 	%rd239, %rd227, %rd222, %p59;
	and.b64  	%rd240, %rd231, %rd87;
	and.b64  	%rd241, %rd215, %rd87;
	setp.lt.u64 	%p60, %rd240, %rd241;
	selp.b64 	%rd242, %rd215, %rd231, %p60;
	selp.b64 	%rd243, %rd231, %rd215, %p60;
	and.b64  	%rd244, %rd235, %rd87;
	and.b64  	%rd245, %rd230, %rd87;
	setp.lt.u64 	%p61, %rd244, %rd245;
	selp.b64 	%rd246, %rd230, %rd235, %p61;
	selp.b64 	%rd247, %rd235, %rd230, %p61;
	and.b64  	%rd248, %rd239, %rd87;
	and.b64  	%rd249, %rd234, %rd87;
	setp.lt.u64 	%p62, %rd248, %rd249;
	selp.b64 	%rd250, %rd234, %rd239, %p62;
	selp.b64 	%rd251, %rd239, %rd234, %p62;
	and.b64  	%rd252, %rd226, %rd87;
	and.b64  	%rd253, %rd238, %rd87;
	setp.lt.u64 	%p63, %rd252, %rd253;
	selp.b64 	%rd254, %rd238, %rd226, %p63;
	selp.b64 	%rd255, %rd226, %rd238, %p63;
	and.b64  	%rd256, %rd247, %rd87;
	and.b64  	%rd257, %rd242, %rd87;
	setp.lt.u64 	%p64, %rd256, %rd257;
	selp.b64 	%rd258, %rd242, %rd247, %p64;
	selp.b64 	%rd259, %rd247, %rd242, %p64;
	and.b64  	%rd260, %rd251, %rd87;
	and.b64  	%rd261, %rd246, %rd87;
	setp.lt.u64 	%p65, %rd260, %rd261;
	selp.b64 	%rd262, %rd246, %rd251, %p65;
	selp.b64 	%rd263, %rd251, %rd246, %p65;
	and.b64  	%rd264, %rd255, %rd87;
	and.b64  	%rd265, %rd250, %rd87;
	setp.lt.u64 	%p66, %rd264, %rd265;
	selp.b64 	%rd266, %rd250, %rd255, %p66;
	selp.b64 	%rd267, %rd255, %rd250, %p66;
	and.b64  	%rd268, %rd259, %rd87;
	and.b64  	%rd269, %rd243, %rd87;
	setp.lt.u64 	%p67, %rd268, %rd269;
	selp.b64 	%rd270, %rd243, %rd259, %p67;
	selp.b64 	%rd271, %rd259, %rd243, %p67;
	and.b64  	%rd272, %rd263, %rd87;
	and.b64  	%rd273, %rd258, %rd87;
	setp.lt.u64 	%p68, %rd272, %rd273;
	selp.b64 	%rd274, %rd258, %rd263, %p68;
	selp.b64 	%rd275, %rd263, %rd258, %p68;
	and.b64  	%rd276, %rd267, %rd87;
	and.b64  	%rd277, %rd262, %rd87;
	setp.lt.u64 	%p69, %rd276, %rd277;
	selp.b64 	%rd278, %rd262, %rd267, %p69;
	selp.b64 	%rd279, %rd267, %rd262, %p69;
	and.b64  	%rd280, %rd254, %rd87;
	and.b64  	%rd281, %rd266, %rd87;
	setp.lt.u64 	%p70, %rd280, %rd281;
	selp.b64 	%rd282, %rd266, %rd254, %p70;
	selp.b64 	%rd283, %rd254, %rd266, %p70;
	and.b64  	%rd284, %rd275, %rd87;
	and.b64  	%rd285, %rd270, %rd87;
	setp.lt.u64 	%p71, %rd284, %rd285;
	selp.b64 	%rd286, %rd270, %rd275, %p71;
	selp.b64 	%rd287, %rd275, %rd270, %p71;
	and.b64  	%rd288, %rd279, %rd87;
	and.b64  	%rd289, %rd274, %rd87;
	setp.lt.u64 	%p72, %rd288, %rd289;
	selp.b64 	%rd290, %rd274, %rd279, %p72;
	selp.b64 	%rd291, %rd279, %rd274, %p72;
	and.b64  	%rd292, %rd283, %rd87;
	and.b64  	%rd293, %rd278, %rd87;
	setp.lt.u64 	%p73, %rd292, %rd293;
	selp.b64 	%rd294, %rd278, %rd283, %p73;
	selp.b64 	%rd295, %rd283, %rd278, %p73;
	and.b64  	%rd296, %rd287, %rd87;
	and.b64  	%rd297, %rd271, %rd87;
	setp.lt.u64 	%p74, %rd296, %rd297;
	selp.b64 	%rd298, %rd271, %rd287, %p74;
	selp.b64 	%rd579, %rd287, %rd271, %p74;
	and.b64  	%rd299, %rd291, %rd87;
	and.b64  	%rd300, %rd286, %rd87;
	setp.lt.u64 	%p75, %rd299, %rd300;
	selp.b64 	%rd301, %rd286, %rd291, %p75;
	selp.b64 	%rd302, %rd291, %rd286, %p75;
	and.b64  	%rd303, %rd295, %rd87;
	and.b64  	%rd304, %rd290, %rd87;
	setp.lt.u64 	%p76, %rd303, %rd304;
	selp.b64 	%rd305, %rd290, %rd295, %p76;
	selp.b64 	%rd306, %rd295, %rd290, %p76;
	and.b64  	%rd307, %rd282, %rd87;
	and.b64  	%rd308, %rd294, %rd87;
	setp.lt.u64 	%p77, %rd307, %rd308;
	selp.b64 	%rd594, %rd294, %rd282, %p77;
	selp.b64 	%rd309, %rd282, %rd294, %p77;
	and.b64  	%rd310, %rd302, %rd87;
	and.b64  	%rd311, %rd298, %rd87;
	setp.lt.u64 	%p78, %rd310, %rd311;
	selp.b64 	%rd554, %rd298, %rd302, %p78;
	selp.b64 	%rd570, %rd302, %rd298, %p78;
	and.b64  	%rd312, %rd306, %rd87;
	and.b64  	%rd313, %rd301, %rd87;
	setp.lt.u64 	%p79, %rd312, %rd313;
	selp.b64 	%rd558, %rd301, %rd306, %p79;
	selp.b64 	%rd556, %rd306, %rd301, %p79;
	and.b64  	%rd314, %rd309, %rd87;
	and.b64  	%rd315, %rd305, %rd87;
	setp.lt.u64 	%p80, %rd314, %rd315;
	selp.b64 	%rd562, %rd305, %rd309, %p80;
	selp.b64 	%rd560, %rd309, %rd305, %p80;
$L__BB4_84:
	mov.b32 	%r470, 2;
	shl.b32 	%r202, %r51, 6;
	mov.u32 	%r203, _ZZN3cub18CUB_300001_SM_10006detail10merge_sort30DeviceMergeSortBlockSortKernelINS2_10policy_hubIN6thrust24THRUST_300001_SM_1000_NS10device_ptrIyEEE9Policy600ES8_PNS0_8NullTypeES8_SC_m29MostSignificantBitsComparatorySB_EEvbT0_T1_T2_T3_T4_PT6_PT7_T5_NS1_7vsmem_tEE19static_temp_storage;
	add.s32 	%r204, %r203, %r202;
$L__BB4_85:
	mov.u32 	%r70, %r470;
	bar.sync 	0;
	add.s32 	%r201, %r70, -1;
	st.shared.v2.u64 	[%r204], {%rd579, %rd570};
	st.shared.v2.u64 	[%r204+16], {%rd554, %rd556};
	st.shared.v2.u64 	[%r204+32], {%rd558, %rd560};
	st.shared.v2.u64 	[%r204+48], {%rd562, %rd594};
	bar.sync 	0;
	neg.s32 	%r205, %r70;
	and.b32  	%r206, %r51, %r205;
	shl.b32 	%r207, %r206, 3;
	shl.b32 	%r208, %r70, 2;
	and.b32  	%r209, %r201, %r51;
	shl.b32 	%r210, %r209, 3;
	min.s32 	%r71, %r210, %r50;
	min.s32 	%r72, %r207, %r50;
	add.s32 	%r211, %r72, %r208;
	min.s32 	%r73, %r211, %r50;
	add.s32 	%r212, %r73, %r208;
	min.s32 	%r74, %r212, %r50;
	sub.s32 	%r213, %r73, %r72;
	sub.s32 	%r214, %r74, %r73;
	setp.lt.s32 	%p81, %r71, %r214;
	sub.s32 	%r215, %r71, %r214;
	selp.b32 	%r473, 0, %r215, %p81;
	min.s32 	%r471, %r213, %r71;
	setp.ge.s32 	%p82, %r473, %r471;
	@%p82 bra 	$L__BB4_87;
$L__BB4_86:
	sub.s32 	%r216, %r471, %r473;
	shr.u32 	%r217, %r216, 31;
	add.s32 	%r218, %r216, %r217;
	shr.s32 	%r219, %r218, 1;
	add.s32 	%r220, %r219, %r473;
	add.s32 	%r221, %r220, %r72;
	shl.b32 	%r222, %r221, 3;
	mov.u32 	%r223, _ZZN3cub18CUB_300001_SM_10006detail10merge_sort30DeviceMergeSortBlockSortKernelINS2_10policy_hubIN6thrust24THRUST_300001_SM_1000_NS10device_ptrIyEEE9Policy600ES8_PNS0_8NullTypeES8_SC_m29MostSignificantBitsComparatorySB_EEvbT0_T1_T2_T3_T4_PT6_PT7_T5_NS1_7vsmem_tEE19static_temp_storage;
	add.s32 	%r224, %r223, %r222;
	ld.shared.u64 	%rd316, [%r224];
	not.b32 	%r225, %r220;
	add.s32 	%r226, %r73, %r71;
	add.s32 	%r227, %r226, %r225;
	shl.b32 	%r228, %r227, 3;
	add.s32 	%r229, %r223, %r228;
	ld.shared.u64 	%rd317, [%r229];
	and.b64  	%rd318, %rd317, %rd87;
	and.b64  	%rd319, %rd316, %rd87;
	setp.lt.u64 	%p83, %rd318, %rd319;
	add.s32 	%r230, %r220, 1;
	selp.b32 	%r473, %r473, %r230, %p83;
	selp.b32 	%r471, %r220, %r471, %p83;
	setp.lt.s32 	%p84, %r473, %r471;
	@%p84 bra 	$L__BB4_86;
$L__BB4_87:
	add.s32 	%r82, %r473, %r72;
	add.s32 	%r231, %r73, %r71;
	sub.s32 	%r83, %r231, %r473;
	shl.b32 	%r232, %r82, 3;
	mov.u32 	%r233, _ZZN3cub18CUB_300001_SM_10006detail10merge_sort30DeviceMergeSortBlockSortKernelINS2_10policy_hubIN6thrust24THRUST_300001_SM_1000_NS10device_ptrIyEEE9Policy600ES8_PNS0_8NullTypeES8_SC_m29MostSignificantBitsComparatorySB_EEvbT0_T1_T2_T3_T4_PT6_PT7_T5_NS1_7vsmem_tEE19static_temp_storage;
	add.s32 	%r84, %r233, %r232;
	ld.shared.u64 	%rd583, [%r84];
	shl.b32 	%r234, %r83, 3;
	add.s32 	%r85, %r233, %r234;
	ld.shared.u64 	%rd580, [%r85];
	setp.ge.s32 	%p86, %r83, %r74;
	mov.pred 	%p223, 0;
	@%p86 bra 	$L__BB4_90;
	setp.ge.s32 	%p88, %r82, %r73;
	mov.pred 	%p223, -1;
	@%p88 bra 	$L__BB4_90;
	and.b64  	%rd320, %rd580, %rd87;
	and.b64  	%rd321, %rd583, %rd87;
	setp.lt.u64 	%p223, %rd320, %rd321;
$L__BB4_90:
	selp.b64 	%rd579, %rd580, %rd583, %p223;
	selp.u32 	%r235, 1, 0, %p223;
	add.s32 	%r86, %r83, %r235;
	not.pred 	%p89, %p223;
	selp.u32 	%r236, 1, 0, %p89;
	add.s32 	%r87, %r82, %r236;
	@%p89 bra 	$L__BB4_92;
	ld.shared.u64 	%rd580, [%r85+8];
	bra.uni 	$L__BB4_93;
$L__BB4_92:
	ld.shared.u64 	%rd583, [%r84+8];
$L__BB4_93:
	setp.ge.s32 	%p91, %r86, %r74;
	mov.pred 	%p224, 0;
	@%p91 bra 	$L__BB4_96;
	setp.ge.s32 	%p93, %r87, %r73;
	mov.pred 	%p224, -1;
	@%p93 bra 	$L__BB4_96;
	and.b64  	%rd322, %rd580, %rd87;
	and.b64  	%rd323, %rd583, %rd87;
	setp.lt.u64 	%p224, %rd322, %rd323;
$L__BB4_96:
	selp.b64 	%rd570, %rd580, %rd583, %p224;
	selp.u32 	%r237, 1, 0, %p224;
	add.s32 	%r88, %r86, %r237;
	not.pred 	%p94, %p224;
	selp.u32 	%r238, 1, 0, %p94;
	add.s32 	%r89, %r87, %r238;
	@%p224 bra 	$L__BB4_98;
	shl.b32 	%r239, %r89, 3;
	add.s32 	%r241, %r233, %r239;
	ld.shared.u64 	%rd583, [%r241];
	bra.uni 	$L__BB4_99;
$L__BB4_98:
	shl.b32 	%r242, %r88, 3;
	add.s32 	%r244, %r233, %r242;
	ld.shared.u64 	%rd580, [%r244];
$L__BB4_99:
	setp.ge.s32 	%p96, %r88, %r74;
	mov.pred 	%p225, 0;
	@%p96 bra 	$L__BB4_102;
	setp.ge.s32 	%p98, %r89, %r73;
	mov.pred 	%p225, -1;
	@%p98 bra 	$L__BB4_102;
	and.b64  	%rd324, %rd580, %rd87;
	and.b64  	%rd325, %rd583, %rd87;
	setp.lt.u64 	%p225, %rd324, %rd325;
$L__BB4_102:
	selp.b64 	%rd554, %rd580, %rd583, %p225;
	selp.u32 	%r245, 1, 0, %p225;
	add.s32 	%r90, %r88, %r245;
	not.pred 	%p99, %p225;
	selp.u32 	%r246, 1, 0, %p99;
	add.s32 	%r91, %r89, %r246;
	@%p225 bra 	$L__BB4_104;
	shl.b32 	%r247, %r91, 3;
	mov.u32 	%r248, _ZZN3cub18CUB_300001_SM_10006detail10merge_sort30DeviceMergeSortBlockSortKernelINS2_10policy_hubIN6thrust24THRUST_300001_SM_1000_NS10device_ptrIyEEE9Policy600ES8_PNS0_8NullTypeES8_SC_m29MostSignificantBitsComparatorySB_EEvbT0_T1_T2_T3_T4_PT6_PT7_T5_NS1_7vsmem_tEE19static_temp_storage;
	add.s32 	%r249, %r248, %r247;
	ld.shared.u64 	%rd583, [%r249];
	bra.uni 	$L__BB4_105;
$L__BB4_104:
	shl.b32 	%r250, %r90, 3;
	mov.u32 	%r251, _ZZN3cub18CUB_300001_SM_10006detail10merge_sort30DeviceMergeSortBlockSortKernelINS2_10policy_hubIN6thrust24THRUST_300001_SM_1000_NS10device_ptrIyEEE9Policy600ES8_PNS0_8NullTypeES8_SC_m29MostSignificantBitsComparatorySB_EEvbT0_T1_T2_T3_T4_PT6_PT7_T5_NS1_7vsmem_tEE19static_temp_storage;
	add.s32 	%r252, %r251, %r250;
	ld.shared.u64 	%rd580, [%r252];
$L__BB4_105:
	setp.ge.s32 	%p101, %r90, %r74;
	mov.pred 	%p226, 0;
	@%p101 bra 	$L__BB4_108;
	setp.ge.s32 	%p103, %r91, %r73;
	mov.pred 	%p226, -1;
	@%p103 bra 	$L__BB4_108;
	and.b64  	%rd326, %rd580, %rd87;
	and.b64  	%rd327, %rd583, %rd87;
	setp.lt.u64 	%p226, %rd326, %rd327;
$L__BB4_108:
	selp.b64 	%rd556, %rd580, %rd583, %p226;
	selp.u32 	%r253, 1, 0, %p226;
	add.s32 	%r92, %r90, %r253;
	not.pred 	%p104, %p226;
	selp.u32 	%r254, 1, 0, %p104;
	add.s32 	%r93, %r91, %r254;
	@%p226 bra 	$L__BB4_110;
	shl.b32 	%r255, %r93, 3;
	mov.u32 	%r256, _ZZN3cub18CUB_300001_SM_10006detail10merge_sort30DeviceMergeSortBlockSortKernelINS2_10policy_hubIN6thrust24THRUST_300001_SM_1000_NS10device_ptrIyEEE9Policy600ES8_PNS0_8NullTypeES8_SC_m29MostSignificantBitsComparatorySB_EEvbT0_T1_T2_T3_T4_PT6_PT7_T5_NS1_7vsmem_tEE19static_temp_storage;
	add.s32 	%r257, %r256, %r255;
	ld.shared.u64 	%rd583, [%r257];
	bra.uni 	$L__BB4_111;
$L__BB4_110:
	shl.b32 	%r258, %r92, 3;
	mov.u32 	%r259, _ZZN3cub18CUB_300001_SM_10006detail10merge_sort30DeviceMergeSortBlockSortKernelINS2_10policy_hubIN6thrust24THRUST_300001_SM_1000_NS10device_ptrIyEEE9Policy600ES8_PNS0_8NullTypeES8_SC_m29MostSignificantBitsComparatorySB_EEvbT0_T1_T2_T3_T4_PT6_PT7_T5_NS1_7vsmem_tEE19static_temp_storage;
	add.s32 	%r260, %r259, %r258;
	ld.shared.u64 	%rd580, [%r260];
$L__BB4_111:
	setp.ge.s32 	%p106, %r92, %r74;
	mov.pred 	%p227, 0;
	@%p106 bra 	$L__BB4_114;
	setp.ge.s32 	%p108, %r93, %r73;
	mov.pred 	%p227, -1;
	@%p108 bra 	$L__BB4_114;
	and.b64  	%rd328, %rd580, %rd87;
	and.b64  	%rd329, %rd583, %rd87;
	setp.lt.u64 	%p227, %rd328, %rd329;
$L__BB4_114:
	selp.b64 	%rd558, %rd580, %rd583, %p227;
	selp.u32 	%r261, 1, 0, %p227;
	add.s32 	%r94, %r92, %r261;
	not.pred 	%p109, %p227;
	selp.u32 	%r262, 1, 0, %p109;
	add.s32 	%r95, %r93, %r262;
	@%p227 bra 	$L__BB4_116;
	shl.b32 	%r263, %r95, 3;
	mov.u32 	%r264, _ZZN3cub18CUB_300001_SM_10006detail10merge_sort30DeviceMergeSortBlockSortKernelINS2_10policy_hubIN6thrust24THRUST_300001_SM_1000_NS10device_ptrIyEEE9Policy600ES8_PNS0_8NullTypeES8_SC_m29MostSignificantBitsComparatorySB_EEvbT0_T1_T2_T3_T4_PT6_PT7_T5_NS1_7vsmem_tEE19static_temp_storage;
	add.s32 	%r265, %r264, %r263;
	ld.shared.u64 	%rd583, [%r265];
	bra.uni 	$L__BB4_117;
$L__BB4_116:
	shl.b32 	%r266, %r94, 3;
	mov.u32 	%r267, _ZZN3cub18CUB_300001_SM_10006detail10merge_sort30DeviceMergeSortBlockSortKernelINS2_10policy_hubIN6thrust24THRUST_300001_SM_1000_NS10device_ptrIyEEE9Policy600ES8_PNS0_8NullTypeES8_SC_m29MostSignificantBitsComparatorySB_EEvbT0_T1_T2_T3_T4_PT6_PT7_T5_NS1_7vsmem_tEE19static_temp_storage;
	add.s32 	%r268, %r267, %r266;
	ld.shared.u64 	%rd580, [%r268];
$L__BB4_117:
	setp.ge.s32 	%p111, %r94, %r74;
	mov.pred 	%p228, 0;
	@%p111 bra 	$L__BB4_120;
	setp.ge.s32 	%p113, %r95, %r73;
	mov.pred 	%p228, -1;
	@%p113 bra 	$L__BB4_120;
	and.b64  	%rd330, %rd580, %rd87;
	and.b64  	%rd331, %rd583, %rd87;
	setp.lt.u64 	%p228, %rd330, %rd331;
$L__BB4_120:
	selp.b64 	%rd560, %rd580, %rd583, %p228;
	selp.u32 	%r269, 1, 0, %p228;
	add.s32 	%r96, %r94, %r269;
	not.pred 	%p114, %p228;
	selp.u32 	%r270, 1, 0, %p114;
	add.s32 	%r97, %r95, %r270;
	@%p228 bra 	$L__BB4_122;
	shl.b32 	%r271, %r97, 3;
	mov.u32 	%r272, _ZZN3cub18CUB_300001_SM_10006detail10merge_sort30DeviceMergeSortBlockSortKernelINS2_10policy_hubIN6thrust24THRUST_300001_SM_1000_NS10device_ptrIyEEE9Policy600ES8_PNS0_8NullTypeES8_SC_m29MostSignificantBitsComparatorySB_EEvbT0_T1_T2_T3_T4_PT6_PT7_T5_NS1_7vsmem_tEE19static_temp_storage;
	add.s32 	%r273, %r272, %r271;
	ld.shared.u64 	%rd583, [%r273];
	bra.uni 	$L__BB4_123;
$L__BB4_122:
	shl.b32 	%r274, %r96, 3;
	mov.u32 	%r275, _ZZN3cub18CUB_300001_SM_10006detail10merge_sort30DeviceMergeSortBlockSortKernelINS2_10policy_hubIN6thrust24THRUST_300001_SM_1000_NS10device_ptrIyEEE9Policy600ES8_PNS0_8NullTypeES8_SC_m29MostSignificantBitsComparatorySB_EEvbT0_T1_T2_T3_T4_PT6_PT7_T5_NS1_7vsmem_tEE19static_temp_storage;
	add.s32 	%r276, %r275, %r274;
	ld.shared.u64 	%rd580, [%r276];
$L__BB4_123:
	setp.ge.s32 	%p116, %r96, %r74;
	mov.pred 	%p229, 0;
	@%p116 bra 	$L__BB4_126;
	setp.ge.s32 	%p118, %r97, %r73;
	mov.pred 	%p229, -1;
	@%p118 bra 	$L__BB4_126;
	and.b64  	%rd332, %rd580, %rd87;
	and.b64  	%rd333, %rd583, %rd87;
	setp.lt.u64 	%p229, %rd332, %rd333;
$L__BB4_126:
	selp.b64 	%rd562, %rd580, %rd583, %p229;
	selp.u32 	%r277, 1, 0, %p229;
	add.s32 	%r98, %r96, %r277;
	not.pred 	%p119, %p229;
	selp.u32 	%r278, 1, 0, %p119;
	add.s32 	%r99, %r97, %r278;
	@%p229 bra 	$L__BB4_128;
	shl.b32 	%r279, %r99, 3;
	mov.u32 	%r280, _ZZN3cub18CUB_300001_SM_10006detail10merge_sort30DeviceMergeSortBlockSortKernelINS2_10policy_hubIN6thrust24THRUST_300001_SM_1000_NS10device_ptrIyEEE9Policy600ES8_PNS0_8NullTypeES8_SC_m29MostSignificantBitsComparatorySB_EEvbT0_T1_T2_T3_T4_PT6_PT7_T5_NS1_7vsmem_tEE19static_temp_storage;
	add.s32 	%r281, %r280, %r279;
	ld.shared.u64 	%rd583, [%r281];
	bra.uni 	$L__BB4_129;
$L__BB4_128:
	shl.b32 	%r282, %r98, 3;
	mov.u32 	%r283, _ZZN3cub18CUB_300001_SM_10006detail10merge_sort30DeviceMergeSortBlockSortKernelINS2_10policy_hubIN6thrust24THRUST_300001_SM_1000_NS10device_ptrIyEEE9Policy600ES8_PNS0_8NullTypeES8_SC_m29MostSignificantBitsComparatorySB_EEvbT0_T1_T2_T3_T4_PT6_PT7_T5_NS1_7vsmem_tEE19static_temp_storage;
	add.s32 	%r284, %r283, %r282;
	ld.shared.u64 	%rd580, [%r284];
$L__BB4_129:
	setp.ge.s32 	%p120, %r98, %r74;
	mov.u64 	%rd594, %rd583;
	@%p120 bra 	$L__BB4_132;
	setp.ge.s32 	%p121, %r99, %r73;
	mov.u64 	%rd594, %rd580;
	@%p121 bra 	$L__BB4_132;
	and.b64  	%rd334, %rd580, %rd87;
	and.b64  	%rd335, %rd583, %rd87;
	setp.lt.u64 	%p122, %rd334, %rd335;
	selp.b64 	%rd594, %rd580, %rd583, %p122;
$L__BB4_132:
	shl.b32 	%r470, %r70, 1;
	setp.lt.u32 	%p123, %r70, 129;
	@%p123 bra 	$L__BB4_85;
	ld.param.s8 	%rs2, [_ZN3cub18CUB_300001_SM_10006detail10merge_sort30DeviceMergeSortBlockSortKernelINS2_10policy_hubIN6thrust24THRUST_300001_SM_1000_NS10device_ptrIyEEE9Policy600ES8_PNS0_8NullTypeES8_SC_m29MostSignificantBitsComparatorySB_EEvbT0_T1_T2_T3_T4_PT6_PT7_T5_NS1_7vsmem_tE_param_0];
	add.s32 	%r101, %r52, 32;
	add.s32 	%r102, %r52, 64;
	add.s32 	%r103, %r52, 96;
	add.s32 	%r104, %r52, 160;
	add.s32 	%r105, %r52, 128;
	add.s32 	%r106, %r52, 192;
	bar.sync 	0;
	setp.eq.s16 	%p124, %rs2, 0;
	@%p124 bra 	$L__BB4_152;
	st.shared.u64 	[%r62], %rd579;
	st.shared.u64 	[%r63+8], %rd570;
	st.shared.u64 	[%r64+16], %rd554;
	st.shared.u64 	[%r65+24], %rd556;
	st.shared.u64 	[%r66+32], %rd558;
	st.shared.u64 	[%r67+40], %rd560;
	st.shared.u64 	[%r68+48], %rd562;
	st.shared.u64 	[%r69+56], %rd594;
	bar.warp.sync 	-1;
	ld.shared.u64 	%rd170, [%r54];
	ld.shared.u64 	%rd171, [%r55+256];
	ld.shared.u64 	%rd172, [%r56+512];
	ld.shared.u64 	%rd173, [%r57+768];
	ld.shared.u64 	%rd174, [%r58+1024];
	ld.shared.u64 	%rd175, [%r59+1280];
	ld.shared.u64 	%rd176, [%r60+1536];
	ld.shared.u64 	%rd177, [%r61+1792];
	setp.eq.s32 	%p125, %r51, 0;
	@%p125 bra 	$L__BB4_135;
	bra.uni 	$L__BB4_136;
$L__BB4_135:
	st.volatile.shared.u32 	[_ZZN3cub18CUB_300001_SM_10006detail10merge_sort30DeviceMergeSortBlockSortKernelINS2_10policy_hubIN6thrust24THRUST_300001_SM_1000_NS10device_ptrIyEEE9Policy600ES8_PNS0_8NullTypeES8_SC_m29MostSignificantBitsComparatorySB_EEvbT0_T1_T2_T3_T4_PT6_PT7_T5_NS1_7vsmem_tEE19static_temp_storage+16896], %r50;
$L__BB4_136:
	bar.sync 	0;
	ld.volatile.shared.u32 	%r107, [_ZZN3cub18CUB_300001_SM_10006detail10merge_sort30DeviceMergeSortBlockSortKernelINS2_10policy_hubIN6thrust24THRUST_300001_SM_1000_NS10device_ptrIyEEE9Policy600ES8_PNS0_8NullTypeES8_SC_m29MostSignificantBitsComparatorySB_EEvbT0_T1_T2_T3_T4_PT6_PT7_T5_NS1_7vsmem_tEE19static_temp_storage+16896];
	mov.u32 	%r285, %tid.x;
	shl.b32 	%r286, %r285, 3;
	and.b32  	%r287, %r286, 7936;
	cvt.u64.u32 	%rd336, %r287;
	and.b32  	%r288, %r285, 31;
	cvt.u64.u32 	%rd337, %r288;
	mov.u32 	%r289, %ctaid.x;
	mul.wide.u32 	%rd338, %r289, 2048;
	or.b64  	%rd339, %rd338, %rd337;
	add.s64 	%rd340, %rd339, %rd336;
	setp.ge.s32 	%p126, %r52, %r107;
	shl.b64 	%rd341, %rd340, 3;
	add.s64 	%rd186, %rd2, %rd341;
	@%p126 bra 	$L__BB4_138;
	st.global.u64 	[%rd186], %rd170;
$L__BB4_138:
	setp.ge.s32 	%p127, %r101, %r107;
	@%p127 bra 	$L__BB4_140;
	st.global.u64 	[%rd186+256], %rd171;
$L__BB4_140:
	setp.ge.s32 	%p128, %r102, %r107;
	@%p128 bra 	$L__BB4_142;
	st.global.u64 	[%rd186+512], %rd172;
$L__BB4_142:
	setp.ge.s32 	%p129, %r103, %r107;
	@%p129 bra 	$L__BB4_144;
	st.global.u64 	[%rd186+768], %rd173;
$L__BB4_144:
	setp.ge.s32 	%p130, %r105, %r107;
	@%p130 bra 	$L__BB4_146;
	st.global.u64 	[%rd186+1024], %rd174;
$L__BB4_146:
	setp.ge.s32 	%p131, %r104, %r107;
	@%p131 bra 	$L__BB4_148;
	st.global.u64 	[%rd186+1280], %rd175;
$L__BB4_148:
	setp.ge.s32 	%p132, %r106, %r107;
	@%p132 bra 	$L__BB4_150;
	st.global.u64 	[%rd186+1536], %rd176;
$L__BB4_150:
	or.b32  	%r294, %r287, %r288;
	or.b32  	%r295, %r294, 224;
	setp.ge.s32 	%p133, %r295, %r107;
	@%p133 bra 	$L__BB4_170;
	st.global.u64 	[%rd186+1792], %rd177;
	bra.uni 	$L__BB4_170;
$L__BB4_152:
	st.shared.u64 	[%r62], %rd579;
	st.shared.u64 	[%r63+8], %rd570;
	st.shared.u64 	[%r64+16], %rd554;
	st.shared.u64 	[%r65+24], %rd556;
	st.shared.u64 	[%r66+32], %rd558;
	st.shared.u64 	[%r67+40], %rd560;
	st.shared.u64 	[%r68+48], %rd562;
	st.shared.u64 	[%r69+56], %rd594;
	bar.warp.sync 	-1;
	ld.shared.u64 	%rd178, [%r54];
	ld.shared.u64 	%rd179, [%r55+256];
	ld.shared.u64 	%rd180, [%r56+512];
	ld.shared.u64 	%rd181, [%r57+768];
	ld.shared.u64 	%rd182, [%r58+1024];
	ld.shared.u64 	%rd183, [%r59+1280];
	ld.shared.u64 	%rd184, [%r60+1536];
	ld.shared.u64 	%rd185, [%r61+1792];
	setp.eq.s32 	%p134, %r51, 0;
	@%p134 bra 	$L__BB4_153;
	bra.uni 	$L__BB4_154;
$L__BB4_153:
	st.volatile.shared.u32 	[_ZZN3cub18CUB_300001_SM_10006detail10merge_sort30DeviceMergeSortBlockSortKernelINS2_10policy_hubIN6thrust24THRUST_300001_SM_1000_NS10device_ptrIyEEE9Policy600ES8_PNS0_8NullTypeES8_SC_m29MostSignificantBitsComparatorySB_EEvbT0_T1_T2_T3_T4_PT6_PT7_T5_NS1_7vsmem_tEE19static_temp_storage+16896], %r50;
$L__BB4_154:
	ld.param.u64 	%rd519, [_ZN3cub18CUB_300001_SM_10006detail10merge_sort30DeviceMergeSortBlockSortKernelINS2_10policy_hubIN6thrust24THRUST_300001_SM_1000_NS10device_ptrIyEEE9Policy600ES8_PNS0_8NullTypeES8_SC_m29MostSignificantBitsComparatorySB_EEvbT0_T1_T2_T3_T4_PT6_PT7_T5_NS1_7vsmem_tE_param_6];
	bar.sync 	0;
	ld.volatile.shared.u32 	%r108, [_ZZN3cub18CUB_300001_SM_10006detail10merge_sort30DeviceMergeSortBlockSortKernelINS2_10policy_hubIN6thrust24THRUST_300001_SM_1000_NS10device_ptrIyEEE9Policy600ES8_PNS0_8NullTypeES8_SC_m29MostSignificantBitsComparatorySB_EEvbT0_T1_T2_T3_T4_PT6_PT7_T5_NS1_7vsmem_tEE19static_temp_storage+16896];
	setp.ge.s32 	%p135, %r52, %r108;
	cvt.u64.u32 	%rd342, %r52;
	mov.u32 	%r296, %ctaid.x;
	mul.wide.u32 	%rd343, %r296, 2048;
	add.s64 	%rd344, %rd343, %rd342;
	cvta.to.global.u64 	%rd345, %rd519;
	shl.b64 	%rd346, %rd344, 3;
	add.s64 	%rd187, %rd345, %rd346;
	@%p135 bra 	$L__BB4_156;
	st.global.u64 	[%rd187], %rd178;
$L__BB4_156:
	setp.ge.s32 	%p136, %r101, %r108;
	@%p136 bra 	$L__BB4_158;
	st.global.u64 	[%rd187+256], %rd179;
$L__BB4_158:
	setp.ge.s32 	%p137, %r102, %r108;
	@%p137 bra 	$L__BB4_160;
	st.global.u64 	[%rd187+512], %rd180;
$L__BB4_160:
	setp.ge.s32 	%p138, %r103, %r108;
	@%p138 bra 	$L__BB4_162;
	st.global.u64 	[%rd187+768], %rd181;
$L__BB4_162:
	setp.ge.s32 	%p139, %r105, %r108;
	@%p139 bra 	$L__BB4_164;
	st.global.u64 	[%rd187+1024], %rd182;
$L__BB4_164:
	setp.ge.s32 	%p140, %r104, %r108;
	@%p140 bra 	$L__BB4_166;
	st.global.u64 	[%rd187+1280], %rd183;
$L__BB4_166:
	setp.ge.s32 	%p141, %r106, %r108;
	@%p141 bra 	$L__BB4_168;
	st.global.u64 	[%rd187+1536], %rd184;
$L__BB4_168:
	mov.u32 	%r297, %tid.x;
	shl.b32 	%r298, %r297, 3;
	and.b32  	%r299, %r298, 7936;
	and.b32  	%r300, %r297, 31;
	or.b32  	%r301, %r299, %r300;
	or.b32  	%r302, %r301, 224;
	setp.ge.s32 	%p142, %r302, %r108;
	@%p142 bra 	$L__BB4_170;
	st.global.u64 	[%rd187+1792], %rd185;
$L__BB4_170:
	ret;

}
	// .globl	_ZN3cub18CUB_300001_SM_10006detail10merge_sort30DeviceMergeSortPartitionKernelIN6thrust24THRUST_300001_SM_1000_NS10device_ptrIyEEm29MostSignificantBitsComparatoryEEvbT_PT2_T0_SC_PSC_T1_SC_i
.visible .entry _ZN3cub18CUB_300001_SM_10006detail10merge_sort30DeviceMergeSortPartitionKernelIN6thrust24THRUST_300001_SM_1000_NS10device_ptrIyEEm29MostSignificantBitsComparatoryEEvbT_PT2_T0_SC_PSC_T1_SC_i(
	.param .u8 _ZN3cub18CUB_300001_SM_10006detail10merge_sort30DeviceMergeSortPartitionKernelIN6thrust24THRUST_300001_SM_1000_NS10device_ptrIyEEm29MostSignificantBitsComparatoryEEvbT_PT2_T0_SC_PSC_T1_SC_i_param_0,
	.param .align 8 .b8 _ZN3cub18CUB_300001_SM_10006detail10merge_sort30DeviceMergeSortPartitionKernelIN6thrust24THRUST_300001_SM_1000_NS10device_ptrIyEEm29MostSignificantBitsComparatoryEEvbT_PT2_T0_SC_PSC_T1_SC_i_param_1[8],
	.param .u64 .ptr .align 1 _ZN3cub18CUB_300001_SM_10006detail10merge_sort30DeviceMergeSortPartitionKernelIN6thrust24THRUST_300001_SM_1000_NS10device_ptrIyEEm29MostSignificantBitsComparatoryEEvbT_PT2_T0_SC_PSC_T1_SC_i_param_2,
	.param .u64 _ZN3cub18CUB_300001_SM_10006detail10merge_sort30DeviceMergeSortPartitionKernelIN6thrust24THRUST_300001_SM_1000_NS10device_ptrIyEEm29MostSignificantBitsComparatoryEEvbT_PT2_T0_SC_PSC_T1_SC_i_param_3,
	.param .u64 _ZN3cub18CUB_300001_SM_10006detail10merge_sort30DeviceMergeSortPartitionKernelIN6thrust24THRUST_300001_SM_1000_NS10device_ptrIyEEm29MostSignificantBitsComparatoryEEvbT_PT2_T0_SC_PSC_T1_SC_i_param_4,
	.param .u64 .ptr .align 1 _ZN3cub18CUB_300001_SM_10006detail10merge_sort30DeviceMergeSortPartitionKernelIN6thrust24THRUST_300001_SM_1000_NS10device_ptrIyEEm29MostSignificantBitsComparatoryEEvbT_PT2_T0_SC_PSC_T1_SC_i_param_5,
	.param .align 4 .b8 _ZN3cub18CUB_300001_SM_10006detail10merge_sort30DeviceMergeSortPartitionKernelIN6thrust24THRUST_300001_SM_1000_NS10device_ptrIyEEm29MostSignificantBitsComparatoryEEvbT_PT2_T0_SC_PSC_T1_SC_i_param_6[4],
	.param .u64 _ZN3cub18CUB_300001_SM_10006detail10merge_sort30DeviceMergeSortPartitionKernelIN6thrust24THRUST_300001_SM_1000_NS10device_ptrIyEEm29MostSignificantBitsComparatoryEEvbT_PT2_T0_SC_PSC_T1_SC_i_param_7,
	.param .u32 _ZN3cub18CUB_300001_SM_10006detail10merge_sort30DeviceMergeSortPartitionKernelIN6thrust24THRUST_300001_SM_1000_NS10device_ptrIyEEm29MostSignificantBitsComparatoryEEvbT_PT2_T0_SC_PSC_T1_SC_i_param_8
)
{
	.reg .pred 	%p<12>;
	.reg .b16 	%rs<2>;
	.reg .b32 	%r<10>;
	.reg .b64 	%rd<100>;

	ld.param.u32 	%r2, [_ZN3cub18CUB_300001_SM_10006detail10merge_sort30DeviceMergeSortPartitionKernelIN6thrust24THRUST_300001_SM_1000_NS10device_ptrIyEEm29MostSignificantBitsComparatoryEEvbT_PT2_T0_SC_PSC_T1_SC_i_param_6];
	ld.param.u64 	%rd29, [_ZN3cub18CUB_300001_SM_10006detail10merge_sort30DeviceMergeSortPartitionKernelIN6thrust24THRUST_300001_SM_1000_NS10device_ptrIyEEm29MostSignificantBitsComparatoryEEvbT_PT2_T0_SC_PSC_T1_SC_i_param_1];
	ld.param.s8 	%rs1, [_ZN3cub18CUB_300001_SM_10006detail10merge_sort30DeviceMergeSortPartitionKernelIN6thrust24THRUST_300001_SM_1000_NS10device_ptrIyEEm29MostSignificantBitsComparatoryEEvbT_PT2_T0_SC_PSC_T1_SC_i_param_0];
	ld.param.u64 	%rd30, [_ZN3cub18CUB_300001_SM_10006detail10merge_sort30DeviceMergeSortPartitionKernelIN6thrust24THRUST_300001_SM_1000_NS10device_ptrIyEEm29MostSignificantBitsComparatoryEEvbT_PT2_T0_SC_PSC_T1_SC_i_param_2];
	ld.param.u64 	%rd31, [_ZN3cub18CUB_300001_SM_10006detail10merge_sort30DeviceMergeSortPartitionKernelIN6thrust24THRUST_300001_SM_1000_NS10device_ptrIyEEm29MostSignificantBitsComparatoryEEvbT_PT2_T0_SC_PSC_T1_SC_i_param_3];
	ld.param.u64 	%rd32, [_ZN3cub18CUB_300001_SM_10006detail10merge_sort30DeviceMergeSortPartitionKernelIN6thrust24THRUST_300001_SM_1000_NS10device_ptrIyEEm29MostSignificantBitsComparatoryEEvbT_PT2_T0_SC_PSC_T1_SC_i_param_4];
	ld.param.u64 	%rd34, [_ZN3cub18CUB_300001_SM_10006detail10merge_sort30DeviceMergeSortPartitionKernelIN6thrust24THRUST_300001_SM_1000_NS10device_ptrIyEEm29MostSignificantBitsComparatoryEEvbT_PT2_T0_SC_PSC_T1_SC_i_param_5];
	ld.param.u64 	%rd33, [_ZN3cub18CUB_300001_SM_10006detail10merge_sort30DeviceMergeSortPartitionKernelIN6thrust24THRUST_300001_SM_1000_NS10device_ptrIyEEm29MostSignificantBitsComparatoryEEvbT_PT2_T0_SC_PSC_T1_SC_i_param_7];
	ld.param.u32 	%r3, [_ZN3cub18CUB_300001_SM_10006detail10merge_sort30DeviceMergeSortPartitionKernelIN6thrust24THRUST_300001_SM_1000_NS10device_ptrIyEEm29MostSignificantBitsComparatoryEEvbT_PT2_T0_SC_PSC_T1_SC_i_param_8];
	cvta.to.global.u64 	%rd1, %rd34;
	mov.u32 	%r4, %ntid.x;
	mov.u32 	%r5, %ctaid.x;
	mov.u32 	%r6, %tid.x;
	mad.lo.s32 	%r7, %r4, %r5, %r6;
	cvt.u64.u32 	%rd2, %r7;
	setp.le.u64 	%p1, %rd32, %rd2;
	@%p1 bra 	$L__BB5_11;
	shr.u64 	%rd35, %rd33, 1;
	add.s64 	%rd4, %rd33, 4294967295;
	neg.s64 	%rd36, %rd33;
	and.b64  	%rd37, %rd36, %rd2;
	cvt.s64.s32 	%rd5, %r3;
	mul.lo.s64 	%rd38, %rd37, %rd5;
	mul.lo.s64 	%rd39, %rd35, %rd5;
	min.u64 	%rd6, %rd38, %rd31;
	not.b64 	%rd40, %rd38;
	min.u64 	%rd41, %rd39, %rd40;
	add.s64 	%rd42, %rd41, %rd38;
	min.u64 	%rd7, %rd42, %rd31;
	not.b64 	%rd43, %rd7;
	min.u64 	%rd44, %rd39, %rd43;
	add.s64 	%rd45, %rd44, %rd7;
	min.u64 	%rd8, %rd45, %rd31;
	// begin inline asm
	griddepcontrol.wait;
	// end inline asm
	add.s64 	%rd46, %rd2, 1;
	setp.ne.s64 	%p2, %rd46, %rd32;
	@%p2 bra 	$L__BB5_3;
	shl.b64 	%rd93, %rd2, 3;
	add.s64 	%rd94, %rd1, %rd93;
	st.global.u64 	[%rd94], %rd7;
	bra.uni 	$L__BB5_11;
$L__BB5_3:
	sub.s64 	%rd47, %rd8, %rd6;
	and.b64  	%rd48, %rd4, %rd2;
	mul.lo.s64 	%rd49, %rd48, %rd5;
	min.u64 	%rd9, %rd49, %rd47;
	setp.eq.s16 	%p3, %rs1, 0;
	@%p3 bra 	$L__BB5_7;
	sub.s64 	%rd50, %rd7, %rd6;
	sub.s64 	%rd51, %rd8, %rd7;
	max.u64 	%rd52, %rd9, %rd51;
	sub.s64 	%rd99, %rd52, %rd51;
	min.u64 	%rd95, %rd50, %rd9;
	setp.ge.u64 	%p4, %rd99, %rd95;
	@%p4 bra 	$L__BB5_10;
	cvta.to.global.u64 	%rd12, %rd29;
	add.s64 	%rd13, %rd9, %rd7;
	setp.lt.s32 	%p5, %r2, 64;
	sub.s32 	%r8, 64, %r2;
	mov.b64 	%rd53, -1;
	shl.b64 	%rd54, %rd53, %r8;
	selp.b64 	%rd14, %rd54, -1, %p5;
$L__BB5_6:
	sub.s64 	%rd55, %rd95, %rd99;
	shr.u64 	%rd56, %rd55, 1;
	add.s64 	%rd57, %rd56, %rd99;
	add.s64 	%rd58, %rd57, %rd6;
	shl.b64 	%rd59, %rd58, 3;
	add.s64 	%rd60, %rd12, %rd59;
	ld.global.u64 	%rd61, [%rd60];
	not.b64 	%rd62, %rd57;
	add.s64 	%rd63, %rd13, %rd62;
	shl.b64 	%rd64, %rd63, 3;
	add.s64 	%rd65, %rd12, %rd64;
	ld.global.u64 	%rd66, [%rd65];
	and.b64  	%rd67, %rd66, %rd14;
	and.b64  	%rd68, %rd61, %rd14;
	setp.lt.u64 	%p6, %rd67, %rd68;
	add.s64 	%rd69, %rd57, 1;
	selp.b64 	%rd99, %rd99, %rd69, %p6;
	selp.b64 	%rd95, %rd57, %rd95, %p6;
	setp.lt.u64 	%p7, %rd99, %rd95;
	@%p7 bra 	$L__BB5_6;
	bra.uni 	$L__BB5_10;
$L__BB5_7:
	sub.s64 	%rd70, %rd7, %rd6;
	sub.s64 	%rd71, %rd8, %rd7;
	max.u64 	%rd72, %rd9, %rd71;
	sub.s64 	%rd99, %rd72, %rd71;
	min.u64 	%rd97, %rd70, %rd9;
	setp.ge.u64 	%p8, %rd99, %rd97;
	@%p8 bra 	$L__BB5_10;
	cvta.to.global.u64 	%rd21, %rd30;
	add.s64 	%rd22, %rd9, %rd7;
	setp.lt.s32 	%p9, %r2, 64;
	sub.s32 	%r9, 64, %r2;
	mov.b64 	%rd73, -1;
	shl.b64 	%rd74, %rd73, %r9;
	selp.b64 	%rd23, %rd74, -1, %p9;
$L__BB5_9:
	sub.s64 	%rd75, %rd97, %rd99;
	shr.u64 	%rd76, %rd75, 1;
	add.s64 	%rd77, %rd76, %rd99;
	add.s64 	%rd78, %rd77, %rd6;
	shl.b64 	%rd79, %rd78, 3;
	add.s64 	%rd80, %rd21, %rd79;
	ld.global.u64 	%rd81, [%rd80];
	not.b64 	%rd82, %rd77;
	add.s64 	%rd83, %rd22, %rd82;
	shl.b64 	%rd84, %rd83, 3;
	add.s64 	%rd85, %rd21, %rd84;
	ld.global.u64 	%rd86, [%rd85];
	and.b64  	%rd87, %rd86, %rd23;
	and.b64  	%rd88, %rd81, %rd23;
	setp.lt.u64 	%p10, %rd87, %rd88;
	add.s64 	%rd89, %rd77, 1;
	selp.b64 	%rd99, %rd99, %rd89, %p10;
	selp.b64 	%rd97, %rd77, %rd97, %p10;
	setp.lt.u64 	%p11, %rd99, %rd97;
	@%p11 bra 	$L__BB5_9;
$L__BB5_10:
	add.s64 	%rd90, %rd99, %rd6;
	shl.b64 	%rd91, %rd2, 3;
	add.s64 	%rd92, %rd1, %rd91;
	st.global.u64 	[%rd92], %rd90;
$L__BB5_11:
	ret;

}
	// .globl	_ZN3cub18CUB_300001_SM_10006detail10merge_sort26DeviceMergeSortMergeKernelINS2_10policy_hubIN6thrust24THRUST_300001_SM_1000_NS10device_ptrIyEEE9Policy600ES8_PNS0_8NullTypeES8_SC_m29MostSignificantBitsComparatorySB_EEvbT2_T3_T4_PT6_PT7_T5_PSG_SG_NS1_7vsmem_tE
.visible .entry _ZN3cub18CUB_300001_SM_10006detail10merge_sort26DeviceMergeSortMergeKernelINS2_10policy_hubIN6thrust24THRUST_300001_SM_1000_NS10device_ptrIyEEE9Policy600ES8_PNS0_8NullTypeES8_SC_m29MostSignificantBitsComparatorySB_EEvbT2_T3_T4_PT6_PT7_T5_PSG_SG_NS1_7vsmem_tE(
	.param .u8 _ZN3cub18CUB_300001_SM_10006detail10merge_sort26DeviceMergeSortMergeKernelINS2_10policy_hubIN6thrust24THRUST_300001_SM_1000_NS10device_ptrIyEEE9Policy600ES8_PNS0_8NullTypeES8_SC_m29MostSignificantBitsComparatorySB_EEvbT2_T3_T4_PT6_PT7_T5_PSG_SG_NS1_7vsmem_tE_param_0,
	.param .align 8 .b8 _ZN3cub18CUB_300001_SM_10006detail10merge_sort26DeviceMergeSortMergeKernelINS2_10policy_hubIN6thrust24THRUST_300001_SM_1000_NS10device_ptrIyEEE9Policy600ES8_PNS0_8NullTypeES8_SC_m29MostSignificantBitsComparatorySB_EEvbT2_T3_T4_PT6_PT7_T5_PSG_SG_NS1_7vsmem_tE_param_1[8],
	.param .u64 .ptr .align 1 _ZN3cub18CUB_300001_SM_10006detail10merge_sort26DeviceMergeSortMergeKernelINS2_10policy_hubIN6thrust24THRUST_300001_SM_1000_NS10device_ptrIyEEE9Policy600ES8_PNS0_8NullTypeES8_SC_m29MostSignificantBitsComparatorySB_EEvbT2_T3_T4_PT6_PT7_T5_PSG_SG_NS1_7vsmem_tE_param_2,
	.param .u64 _ZN3cub18CUB_300001_SM_10006detail10merge_sort26DeviceMergeSortMergeKernelINS2_10policy_hubIN6thrust24THRUST_300001_SM_1000_NS10device_ptrIyEEE9Policy600ES8_PNS0_8NullTypeES8_SC_m29MostSignificantBitsComparatorySB_EEvbT2_T3_T4_PT6_PT7_T5_PSG_SG_NS1_7vsmem_tE_param_3,
	.param .u64 .ptr .align 1 _ZN3cub18CUB_300001_SM_10006detail10merge_sort26DeviceMergeSortMergeKernelINS2_10policy_hubIN6thrust24THRUST_300001_SM_1000_NS10device_ptrIyEEE9Policy600ES8_PNS0_8NullTypeES8_SC_m29MostSignificantBitsComparatorySB_EEvbT2_T3_T4_PT6_PT7_T5_PSG_SG_NS1_7vsmem_tE_param_4,
	.param .u64 .ptr .align 1 _ZN3cub18CUB_300001_SM_10006detail10merge_sort26DeviceMergeSortMergeKernelINS2_10policy_hubIN6thrust24THRUST_300001_SM_1000_NS10device_ptrIyEEE9Policy600ES8_PNS0_8NullTypeES8_SC_m29MostSignificantBitsComparatorySB_EEvbT2_T3_T4_PT6_PT7_T5_PSG_SG_NS1_7vsmem_tE_param_5,
	.param .align 4 .b8 _ZN3cub18CUB_300001_SM_10006detail10merge_sort26DeviceMergeSortMergeKernelINS2_10policy_hubIN6thrust24THRUST_300001_SM_1000_NS10device_ptrIyEEE9Policy600ES8_PNS0_8NullTypeES8_SC_m29MostSignificantBitsComparatorySB_EEvbT2_T3_T4_PT6_PT7_T5_PSG_SG_NS1_7vsmem_tE_param_6[4],
	.param .u64 .ptr .align 1 _ZN3cub18CUB_300001_SM_10006detail10merge_sort26DeviceMergeSortMergeKernelINS2_10policy_hubIN6thrust24THRUST_300001_SM_1000_NS10device_ptrIyEEE9Policy600ES8_PNS0_8NullTypeES8_SC_m29MostSignificantBitsComparatorySB_EEvbT2_T3_T4_PT6_PT7_T5_PSG_SG_NS1_7vsmem_tE_param_7,
	.param .u64 _ZN3cub18CUB_300001_SM_10006detail10merge_sort26DeviceMergeSortMergeKernelINS2_10policy_hubIN6thrust24THRUST_300001_SM_1000_NS10device_ptrIyEEE9Policy600ES8_PNS0_8NullTypeES8_SC_m29MostSignificantBitsComparatorySB_EEvbT2_T3_T4_PT6_PT7_T5_PSG_SG_NS1_7vsmem_tE_param_8,
	.param .align 8 .b8 _ZN3cub18CUB_300001_SM_10006detail10merge_sort26DeviceMergeSortMergeKernelINS2_10policy_hubIN6thrust24THRUST_300001_SM_1000_NS10device_ptrIyEEE9Policy600ES8_PNS0_8NullTypeES8_SC_m29MostSignificantBitsComparatorySB_EEvbT2_T3_T4_PT6_PT7_T5_PSG_SG_NS1_7vsmem_tE_param_9[8]
)
.maxntid 256
{
	.reg .pred 	%p<206>;
	.reg .b16 	%rs<6>;
	.reg .b32 	%r<499>;
	.reg .b64 	%rd<557>;
	// demoted variable
	.shared .align 16 .b8 _ZZN3cub18CUB_300001_SM_10006detail10merge_sort26DeviceMergeSortMergeKernelINS2_10policy_hubIN6thrust24THRUST_300001_SM_1000_NS10device_ptrIyEEE9Policy600ES8_PNS0_8NullTypeES8_SC_m29MostSignificantBitsComparatorySB_EEvbT2_T3_T4_PT6_PT7_T5_PSG_SG_NS1_7vsmem_tEE19static_temp_storage[16912];
	ld.param.u32 	%r1, [_ZN3cub18CUB_300001_SM_10006detail10merge_sort26DeviceMergeSortMergeKernelINS2_10policy_hubIN6thrust24THRUST_300001_SM_1000_NS10device_ptrIyEEE9Policy600ES8_PNS0_8NullTypeES8_SC_m29MostSignificantBitsComparatorySB_EEvbT2_T3_T4_PT6_PT7_T5_PSG_SG_NS1_7vsmem_tE_param_6];
	ld.param.u64 	%rd207, [_ZN3cub18CUB_300001_SM_10006detail10merge_sort26DeviceMergeSortMergeKernelINS2_10policy_hubIN6thrust24THRUST_300001_SM_1000_NS10device_ptrIyEEE9Policy600ES8_PNS0_8NullTypeES8_SC_m29MostSignificantBitsComparatorySB_EEvbT2_T3_T4_PT6_PT7_T5_PSG_SG_NS1_7vsmem_tE_param_1];
	ld.param.u64 	%rd208, [_ZN3cub18CUB_300001_SM_10006detail10merge_sort26DeviceMergeSortMergeKernelINS2_10policy_hubIN6thrust24THRUST_300001_SM_1000_NS10device_ptrIyEEE9Policy600ES8_PNS0_8NullTypeES8_SC_m29MostSignificantBitsComparatorySB_EEvbT2_T3_T4_PT6_PT7_T5_PSG_SG_NS1_7vsmem_tE_param_4];
	cvta.to.global.u64 	%rd1, %rd208;
	cvta.to.global.u64 	%rd2, %rd207;
	mov.u32 	%r83, %ctaid.x;
	mov.u32 	%r84, %nctaid.x;
	cvt.u64.u32 	%rd3, %r83;
	mov.u32 	%r2, %tid.x;
	add.s32 	%r85, %r84, -1;
	setp.ge.u32 	%p29, %r83, %r85;
	@%p29 bra 	$L__BB6_78;
	ld.param.u64 	%rd489, [_ZN3cub18CUB_300001_SM_10006detail10merge_sort26DeviceMergeSortMergeKernelINS2_10policy_hubIN6thrust24THRUST_300001_SM_1000_NS10device_ptrIyEEE9Policy600ES8_PNS0_8NullTypeES8_SC_m29MostSignificantBitsComparatorySB_EEvbT2_T3_T4_PT6_PT7_T5_PSG_SG_NS1_7vsmem_tE_param_8];
	ld.param.u64 	%rd487, [_ZN3cub18CUB_300001_SM_10006detail10merge_sort26DeviceMergeSortMergeKernelINS2_10policy_hubIN6thrust24THRUST_300001_SM_1000_NS10device_ptrIyEEE9Policy600ES8_PNS0_8NullTypeES8_SC_m29MostSignificantBitsComparatorySB_EEvbT2_T3_T4_PT6_PT7_T5_PSG_SG_NS1_7vsmem_tE_param_7];
	ld.param.u64 	%rd485, [_ZN3cub18CUB_300001_SM_10006detail10merge_sort26DeviceMergeSortMergeKernelINS2_10policy_hubIN6thrust24THRUST_300001_SM_1000_NS10device_ptrIyEEE9Policy600ES8_PNS0_8NullTypeES8_SC_m29MostSignificantBitsComparatorySB_EEvbT2_T3_T4_PT6_PT7_T5_PSG_SG_NS1_7vsmem_tE_param_3];
	ld.param.s8 	%rs4, [_ZN3cub18CUB_300001_SM_10006detail10merge_sort26DeviceMergeSortMergeKernelINS2_10policy_hubIN6thrust24THRUST_300001_SM_1000_NS10device_ptrIyEEE9Policy600ES8_PNS0_8NullTypeES8_SC_m29MostSignificantBitsComparatorySB_EEvbT2_T3_T4_PT6_PT7_T5_PSG_SG_NS1_7vsmem_tE_param_0];
	cvta.to.global.u64 	%rd345, %rd487;
	shl.b64 	%rd346, %rd3, 3;
	add.s64 	%rd347, %rd345, %rd346;
	ld.global.u64 	%rd4, [%rd347];
	ld.global.u64 	%rd348, [%rd347+8];
	neg.s64 	%rd349, %rd489;
	and.b64  	%rd350, %rd349, %rd3;
	shl.b64 	%rd5, %rd350, 11;
	shl.b64 	%rd351, %rd489, 10;
	and.b64  	%rd6, %rd351, -2048;
	sub.s64 	%rd352, %rd3, %rd350;
	shl.b64 	%rd353, %rd352, 11;
	sub.s64 	%rd354, %rd4, %rd5;
	sub.s64 	%rd355, %rd348, %rd5;
	sub.s64 	%rd356, %rd485, %rd5;
	max.u64 	%rd357, %rd356, %rd6;
	sub.s64 	%rd358, %rd357, %rd6;
	sub.s64 	%rd359, %rd353, %rd354;
	min.u64 	%rd7, %rd359, %rd358;
	setp.eq.s64 	%p128, %rd352, -1;
	selp.b64 	%rd360, 2047, 2048, %p128;
	add.s64 	%rd361, %rd360, %rd353;
	sub.s64 	%rd362, %rd361, %rd355;
	or.b64  	%rd363, %rd349, %rd3;
	setp.eq.s64 	%p129, %rd363, -1;
	min.u64 	%rd364, %rd6, %rd356;
	selp.b64 	%rd365, %rd364, %rd355, %p129;
	selp.b64 	%rd366, %rd6, %rd362, %p129;
	min.u64 	%rd367, %rd366, %rd358;
	cvt.u32.u64 	%r290, %rd354;
	cvt.u32.u64 	%r291, %rd365;
	sub.s32 	%r3, %r291, %r290;
	cvt.u32.u64 	%r292, %rd367;
	cvt.u32.u64 	%r293, %rd7;
	sub.s32 	%r4, %r292, %r293;
	// begin inline asm
	griddepcontrol.wait;
	// end inline asm
	setp.eq.s16 	%p130, %rs4, 0;
	@%p130 bra 	$L__BB6_26;
	add.s64 	%rd368, %rd5, %rd6;
	add.s64 	%rd369, %rd368, %rd7;
	setp.ge.s32 	%p131, %r2, %r3;
	cvt.u64.u32 	%rd370, %r2;
	add.s64 	%rd371, %rd4, %rd370;
	shl.b64 	%rd372, %rd371, 3;
	add.s64 	%rd8, %rd2, %rd372;
	sub.s32 	%r294, %r2, %r3;
	cvt.s64.s32 	%rd373, %r294;
	add.s64 	%rd374, %rd369, %rd373;
	shl.b64 	%rd375, %rd374, 3;
	add.s64 	%rd9, %rd2, %rd375;
	@%p131 bra 	$L__BB6_4;
	ld.global.u64 	%rd504, [%rd8];
	bra.uni 	$L__BB6_5;
$L__BB6_4:
	ld.global.u64 	%rd504, [%rd9];
$L__BB6_5:
	add.s32 	%r295, %r2, 256;
	setp.lt.s32 	%p132, %r295, %r3;
	@%p132 bra 	$L__BB6_7;
	ld.global.u64 	%rd503, [%rd9+2048];
	bra.uni 	$L__BB6_8;
$L__BB6_7:
	ld.global.u64 	%rd503, [%rd8+2048];
$L__BB6_8:
	add.s32 	%r296, %r2, 512;
	setp.lt.s32 	%p133, %r296, %r3;
	@%p133 bra 	$L__BB6_10;
	ld.global.u64 	%rd502, [%rd9+4096];
	bra.uni 	$L__BB6_11;
$L__BB6_10:
	ld.global.u64 	%rd502, [%rd8+4096];
$L__BB6_11:
	add.s32 	%r297, %r2, 768;
	setp.lt.s32 	%p134, %r297, %r3;
	@%p134 bra 	$L__BB6_13;
	ld.global.u64 	%rd501, [%rd9+6144];
	bra.uni 	$L__BB6_14;
$L__BB6_13:
	ld.global.u64 	%rd501, [%rd8+6144];
$L__BB6_14:
	or.b32  	%r298, %r2, 1024;
	setp.lt.s32 	%p135, %r298, %r3;
	@%p135 bra 	$L__BB6_16;
	ld.global.u64 	%rd500, [%rd9+8192];
	bra.uni 	$L__BB6_17;
$L__BB6_16:
	ld.global.u64 	%rd500, [%rd8+8192];
$L__BB6_17:
	add.s32 	%r299, %r2, 1280;
	setp.lt.s32 	%p136, %r299, %r3;
	@%p136 bra 	$L__BB6_19;
	ld.global.u64 	%rd499, [%rd9+10240];
	bra.uni 	$L__BB6_20;
$L__BB6_19:
	ld.global.u64 	%rd499, [%rd8+10240];
$L__BB6_20:
	add.s32 	%r300, %r2, 1536;
	setp.lt.s32 	%p137, %r300, %r3;
	@%p137 bra 	$L__BB6_22;
	ld.global.u64 	%rd498, [%rd9+12288];
	bra.uni 	$L__BB6_23;
$L__BB6_22:
	ld.global.u64 	%rd498, [%rd8+12288];
$L__BB6_23:
	add.s32 	%r301, %r2, 1792;
	setp.lt.s32 	%p138, %r301, %r3;
	@%p138 bra 	$L__BB6_25;
	ld.global.u64 	%rd497, [%rd9+14336];
	bra.uni 	$L__BB6_27;
$L__BB6_25:
	ld.global.u64 	%rd497, [%rd8+14336];
	bra.uni 	$L__BB6_27;
$L__BB6_26:
	add.s64 	%rd376, %rd5, %rd6;
	add.s64 	%rd377, %rd376, %rd7;
	setp.lt.s32 	%p139, %r2, %r3;
	sub.s32 	%r302, %r2, %r3;
	cvt.s64.s32 	%rd378, %r302;
	cvt.u64.u32 	%rd379, %r2;
	selp.b64 	%rd380, %rd4, %rd377, %p139;
	selp.b64 	%rd381, %rd379, %rd378, %p139;
	add.s64 	%rd382, %rd381, %rd380;
	shl.b64 	%rd383, %rd382, 3;
	add.s64 	%rd384, %rd1, %rd383;
	ld.global.u64 	%rd504, [%rd384];
	add.s32 	%r303, %r2, 256;
	setp.lt.s32 	%p140, %r303, %r3;
	sub.s32 	%r304, %r303, %r3;
	cvt.s64.s32 	%rd385, %r304;
	cvt.u64.u32 	%rd386, %r303;
	selp.b64 	%rd387, %rd4, %rd377, %p140;
	selp.b64 	%rd388, %rd386, %rd385, %p140;
	add.s64 	%rd389, %rd388, %rd387;
	shl.b64 	%rd390, %rd389, 3;
	add.s64 	%rd391, %rd1, %rd390;
	ld.global.u64 	%rd503, [%rd391];
	add.s32 	%r305, %r2, 512;
	setp.lt.s32 	%p141, %r305, %r3;
	sub.s32 	%r306, %r305, %r3;
	cvt.s64.s32 	%rd392, %r306;
	cvt.u64.u32 	%rd393, %r305;
	selp.b64 	%rd394, %rd4, %rd377, %p141;
	selp.b64 	%rd395, %rd393, %rd392, %p141;
	add.s64 	%rd396, %rd395, %rd394;
	shl.b64 	%rd397, %rd396, 3;
	add.s64 	%rd398, %rd1, %rd397;
	ld.global.u64 	%rd502, [%rd398];
	add.s32 	%r307, %r2, 768;
	setp.lt.s32 	%p142, %r307, %r3;
	sub.s32 	%r308, %r307, %r3;
	cvt.s64.s32 	%rd399, %r308;
	cvt.u64.u32 	%rd400, %r307;
	selp.b64 	%rd401, %rd4, %rd377, %p142;
	selp.b64 	%rd402, %rd400, %rd399, %p142;
	add.s64 	%rd403, %rd402, %rd401;
	shl.b64 	%rd404, %rd403, 3;
	add.s64 	%rd405, %rd1, %rd404;
	ld.global.u64 	%rd501, [%rd405];
	or.b32  	%r309, %r2, 1024;
	setp.lt.s32 	%p143, %r309, %r3;
	sub.s32 	%r310, %r309, %r3;
	cvt.s64.s32 	%rd406, %r310;
	cvt.u64.u32 	%rd407, %r309;
	selp.b64 	%rd408, %rd4, %rd377, %p143;
	selp.b64 	%rd409, %rd407, %rd406, %p143;
	add.s64 	%rd410, %rd409, %rd408;
	shl.b64 	%rd411, %rd410, 3;
	add.s64 	%rd412, %rd1, %rd411;
	ld.global.u64 	%rd500, [%rd412];
	add.s32 	%r311, %r2, 1280;
	setp.lt.s32 	%p144, %r311, %r3;
	sub.s32 	%r312, %r311, %r3;
	cvt.s64.s32 	%rd413, %r312;
	cvt.u64.u32 	%rd414, %r311;
	selp.b64 	%rd415, %rd4, %rd377, %p144;
	selp.b64 	%rd416, %rd414, %rd413, %p144;
	add.s64 	%rd417, %rd416, %rd415;
	shl.b64 	%rd418, %rd417, 3;
	add.s64 	%rd419, %rd1, %rd418;
	ld.global.u64 	%rd499, [%rd419];
	add.s32 	%r313, %r2, 1536;
	setp.lt.s32 	%p145, %r313, %r3;
	sub.s32 	%r314, %r313, %r3;
	cvt.s64.s32 	%rd420, %r314;
	cvt.u64.u32 	%rd421, %r313;
	selp.b64 	%rd422, %rd4, %rd377, %p145;
	selp.b64 	%rd423, %rd421, %rd420, %p145;
	add.s64 	%rd424, %rd423, %rd422;
	shl.b64 	%rd425, %rd424, 3;
	add.s64 	%rd426, %rd1, %rd425;
	ld.global.u64 	%rd498, [%rd426];
	add.s32 	%r315, %r2, 1792;
	setp.lt.s32 	%p146, %r315, %r3;
	sub.s32 	%r316, %r315, %r3;
	cvt.s64.s32 	%rd427, %r316;
	cvt.u64.u32 	%rd428, %r315;
	selp.b64 	%rd429, %rd4, %rd377, %p146;
	selp.b64 	%rd430, %rd428, %rd427, %p146;
	add.s64 	%rd431, %rd430, %rd429;
	shl.b64 	%rd432, %rd431, 3;
	add.s64 	%rd433, %rd1, %rd432;
	ld.global.u64 	%rd497, [%rd433];
$L__BB6_27:
	shl.b32 	%r317, %r2, 3;
	mov.u32 	%r318, _ZZN3cub18CUB_300001_SM_10006detail10merge_sort26DeviceMergeSortMergeKernelINS2_10policy_hubIN6thrust24THRUST_300001_SM_1000_NS10device_ptrIyEEE9Policy600ES8_PNS0_8NullTypeES8_SC_m29MostSignificantBitsComparatorySB_EEvbT2_T3_T4_PT6_PT7_T5_PSG_SG_NS1_7vsmem_tEE19static_temp_storage;
	add.s32 	%r319, %r318, %r317;
	st.shared.u64 	[%r319], %rd504;
	st.shared.u64 	[%r319+2048], %rd503;
	st.shared.u64 	[%r319+4096], %rd502;
	st.shared.u64 	[%r319+6144], %rd501;
	st.shared.u64 	[%r319+8192], %rd500;
	st.shared.u64 	[%r319+10240], %rd499;
	st.shared.u64 	[%r319+12288], %rd498;
	st.shared.u64 	[%r319+14336], %rd497;
	bar.sync 	0;
	// begin inline asm
	griddepcontrol.launch_dependents;
	// end inline asm
	add.s32 	%r5, %r4, %r3;
	min.s32 	%r6, %r317, %r5;
	shl.b32 	%r320, %r3, 3;
	add.s32 	%r7, %r318, %r320;
	setp.lt.s32 	%p147, %r6, %r4;
	sub.s32 	%r321, %r6, %r4;
	selp.b32 	%r495, 0, %r321, %p147;
	min.s32 	%r493, %r6, %r3;
	setp.ge.s32 	%p148, %r495, %r493;
	@%p148 bra 	$L__BB6_30;
	setp.lt.s32 	%p149, %r1, 64;
	sub.s32 	%r322, 64, %r1;
	mov.b64 	%rd434, -1;
	shl.b64 	%rd435, %rd434, %r322;
	selp.b64 	%rd49, %rd435, -1, %p149;
$L__BB6_29:
	sub.s32 	%r323, %r493, %r495;
	shr.u32 	%r324, %r323, 31;
	add.s32 	%r325, %r323, %r324;
	shr.s32 	%r326, %r325, 1;
	add.s32 	%r327, %r326, %r495;
	shl.b32 	%r328, %r327, 3;
	add.s32 	%r330, %r318, %r328;
	ld.shared.u64 	%rd436, [%r330];
	not.b32 	%r331, %r327;
	add.s32 	%r332, %r6, %r331;
	shl.b32 	%r333, %r332, 3;
	add.s32 	%r334, %r7, %r333;
	ld.shared.u64 	%rd437, [%r334];
	and.b64  	%rd438, %rd437, %rd49;
	and.b64  	%rd439, %rd436, %rd49;
	setp.lt.u64 	%p150, %rd438, %rd439;
	add.s32 	%r335, %r327, 1;
	selp.b32 	%r495, %r495, %r335, %p150;
	selp.b32 	%r493, %r327, %r493, %p150;
	setp.lt.s32 	%p151, %r495, %r493;
	@%p151 bra 	$L__BB6_29;
$L__BB6_30:
	sub.s32 	%r336, %r6, %r495;
	add.s32 	%r15, %r336, %r3;
	shl.b32 	%r337, %r336, 3;
	add.s32 	%r16, %r7, %r337;
	ld.shared.u64 	%rd505, [%r16];
	shl.b32 	%r338, %r495, 3;
	add.s32 	%r17, %r318, %r338;
	ld.shared.u64 	%rd508, [%r17];
	setp.lt.s32 	%p153, %r1, 64;
	sub.s32 	%r340, 64, %r1;
	mov.b64 	%rd440, -1;
	shl.b64 	%rd441, %rd440, %r340;
	selp.b64 	%rd52, %rd441, -1, %p153;
	setp.ge.s32 	%p154, %r15, %r5;
	mov.pred 	%p192, 0;
	@%p154 bra 	$L__BB6_33;
	setp.ge.s32 	%p156, %r495, %r3;
	mov.pred 	%p192, -1;
	@%p156 bra 	$L__BB6_33;
	and.b64  	%rd442, %rd505, %rd52;
	and.b64  	%rd443, %rd508, %rd52;
	setp.lt.u64 	%p192, %rd442, %rd443;
$L__BB6_33:
	selp.b64 	%rd53, %rd505, %rd508, %p192;
	selp.u32 	%r341, 1, 0, %p192;
	add.s32 	%r18, %r15, %r341;
	not.pred 	%p157, %p192;
	selp.u32 	%r342, 1, 0, %p157;
	add.s32 	%r19, %r495, %r342;
	@%p157 bra 	$L__BB6_35;
	ld.shared.u64 	%rd505, [%r16+8];
	bra.uni 	$L__BB6_36;
$L__BB6_35:
	ld.shared.u64 	%rd508, [%r17+8];
$L__BB6_36:
	setp.ge.s32 	%p159, %r18, %r5;
	mov.pred 	%p193, 0;
	@%p159 bra 	$L__BB6_39;
	setp.ge.s32 	%p161, %r19, %r3;
	mov.pred 	%p193, -1;
	@%p161 bra 	$L__BB6_39;
	and.b64  	%rd444, %rd505, %rd52;
	and.b64  	%rd445, %rd508, %rd52;
	setp.lt.u64 	%p193, %rd444, %rd445;
$L__BB6_39:
	selp.b64 	%rd58, %rd505, %rd508, %p193;
	selp.u32 	%r343, 1, 0, %p193;
	add.s32 	%r20, %r18, %r343;
	not.pred 	%p162, %p193;
	selp.u32 	%r344, 1, 0, %p162;
	add.s32 	%r21, %r19, %r344;
	@%p193 bra 	$L__BB6_41;
	shl.b32 	%r345, %r21, 3;
	add.s32 	%r347, %r318, %r345;
	ld.shared.u64 	%rd508, [%r347];
	bra.uni 	$L__BB6_42;
$L__BB6_41:
	shl.b32 	%r348, %r20, 3;
	add.s32 	%r350, %r318, %r348;
	ld.shared.u64 	%rd505, [%r350];
$L__BB6_42:
	setp.ge.s32 	%p164, %r20, %r5;
	mov.pred 	%p194, 0;
	@%p164 bra 	$L__BB6_45;
	setp.ge.s32 	%p166, %r21, %r3;
	mov.pred 	%p194, -1;
	@%p166 bra 	$L__BB6_45;
	and.b64  	%rd446, %rd505, %rd52;
	and.b64  	%rd447, %rd508, %rd52;
	setp.lt.u64 	%p194, %rd446, %rd447;
$L__BB6_45:
	selp.b64 	%rd63, %rd505, %rd508, %p194;
	selp.u32 	%r351, 1, 0, %p194;
	add.s32 	%r22, %r20, %r351;
	not.pred 	%p167, %p194;
	selp.u32 	%r352, 1, 0, %p167;
	add.s32 	%r23, %r21, %r352;
	@%p194 bra 	$L__BB6_47;
	shl.b32 	%r353, %r23, 3;
	add.s32 	%r355, %r318, %r353;
	ld.shared.u64 	%rd508, [%r355];
	bra.uni 	$L__BB6_48;
$L__BB6_47:
	shl.b32 	%r356, %r22, 3;
	add.s32 	%r358, %r318, %r356;
	ld.shared.u64 	%rd505, [%r358];
$L__BB6_48:
	setp.ge.s32 	%p169, %r22, %r5;
	mov.pred 	%p195, 0;
	@%p169 bra 	$L__BB6_51;
	setp.ge.s32 	%p171, %r23, %r3;
	mov.pred 	%p195, -1;
	@%p171 bra 	$L__BB6_51;
	and.b64  	%rd448, %rd505, %rd52;
	and.b64  	%rd449, %rd508, %rd52;
	setp.lt.u64 	%p195, %rd448, %rd449;
$L__BB6_51:
	selp.b64 	%rd68, %rd505, %rd508, %p195;
	selp.u32 	%r359, 1, 0, %p195;
	add.s32 	%r24, %r22, %r359;
	not.pred 	%p172, %p195;
	selp.u32 	%r360, 1, 0, %p172;
	add.s32 	%r25, %r23, %r360;
	@%p195 bra 	$L__BB6_53;
	shl.b32 	%r361, %r25, 3;
	add.s32 	%r363, %r318, %r361;
	ld.shared.u64 	%rd508, [%r363];
	bra.uni 	$L__BB6_54;
$L__BB6_53:
	shl.b32 	%r364, %r24, 3;
	add.s32 	%r366, %r318, %r364;
	ld.shared.u64 	%rd505, [%r366];
$L__BB6_54:
	setp.ge.s32 	%p174, %r24, %r5;
	mov.pred 	%p196, 0;
	@%p174 bra 	$L__BB6_57;
	setp.ge.s32 	%p176, %r25, %r3;
	mov.pred 	%p196, -1;
	@%p176 bra 	$L__BB6_57;
	and.b64  	%rd450, %rd505, %rd52;
	and.b64  	%rd451, %rd508, %rd52;
	setp.lt.u64 	%p196, %rd450, %rd451;
$L__BB6_57:
	selp.b64 	%rd73, %rd505, %rd508, %p196;
	selp.u32 	%r367, 1, 0, %p196;
	add.s32 	%r26, %r24, %r367;
	not.pred 	%p177, %p196;
	selp.u32 	%r368, 1, 0, %p177;
	add.s32 	%r27, %r25, %r368;
	@%p196 bra 	$L__BB6_59;
	shl.b32 	%r369, %r27, 3;
	add.s32 	%r371, %r318, %r369;
	ld.shared.u64 	%rd508, [%r371];
	bra.uni 	$L__BB6_60;
$L__BB6_59:
	shl.b32 	%r372, %r26, 3;
	add.s32 	%r374, %r318, %r372;
	ld.shared.u64 	%rd505, [%r374];
$L__BB6_60:
	setp.ge.s32 	%p179, %r26, %r5;
	mov.pred 	%p197, 0;
	@%p179 bra 	$L__BB6_63;
	setp.ge.s32 	%p181, %r27, %r3;
	mov.pred 	%p197, -1;
	@%p181 bra 	$L__BB6_63;
	and.b64  	%rd452, %rd505, %rd52;
	and.b64  	%rd453, %rd508, %rd52;
	setp.lt.u64 	%p197, %rd452, %rd453;
$L__BB6_63:
	selp.b64 	%rd78, %rd505, %rd508, %p197;
	selp.u32 	%r375, 1, 0, %p197;
	add.s32 	%r28, %r26, %r375;
	not.pred 	%p182, %p197;
	selp.u32 	%r376, 1, 0, %p182;
	add.s32 	%r29, %r27, %r376;
	@%p197 bra 	$L__BB6_65;
	shl.b32 	%r377, %r29, 3;
	add.s32 	%r379, %r318, %r377;
	ld.shared.u64 	%rd508, [%r379];
	bra.uni 	$L__BB6_66;
$L__BB6_65:
	shl.b32 	%r380, %r28, 3;
	add.s32 	%r382, %r318, %r380;
	ld.shared.u64 	%rd505, [%r382];
$L__BB6_66:
	setp.ge.s32 	%p184, %r28, %r5;
	mov.pred 	%p198, 0;
	@%p184 bra 	$L__BB6_69;
	setp.ge.s32 	%p186, %r29, %r3;
	mov.pred 	%p198, -1;
	@%p186 bra 	$L__BB6_69;
	and.b64  	%rd454, %rd505, %rd52;
	and.b64  	%rd455, %rd508, %rd52;
	setp.lt.u64 	%p198, %rd454, %rd455;
$L__BB6_69:
	selp.b64 	%rd83, %rd505, %rd508, %p198;
	selp.u32 	%r383, 1, 0, %p198;
	add.s32 	%r30, %r28, %r383;
	not.pred 	%p187, %p198;
	selp.u32 	%r384, 1, 0, %p187;
	add.s32 	%r31, %r29, %r384;
	@%p198 bra 	$L__BB6_71;
	shl.b32 	%r385, %r31, 3;
	add.s32 	%r387, %r318, %r385;
	ld.shared.u64 	%rd508, [%r387];
	bra.uni 	$L__BB6_72;
$L__BB6_71:
	shl.b32 	%r388, %r30, 3;
	add.s32 	%r390, %r318, %r388;
	ld.shared.u64 	%rd505, [%r390];
$L__BB6_72:
	setp.ge.s32 	%p188, %r30, %r5;
	mov.u64 	%rd519, %rd508;
	@%p188 bra 	$L__BB6_75;
	setp.ge.s32 	%p189, %r31, %r3;
	mov.u64 	%rd519, %rd505;
	@%p189 bra 	$L__BB6_75;
	and.b64  	%rd456, %rd505, %rd52;
	and.b64  	%rd457, %rd508, %rd52;
	setp.lt.u64 	%p190, %rd456, %rd457;
	selp.b64 	%rd519, %rd505, %rd508, %p190;
$L__BB6_75:
	ld.param.s8 	%rs5, [_ZN3cub18CUB_300001_SM_10006detail10merge_sort26DeviceMergeSortMergeKernelINS2_10policy_hubIN6thrust24THRUST_300001_SM_1000_NS10device_ptrIyEEE9Policy600ES8_PNS0_8NullTypeES8_SC_m29MostSignificantBitsComparatorySB_EEvbT2_T3_T4_PT6_PT7_T5_PSG_SG_NS1_7vsmem_tE_param_0];
	shl.b32 	%r32, %r2, 3;
	mov.u32 	%r391, %ctaid.x;
	mul.wide.u32 	%rd90, %r391, 2048;
	setp.eq.s16 	%p191, %rs5, 0;
	bar.sync 	0;
	@%p191 bra 	$L__BB6_77;
	// begin inline asm
	mov.u32 %r392, %laneid;
	// end inline asm
	and.b32  	%r393, %r32, 7936;
	shl.b32 	%r394, %r392, 3;
	add.s32 	%r395, %r394, %r393;
	shr.s32 	%r396, %r395, 5;
	add.s32 	%r397, %r396, %r395;
	shl.b32 	%r398, %r397, 3;
	add.s32 	%r400, %r318, %r398;
	st.shared.u64 	[%r400], %rd53;
	st.shared.u64 	[%r400+8], %rd58;
	st.shared.u64 	[%r400+16], %rd63;
	st.shared.u64 	[%r400+24], %rd68;
	st.shared.u64 	[%r400+32], %rd73;
	st.shared.u64 	[%r400+40], %rd78;
	st.shared.u64 	[%r400+48], %rd83;
	st.shared.u64 	[%r400+56], %rd519;
	bar.warp.sync 	-1;
	mad.lo.s32 	%r401, %r392, -7, %r395;
	shr.s32 	%r402, %r401, 5;
	add.s32 	%r403, %r402, %r401;
	shl.b32 	%r404, %r403, 3;
	add.s32 	%r405, %r318, %r404;
	ld.shared.u64 	%rd458, [%r405];
	add.s32 	%r406, %r401, 32;
	shr.s32 	%r407, %r406, 5;
	add.s32 	%r408, %r407, %r401;
	shl.b32 	%r409, %r408, 3;
	add.s32 	%r410, %r318, %r409;
	ld.shared.u64 	%rd459, [%r410+256];
	add.s32 	%r411, %r401, 64;
	shr.s32 	%r412, %r411, 5;
	add.s32 	%r413, %r412, %r401;
	shl.b32 	%r414, %r413, 3;
	add.s32 	%r415, %r318, %r414;
	ld.shared.u64 	%rd460, [%r415+512];
	add.s32 	%r416, %r401, 96;
	shr.s32 	%r417, %r416, 5;
	add.s32 	%r418, %r417, %r401;
	shl.b32 	%r419, %r418, 3;
	add.s32 	%r420, %r318, %r419;
	ld.shared.u64 	%rd461, [%r420+768];
	add.s32 	%r421, %r401, 128;
	shr.s32 	%r422, %r421, 5;
	add.s32 	%r423, %r422, %r401;
	shl.b32 	%r424, %r423, 3;
	add.s32 	%r425, %r318, %r424;
	ld.shared.u64 	%rd462, [%r425+1024];
	add.s32 	%r426, %r401, 160;
	shr.s32 	%r427, %r426, 5;
	add.s32 	%r428, %r427, %r401;
	shl.b32 	%r429, %r428, 3;
	add.s32 	%r430, %r318, %r429;
	ld.shared.u64 	%rd463, [%r430+1280];
	add.s32 	%r431, %r401, 192;
	shr.s32 	%r432, %r431, 5;
	add.s32 	%r433, %r432, %r401;
	shl.b32 	%r434, %r433, 3;
	add.s32 	%r435, %r318, %r434;
	ld.shared.u64 	%rd464, [%r435+1536];
	add.s32 	%r436, %r401, 224;
	shr.s32 	%r437, %r436, 5;
	add.s32 	%r438, %r437, %r401;
	shl.b32 	%r439, %r438, 3;
	add.s32 	%r440, %r318, %r439;
	ld.shared.u64 	%rd465, [%r440+1792];
	and.b32  	%r441, %r2, 31;
	or.b32  	%r442, %r393, %r441;
	cvt.u64.u32 	%rd466, %r442;
	add.s64 	%rd467, %rd90, %rd466;
	shl.b64 	%rd468, %rd467, 3;
	add.s64 	%rd469, %rd1, %rd468;
	st.global.u64 	[%rd469], %rd458;
	st.global.u64 	[%rd469+256], %rd459;
	st.global.u64 	[%rd469+512], %rd460;
	st.global.u64 	[%rd469+768], %rd461;
	st.global.u64 	[%rd469+1024], %rd462;
	st.global.u64 	[%rd469+1280], %rd463;
	st.global.u64 	[%rd469+1536], %rd464;
	st.global.u64 	[%rd469+1792], %rd465;
	bra.uni 	$L__BB6_212;
$L__BB6_77:
	// begin inline asm
	mov.u32 %r443, %laneid;
	// end inline asm
	and.b32  	%r444, %r32, 7936;
	shl.b32 	%r445, %r443, 3;
	add.s32 	%r446, %r445, %r444;
	shr.s32 	%r447, %r446, 5;
	add.s32 	%r448, %r447, %r446;
	shl.b32 	%r449, %r448, 3;
	add.s32 	%r451, %r318, %r449;
	st.shared.u64 	[%r451], %rd53;
	st.shared.u64 	[%r451+8], %rd58;
	st.shared.u64 	[%r451+16], %rd63;
	st.shared.u64 	[%r451+24], %rd68;
	st.shared.u64 	[%r451+32], %rd73;
	st.shared.u64 	[%r451+40], %rd78;
	st.shared.u64 	[%r451+48], %rd83;
	st.shared.u64 	[%r451+56], %rd519;
	bar.warp.sync 	-1;
	mad.lo.s32 	%r452, %r443, -7, %r446;
	shr.s32 	%r453, %r452, 5;
	add.s32 	%r454, %r453, %r452;
	shl.b32 	%r455, %r454, 3;
	add.s32 	%r456, %r318, %r455;
	ld.shared.u64 	%rd470, [%r456];
	add.s32 	%r457, %r452, 32;
	shr.s32 	%r458, %r457, 5;
	add.s32 	%r459, %r458, %r452;
	shl.b32 	%r460, %r459, 3;
	add.s32 	%r461, %r318, %r460;
	ld.shared.u64 	%rd471, [%r461+256];
	add.s32 	%r462, %r452, 64;
	shr.s32 	%r463, %r462, 5;
	add.s32 	%r464, %r463, %r452;
	shl.b32 	%r465, %r464, 3;
	add.s32 	%r466, %r318, %r465;
	ld.shared.u64 	%rd472, [%r466+512];
	add.s32 	%r467, %r452, 96;
	shr.s32 	%r468, %r467, 5;
	add.s32 	%r469, %r468, %r452;
	shl.b32 	%r470, %r469, 3;
	add.s32 	%r471, %r318, %r470;
	ld.shared.u64 	%rd473, [%r471+768];
	add.s32 	%r472, %r452, 128;
	shr.s32 	%r473, %r472, 5;
	add.s32 	%r474, %r473, %r452;
	shl.b32 	%r475, %r474, 3;
	add.s32 	%r476, %r318, %r475;
	ld.shared.u64 	%rd474, [%r476+1024];
	add.s32 	%r477, %r452, 160;
	shr.s32 	%r478, %r477, 5;
	add.s32 	%r479, %r478, %r452;
	shl.b32 	%r480, %r479, 3;
	add.s32 	%r481, %r318, %r480;
	ld.shared.u64 	%rd475, [%r481+1280];
	add.s32 	%r482, %r452, 192;
	shr.s32 	%r483, %r482, 5;
	add.s32 	%r484, %r483, %r452;
	shl.b32 	%r485, %r484, 3;
	add.s32 	%r486, %r318, %r485;
	ld.shared.u64 	%rd476, [%r486+1536];
	add.s32 	%r487, %r452, 224;
	shr.s32 	%r488, %r487, 5;
	add.s32 	%r489, %r488, %r452;
	shl.b32 	%r490, %r489, 3;
	add.s32 	%r491, %r318, %r490;
	ld.shared.u64 	%rd477, [%r491+1792];
	and.b32  	%r492, %r2, 31;
	cvt.u64.u32 	%rd478, %r444;
	cvt.u64.u32 	%rd479, %r492;
	add.s64 	%rd480, %rd90, %rd479;
	add.s64 	%rd481, %rd480, %rd478;
	shl.b64 	%rd482, %rd481, 3;
	add.s64 	%rd483, %rd2, %rd482;
	st.global.u64 	[%rd483], %rd470;
	st.global.u64 	[%rd483+256], %rd471;
	st.global.u64 	[%rd483+512], %rd472;
	st.global.u64 	[%rd483+768], %rd473;
	st.global.u64 	[%rd483+1024], %rd474;
	st.global.u64 	[%rd483+1280], %rd475;
	st.global.u64 	[%rd483+1536], %rd476;
	st.global.u64 	[%rd483+1792], %rd477;
	bra.uni 	$L__BB6_212;
$L__BB6_78:
	ld.param.u64 	%rd488, [_ZN3cub18CUB_300001_SM_10006detail10merge_sort26DeviceMergeSortMergeKernelINS2_10policy_hubIN6thrust24THRUST_300001_SM_1000_NS10device_ptrIyEEE9Policy600ES8_PNS0_8NullTypeES8_SC_m29MostSignificantBitsComparatorySB_EEvbT2_T3_T4_PT6_PT7_T5_PSG_SG_NS1_7vsmem_tE_param_8];
	ld.param.u64 	%rd486, [_ZN3cub18CUB_300001_SM_10006detail10merge_sort26DeviceMergeSortMergeKernelINS2_10policy_hubIN6thrust24THRUST_300001_SM_1000_NS10device_ptrIyEEE9Policy600ES8_PNS0_8NullTypeES8_SC_m29MostSignificantBitsComparatorySB_EEvbT2_T3_T4_PT6_PT7_T5_PSG_SG_NS1_7vsmem_tE_param_7];
	ld.param.u64 	%rd484, [_ZN3cub18CUB_300001_SM_10006detail10merge_sort26DeviceMergeSortMergeKernelINS2_10policy_hubIN6thrust24THRUST_300001_SM_1000_NS10device_ptrIyEEE9Policy600ES8_PNS0_8NullTypeES8_SC_m29MostSignificantBitsComparatorySB_EEvbT2_T3_T4_PT6_PT7_T5_PSG_SG_NS1_7vsmem_tE_param_3];
	ld.param.s8 	%rs2, [_ZN3cub18CUB_300001_SM_10006detail10merge_sort26DeviceMergeSortMergeKernelINS2_10policy_hubIN6thrust24THRUST_300001_SM_1000_NS10device_ptrIyEEE9Policy600ES8_PNS0_8NullTypeES8_SC_m29MostSignificantBitsComparatorySB_EEvbT2_T3_T4_PT6_PT7_T5_PSG_SG_NS1_7vsmem_tE_param_0];
	cvta.to.global.u64 	%rd209, %rd486;
	shl.b64 	%rd210, %rd3, 3;
	add.s64 	%rd211, %rd209, %rd210;
	ld.global.u64 	%rd91, [%rd211];
	ld.global.u64 	%rd212, [%rd211+8];
	neg.s64 	%rd213, %rd488;
	and.b64  	%rd214, %rd213, %rd3;
	shl.b64 	%rd92, %rd214, 11;
	shl.b64 	%rd215, %rd488, 10;
	and.b64  	%rd93, %rd215, -2048;
	sub.s64 	%rd216, %rd3, %rd214;
	shl.b64 	%rd217, %rd216, 11;
	sub.s64 	%rd218, %rd91, %rd92;
	sub.s64 	%rd219, %rd212, %rd92;
	sub.s64 	%rd220, %rd484, %rd92;
	max.u64 	%rd221, %rd220, %rd93;
	sub.s64 	%rd222, %rd221, %rd93;
	sub.s64 	%rd223, %rd217, %rd218;
	min.u64 	%rd94, %rd223, %rd222;
	setp.eq.s64 	%p30, %rd216, -1;
	selp.b64 	%rd224, 2047, 2048, %p30;
	add.s64 	%rd225, %rd224, %rd217;
	sub.s64 	%rd226, %rd225, %rd219;
	or.b64  	%rd227, %rd213, %rd3;
	setp.eq.s64 	%p31, %rd227, -1;
	min.u64 	%rd228, %rd93, %rd220;
	selp.b64 	%rd229, %rd228, %rd219, %p31;
	selp.b64 	%rd230, %rd93, %rd226, %p31;
	min.u64 	%rd231, %rd230, %rd222;
	cvt.u32.u64 	%r86, %rd218;
	cvt.u32.u64 	%r87, %rd229;
	sub.s32 	%r33, %r87, %r86;
	cvt.u32.u64 	%r88, %rd231;
	cvt.u32.u64 	%r89, %rd94;
	sub.s32 	%r34, %r88, %r89;
	// begin inline asm
	griddepcontrol.wait;
	// end inline asm
	setp.eq.s16 	%p32, %rs2, 0;
	@%p32 bra 	$L__BB6_111;
	add.s64 	%rd233, %rd92, %rd93;
	add.s64 	%rd234, %rd233, %rd94;
	add.s32 	%r35, %r34, %r33;
	setp.ge.s32 	%p33, %r2, %r35;
	cvt.u64.u32 	%rd235, %r2;
	add.s64 	%rd236, %rd91, %rd235;
	shl.b64 	%rd237, %rd236, 3;
	add.s64 	%rd95, %rd2, %rd237;
	sub.s32 	%r90, %r2, %r33;
	cvt.s64.s32 	%rd238, %r90;
	add.s64 	%rd239, %rd234, %rd238;
	shl.b64 	%rd240, %rd239, 3;
	add.s64 	%rd96, %rd2, %rd240;
	@%p33 bra 	$L__BB6_83;
	setp.ge.s32 	%p34, %r2, %r33;
	@%p34 bra 	$L__BB6_82;
	ld.global.u64 	%rd541, [%rd95];
	bra.uni 	$L__BB6_83;
$L__BB6_82:
	ld.global.u64 	%rd541, [%rd96];
$L__BB6_83:
	add.s32 	%r36, %r2, 256;
	setp.ge.s32 	%p35, %r36, %r35;
	@%p35 bra 	$L__BB6_87;
	setp.lt.s32 	%p36, %r36, %r33;
	@%p36 bra 	$L__BB6_86;
	ld.global.u64 	%rd540, [%rd96+2048];
	bra.uni 	$L__BB6_87;
$L__BB6_86:
	ld.global.u64 	%rd540, [%rd95+2048];
$L__BB6_87:
	add.s32 	%r37, %r2, 512;
	setp.ge.s32 	%p37, %r37, %r35;
	@%p37 bra 	$L__BB6_91;
	setp.lt.s32 	%p38, %r37, %r33;
	@%p38 bra 	$L__BB6_90;
	ld.global.u64 	%rd539, [%rd96+4096];
	bra.uni 	$L__BB6_91;
$L__BB6_90:
	ld.global.u64 	%rd539, [%rd95+4096];
$L__BB6_91:
	add.s32 	%r38, %r2, 768;
	setp.ge.s32 	%p39, %r38, %r35;
	@%p39 bra 	$L__BB6_95;
	setp.lt.s32 	%p40, %r38, %r33;
	@%p40 bra 	$L__BB6_94;
	ld.global.u64 	%rd538, [%rd96+6144];
	bra.uni 	$L__BB6_95;
$L__BB6_94:
	ld.global.u64 	%rd538, [%rd95+6144];
$L__BB6_95:
	or.b32  	%r39, %r2, 1024;
	setp.ge.s32 	%p41, %r39, %r35;
	@%p41 bra 	$L__BB6_99;
	setp.lt.s32 	%p42, %r39, %r33;
	@%p42 bra 	$L__BB6_98;
	ld.global.u64 	%rd537, [%rd96+8192];
	bra.uni 	$L__BB6_99;
$L__BB6_98:
	ld.global.u64 	%rd537, [%rd95+8192];
$L__BB6_99:
	add.s32 	%r40, %r2, 1280;
	setp.ge.s32 	%p43, %r40, %r35;
	@%p43 bra 	$L__BB6_103;
	setp.lt.s32 	%p44, %r40, %r33;
	@%p44 bra 	$L__BB6_102;
	ld.global.u64 	%rd536, [%rd96+10240];
	bra.uni 	$L__BB6_103;
$L__BB6_102:
	ld.global.u64 	%rd536, [%rd95+10240];
$L__BB6_103:
	add.s32 	%r41, %r2, 1536;
	setp.ge.s32 	%p45, %r41, %r35;
	@%p45 bra 	$L__BB6_107;
	setp.lt.s32 	%p46, %r41, %r33;
	@%p46 bra 	$L__BB6_106;
	ld.global.u64 	%rd535, [%rd96+12288];
	bra.uni 	$L__BB6_107;
$L__BB6_106:
	ld.global.u64 	%rd535, [%rd95+12288];
$L__BB6_107:
	add.s32 	%r42, %r2, 1792;
	setp.ge.s32 	%p47, %r42, %r35;
	@%p47 bra 	$L__BB6_127;
	setp.lt.s32 	%p48, %r42, %r33;
	@%p48 bra 	$L__BB6_110;
	ld.global.u64 	%rd534, [%rd96+14336];
	bra.uni 	$L__BB6_127;
$L__BB6_110:
	ld.global.u64 	%rd534, [%rd95+14336];
	bra.uni 	$L__BB6_127;
$L__BB6_111:
	add.s64 	%rd249, %rd92, %rd93;
	add.s64 	%rd120, %rd249, %rd94;
	add.s32 	%r43, %r34, %r33;
	setp.ge.s32 	%p49, %r2, %r43;
	@%p49 bra 	$L__BB6_113;
	setp.lt.s32 	%p50, %r2, %r33;
	sub.s32 	%r91, %r2, %r33;
	cvt.s64.s32 	%rd250, %r91;
	cvt.u64.u32 	%rd251, %r2;
	selp.b64 	%rd252, %rd91, %rd120, %p50;
	selp.b64 	%rd253, %rd251, %rd250, %p50;
	add.s64 	%rd254, %rd253, %rd252;
	shl.b64 	%rd255, %rd254, 3;
	add.s64 	%rd256, %rd1, %rd255;
	ld.global.u64 	%rd541, [%rd256];
$L__BB6_113:
	add.s32 	%r44, %r2, 256;
	setp.ge.s32 	%p51, %r44, %r43;
	@%p51 bra 	$L__BB6_115;
	setp.lt.s32 	%p52, %r44, %r33;
	sub.s32 	%r92, %r44, %r33;
	cvt.s64.s32 	%rd258, %r92;
	cvt.u64.u32 	%rd259, %r44;
	selp.b64 	%rd260, %rd91, %rd120, %p52;
	selp.b64 	%rd261, %rd259, %rd258, %p52;
	add.s64 	%rd262, %rd261, %rd260;
	shl.b64 	%rd263, %rd262, 3;
	add.s64 	%rd264, %rd1, %rd263;
	ld.global.u64 	%rd540, [%rd264];
$L__BB6_115:
	add.s32 	%r45, %r2, 512;
	setp.ge.s32 	%p53, %r45, %r43;
	@%p53 bra 	$L__BB6_117;
	setp.lt.s32 	%p54, %r45, %r33;
	sub.s32 	%r93, %r45, %r33;
	cvt.s64.s32 	%rd266, %r93;
	cvt.u64.u32 	%rd267, %r45;
	selp.b64 	%rd268, %rd91, %rd120, %p54;
	selp.b64 	%rd269, %rd267, %rd266, %p54;
	add.s64 	%rd270, %rd269, %rd268;
	shl.b64 	%rd271, %rd270, 3;
	add.s64 	%rd272, %rd1, %rd271;
	ld.global.u64 	%rd539, [%rd272];
$L__BB6_117:
	add.s32 	%r46, %r2, 768;
	setp.ge.s32 	%p55, %r46, %r43;
	@%p55 bra 	$L__BB6_119;
	setp.lt.s32 	%p56, %r46, %r33;
	sub.s32 	%r94, %r46, %r33;
	cvt.s64.s32 	%rd274, %r94;
	cvt.u64.u32 	%rd275, %r46;
	selp.b64 	%rd276, %rd91, %rd120, %p56;
	selp.b64 	%rd277, %rd275, %rd274, %p56;
	add.s64 	%rd278, %rd277, %rd276;
	shl.b64 	%rd279, %rd278, 3;
	add.s64 	%rd280, %rd1, %rd279;
	ld.global.u64 	%rd538, [%rd280];
$L__BB6_119:
	or.b32  	%r47, %r2, 1024;
	setp.ge.s32 	%p57, %r47, %r43;
	@%p57 bra 	$L__BB6_121;
	setp.lt.s32 	%p58, %r47, %r33;
	sub.s32 	%r95, %r47, %r33;
	cvt.s64.s32 	%rd282, %r95;
	cvt.u64.u32 	%rd283, %r47;
	selp.b64 	%rd284, %rd91, %rd120, %p58;
	selp.b64 	%rd285, %rd283, %rd282, %p58;
	add.s64 	%rd286, %rd285, %rd284;
	shl.b64 	%rd287, %rd286, 3;
	add.s64 	%rd288, %rd1, %rd287;
	ld.global.u64 	%rd537, [%rd288];
$L__BB6_121:
	add.s32 	%r48, %r2, 1280;
	setp.ge.s32 	%p59, %r48, %r43;
	@%p59 bra 	$L__BB6_123;
	setp.lt.s32 	%p60, %r48, %r33;
	sub.s32 	%r96, %r48, %r33;
	cvt.s64.s32 	%rd290, %r96;
	cvt.u64.u32 	%rd291, %r48;
	selp.b64 	%rd292, %rd91, %rd120, %p60;
	selp.b64 	%rd293, %rd291, %rd290, %p60;
	add.s64 	%rd294, %rd293, %rd292;
	shl.b64 	%rd295, %rd294, 3;
	add.s64 	%rd296, %rd1, %rd295;
	ld.global.u64 	%rd536, [%rd296];
$L__BB6_123:
	add.s32 	%r97, %r2, 1536;
	setp.ge.s32 	%p61, %r97, %r43;
	@%p61 bra 	$L__BB6_125;
	add.s32 	%r98, %r2, 1536;
	setp.lt.s32 	%p62, %r98, %r33;
	sub.s32 	%r99, %r98, %r33;
	cvt.s64.s32 	%rd298, %r99;
	cvt.u64.u32 	%rd299, %r98;
	selp.b64 	%rd300, %rd91, %rd120, %p62;
	selp.b64 	%rd301, %rd299, %rd298, %p62;
	add.s64 	%rd302, %rd301, %rd300;
	shl.b64 	%rd303, %rd302, 3;
	add.s64 	%rd304, %rd1, %rd303;
	ld.global.u64 	%rd535, [%rd304];
$L__BB6_125:
	add.s32 	%r100, %r2, 1792;
	setp.ge.s32 	%p63, %r100, %r43;
	@%p63 bra 	$L__BB6_127;
	add.s32 	%r101, %r2, 1792;
	setp.lt.s32 	%p64, %r101, %r33;
	sub.s32 	%r102, %r101, %r33;
	cvt.s64.s32 	%rd306, %r102;
	cvt.u64.u32 	%rd307, %r101;
	selp.b64 	%rd308, %rd91, %rd120, %p64;
	selp.b64 	%rd309, %rd307, %rd306, %p64;
	add.s64 	%rd310, %rd309, %rd308;
	shl.b64 	%rd311, %rd310, 3;
	add.s64 	%rd312, %rd1, %rd311;
	ld.global.u64 	%rd534, [%rd312];
$L__BB6_127:
	shl.b32 	%r103, %r2, 3;
	mov.u32 	%r104, _ZZN3cub18CUB_300001_SM_10006detail10merge_sort26DeviceMergeSortMergeKernelINS2_10policy_hubIN6thrust24THRUST_300001_SM_1000_NS10device_ptrIyEEE9Policy600ES8_PNS0_8NullTypeES8_SC_m29MostSignificantBitsComparatorySB_EEvbT2_T3_T4_PT6_PT7_T5_PSG_SG_NS1_7vsmem_tEE19static_temp_storage;
	add.s32 	%r105, %r104, %r103;
	st.shared.u64 	[%r105], %rd541;
	st.shared.u64 	[%r105+2048], %rd540;
	st.shared.u64 	[%r105+4096], %rd539;
	st.shared.u64 	[%r105+6144], %rd538;
	st.shared.u64 	[%r105+8192], %rd537;
	st.shared.u64 	[%r105+10240], %rd536;
	st.shared.u64 	[%r105+12288], %rd535;
	st.shared.u64 	[%r105+14336], %rd534;
	bar.sync 	0;
	// begin inline asm
	griddepcontrol.launch_dependents;
	// end inline asm
	add.s32 	%r49, %r34, %r33;
	min.s32 	%r50, %r103, %r49;
	shl.b32 	%r106, %r33, 3;
	add.s32 	%r51, %r104, %r106;
	setp.lt.s32 	%p65, %r50, %r34;
	sub.s32 	%r107, %r50, %r34;
	selp.b32 	%r498, 0, %r107, %p65;
	min.s32 	%r496, %r50, %r33;
	setp.ge.s32 	%p66, %r498, %r496;
	@%p66 bra 	$L__BB6_130;
	setp.lt.s32 	%p67, %r1, 64;
	sub.s32 	%r108, 64, %r1;
	mov.b64 	%rd313, -1;
	shl.b64 	%rd314, %rd313, %r108;
	selp.b64 	%rd144, %rd314, -1, %p67;
$L__BB6_129:
	sub.s32 	%r109, %r496, %r498;
	shr.u32 	%r110, %r109, 31;
	add.s32 	%r111, %r109, %r110;
	shr.s32 	%r112, %r111, 1;
	add.s32 	%r113, %r112, %r498;
	shl.b32 	%r114, %r113, 3;
	add.s32 	%r116, %r104, %r114;
	ld.shared.u64 	%rd315, [%r116];
	not.b32 	%r117, %r113;
	add.s32 	%r118, %r50, %r117;
	shl.b32 	%r119, %r118, 3;
	add.s32 	%r120, %r51, %r119;
	ld.shared.u64 	%rd316, [%r120];
	and.b64  	%rd317, %rd316, %rd144;
	and.b64  	%rd318, %rd315, %rd144;
	setp.lt.u64 	%p68, %rd317, %rd318;
	add.s32 	%r121, %r113, 1;
	selp.b32 	%r498, %r498, %r121, %p68;
	selp.b32 	%r496, %r113, %r496, %p68;
	setp.lt.s32 	%p69, %r498, %r496;
	@%p69 bra 	$L__BB6_129;
$L__BB6_130:
	sub.s32 	%r122, %r50, %r498;
	add.s32 	%r59, %r122, %r33;
	shl.b32 	%r123, %r122, 3;
	add.s32 	%r60, %r51, %r123;
	ld.shared.u64 	%rd542, [%r60];
	shl.b32 	%r124, %r498, 3;
	add.s32 	%r61, %r104, %r124;
	ld.shared.u64 	%rd545, [%r61];
	setp.lt.s32 	%p71, %r1, 64;
	sub.s32 	%r126, 64, %r1;
	mov.b64 	%rd319, -1;
	shl.b64 	%rd320, %rd319, %r126;
	selp.b64 	%rd147, %rd320, -1, %p71;
	setp.ge.s32 	%p72, %r59, %r49;
	mov.pred 	%p199, 0;
	@%p72 bra 	$L__BB6_133;
	setp.ge.s32 	%p74, %r498, %r33;
	mov.pred 	%p199, -1;
	@%p74 bra 	$L__BB6_133;
	and.b64  	%rd321, %rd542, %rd147;
	and.b64  	%rd322, %rd545, %rd147;
	setp.lt.u64 	%p199, %rd321, %rd322;
$L__BB6_133:
	selp.b64 	%rd148, %rd542, %rd545, %p199;
	selp.u32 	%r127, 1, 0, %p199;
	add.s32 	%r62, %r59, %r127;
	not.pred 	%p75, %p199;
	selp.u32 	%r128, 1, 0, %p75;
	add.s32 	%r63, %r498, %r128;
	@%p75 bra 	$L__BB6_135;
	ld.shared.u64 	%rd542, [%r60+8];
	bra.uni 	$L__BB6_136;
$L__BB6_135:
	ld.shared.u64 	%rd545, [%r61+8];
$L__BB6_136:
	setp.ge.s32 	%p77, %r62, %r49;
	mov.pred 	%p200, 0;
	@%p77 bra 	$L__BB6_139;
	setp.ge.s32 	%p79, %r63, %r33;
	mov.pred 	%p200, -1;
	@%p79 bra 	$L__BB6_139;
	and.b64  	%rd323, %rd542, %rd147;
	and.b64  	%rd324, %rd545, %rd147;
	setp.lt.u64 	%p200, %rd323, %rd324;
$L__BB6_139:
	selp.b64 	%rd153, %rd542, %rd545, %p200;
	selp.u32 	%r129, 1, 0, %p200;
	add.s32 	%r64, %r62, %r129;
	not.pred 	%p80, %p200;
	selp.u32 	%r130, 1, 0, %p80;
	add.s32 	%r65, %r63, %r130;
	@%p200 bra 	$L__BB6_141;
	shl.b32 	%r131, %r65, 3;
	add.s32 	%r133, %r104, %r131;
	ld.shared.u64 	%rd545, [%r133];
	bra.uni 	$L__BB6_142;
$L__BB6_141:
	shl.b32 	%r134, %r64, 3;
	add.s32 	%r136, %r104, %r134;
	ld.shared.u64 	%rd542, [%r136];
$L__BB6_142:
	setp.ge.s32 	%p82, %r64, %r49;
	mov.pred 	%p201, 0;
	@%p82 bra 	$L__BB6_145;
	setp.ge.s32 	%p84, %r65, %r33;
	mov.pred 	%p201, -1;
	@%p84 bra 	$L__BB6_145;
	and.b64  	%rd325, %rd542, %rd147;
	and.b64  	%rd326, %rd545, %rd147;
	setp.lt.u64 	%p201, %rd325, %rd326;
$L__BB6_145:
	selp.b64 	%rd158, %rd542, %rd545, %p201;
	selp.u32 	%r137, 1, 0, %p201;
	add.s32 	%r66, %r64, %r137;
	not.pred 	%p85, %p201;
	selp.u32 	%r138, 1, 0, %p85;
	add.s32 	%r67, %r65, %r138;
	@%p201 bra 	$L__BB6_147;
	shl.b32 	%r139, %r67, 3;
	add.s32 	%r141, %r104, %r139;
	ld.shared.u64 	%rd545, [%r141];
	bra.uni 	$L__BB6_148;
$L__BB6_147:
	shl.b32 	%r142, %r66, 3;
	add.s32 	%r144, %r104, %r142;
	ld.shared.u64 	%rd542, [%r144];
$L__BB6_148:
	setp.ge.s32 	%p87, %r66, %r49;
	mov.pred 	%p202, 0;
	@%p87 bra 	$L__BB6_151;
	setp.ge.s32 	%p89, %r67, %r33;
	mov.pred 	%p202, -1;
	@%p89 bra 	$L__BB6_151;
	and.b64  	%rd327, %rd542, %rd147;
	and.b64  	%rd328, %rd545, %rd147;
	setp.lt.u64 	%p202, %rd327, %rd328;
$L__BB6_151:
	selp.b64 	%rd163, %rd542, %rd545, %p202;
	selp.u32 	%r145, 1, 0, %p202;
	add.s32 	%r68, %r66, %r145;
	not.pred 	%p90, %p202;
	selp.u32 	%r146, 1, 0, %p90;
	add.s32 	%r69, %r67, %r146;
	@%p202 bra 	$L__BB6_153;
	shl.b32 	%r147, %r69, 3;
	add.s32 	%r149, %r104, %r147;
	ld.shared.u64 	%rd545, [%r149];
	bra.uni 	$L__BB6_154;
$L__BB6_153:
	shl.b32 	%r150, %r68, 3;
	add.s32 	%r152, %r104, %r150;
	ld.shared.u64 	%rd542, [%r152];
$L__BB6_154:
	setp.ge.s32 	%p92, %r68, %r49;
	mov.pred 	%p203, 0;
	@%p92 bra 	$L__BB6_157;
	setp.ge.s32 	%p94, %r69, %r33;
	mov.pred 	%p203, -1;
	@%p94 bra 	$L__BB6_157;
	and.b64  	%rd329, %rd542, %rd147;
	and.b64  	%rd330, %rd545, %rd147;
	setp.lt.u64 	%p203, %rd329, %rd330;
$L__BB6_157:
	selp.b64 	%rd168, %rd542, %rd545, %p203;
	selp.u32 	%r153, 1, 0, %p203;
	add.s32 	%r70, %r68, %r153;
	not.pred 	%p95, %p203;
	selp.u32 	%r154, 1, 0, %p95;
	add.s32 	%r71, %r69, %r154;
	@%p203 bra 	$L__BB6_159;
	shl.b32 	%r155, %r71, 3;
	add.s32 	%r157, %r104, %r155;
	ld.shared.u64 	%rd545, [%r157];
	bra.uni 	$L__BB6_160;
$L__BB6_159:
	shl.b32 	%r158, %r70, 3;
	add.s32 	%r160, %r104, %r158;
	ld.shared.u64 	%rd542, [%r160];
$L__BB6_160:
	setp.ge.s32 	%p97, %r70, %r49;
	mov.pred 	%p204, 0;
	@%p97 bra 	$L__BB6_163;
	setp.ge.s32 	%p99, %r71, %r33;
	mov.pred 	%p204, -1;
	@%p99 bra 	$L__BB6_163;
	and.b64  	%rd331, %rd542, %rd147;
	and.b64  	%rd332, %rd545, %rd147;
	setp.lt.u64 	%p204, %rd331, %rd332;
$L__BB6_163:
	selp.b64 	%rd173, %rd542, %rd545, %p204;
	selp.u32 	%r161, 1, 0, %p204;
	add.s32 	%r72, %r70, %r161;
	not.pred 	%p100, %p204;
	selp.u32 	%r162, 1, 0, %p100;
	add.s32 	%r73, %r71, %r162;
	@%p204 bra 	$L__BB6_165;
	shl.b32 	%r163, %r73, 3;
	add.s32 	%r165, %r104, %r163;
	ld.shared.u64 	%rd545, [%r165];
	bra.uni 	$L__BB6_166;
$L__BB6_165:
	shl.b32 	%r166, %r72, 3;
	add.s32 	%r168, %r104, %r166;
	ld.shared.u64 	%rd542, [%r168];
$L__BB6_166:
	setp.ge.s32 	%p102, %r72, %r49;
	mov.pred 	%p205, 0;
	@%p102 bra 	$L__BB6_169;
	setp.ge.s32 	%p104, %r73, %r33;
	mov.pred 	%p205, -1;
	@%p104 bra 	$L__BB6_169;
	and.b64  	%rd333, %rd542, %rd147;
	and.b64  	%rd334, %rd545, %rd147;
	setp.lt.u64 	%p205, %rd333, %rd334;
$L__BB6_169:
	selp.b64 	%rd178, %rd542, %rd545, %p205;
	selp.u32 	%r169, 1, 0, %p205;
	add.s32 	%r74, %r72, %r169;
	not.pred 	%p105, %p205;
	selp.u32 	%r170, 1, 0, %p105;
	add.s32 	%r75, %r73, %r170;
	@%p205 bra 	$L__BB6_171;
	shl.b32 	%r171, %r75, 3;
	add.s32 	%r173, %r104, %r171;
	ld.shared.u64 	%rd545, [%r173];
	bra.uni 	$L__BB6_172;
$L__BB6_171:
	shl.b32 	%r174, %r74, 3;
	add.s32 	%r176, %r104, %r174;
	ld.shared.u64 	%rd542, [%r176];
$L__BB6_172:
	setp.ge.s32 	%p106, %r74, %r49;
	mov.u64 	%rd556, %rd545;
	@%p106 bra 	$L__BB6_175;
	setp.ge.s32 	%p107, %r75, %r33;
	mov.u64 	%rd556, %rd542;
	@%p107 bra 	$L__BB6_175;
	and.b64  	%rd335, %rd542, %rd147;
	and.b64  	%rd336, %rd545, %rd147;
	setp.lt.u64 	%p108, %rd335, %rd336;
	selp.b64 	%rd556, %rd542, %rd545, %p108;
$L__BB6_175:
	ld.param.s8 	%rs3, [_ZN3cub18CUB_300001_SM_10006detail10merge_sort26DeviceMergeSortMergeKernelINS2_10policy_hubIN6thrust24THRUST_300001_SM_1000_NS10device_ptrIyEEE9Policy600ES8_PNS0_8NullTypeES8_SC_m29MostSignificantBitsComparatorySB_EEvbT2_T3_T4_PT6_PT7_T5_PSG_SG_NS1_7vsmem_tE_param_0];
	shl.b32 	%r76, %r2, 3;
	mov.u32 	%r177, %ctaid.x;
	mul.wide.u32 	%rd185, %r177, 2048;
	setp.eq.s16 	%p109, %rs3, 0;
	bar.sync 	0;
	@%p109 bra 	$L__BB6_194;
	// begin inline asm
	mov.u32 %r178, %laneid;
	// end inline asm
	and.b32  	%r77, %r76, 7936;
	shl.b32 	%r179, %r178, 3;
	add.s32 	%r180, %r179, %r77;
	shr.s32 	%r181, %r180, 5;
	add.s32 	%r182, %r181, %r180;
	shl.b32 	%r183, %r182, 3;
	add.s32 	%r185, %r104, %r183;
	st.shared.u64 	[%r185], %rd148;
	st.shared.u64 	[%r185+8], %rd153;
	st.shared.u64 	[%r185+16], %rd158;
	st.shared.u64 	[%r185+24], %rd163;
	st.shared.u64 	[%r185+32], %rd168;
	st.shared.u64 	[%r185+40], %rd173;
	st.shared.u64 	[%r185+48], %rd178;
	st.shared.u64 	[%r185+56], %rd556;
	bar.warp.sync 	-1;
	mad.lo.s32 	%r186, %r178, -7, %r180;
	shr.s32 	%r187, %r186, 5;
	add.s32 	%r188, %r187, %r186;
	shl.b32 	%r189, %r188, 3;
	add.s32 	%r190, %r104, %r189;
	ld.shared.u64 	%rd186, [%r190];
	add.s32 	%r191, %r186, 32;
	shr.s32 	%r192, %r191, 5;
	add.s32 	%r193, %r192, %r186;
	shl.b32 	%r194, %r193, 3;
	add.s32 	%r195, %r104, %r194;
	ld.shared.u64 	%rd187, [%r195+256];
	add.s32 	%r196, %r186, 64;
	shr.s32 	%r197, %r196, 5;
	add.s32 	%r198, %r197, %r186;
	shl.b32 	%r199, %r198, 3;
	add.s32 	%r200, %r104, %r199;
	ld.shared.u64 	%rd188, [%r200+512];
	add.s32 	%r201, %r186, 96;
	shr.s32 	%r202, %r201, 5;
	add.s32 	%r203, %r202, %r186;
	shl.b32 	%r204, %r203, 3;
	add.s32 	%r205, %r104, %r204;
	ld.shared.u64 	%rd189, [%r205+768];
	add.s32 	%r206, %r186, 128;
	shr.s32 	%r207, %r206, 5;
	add.s32 	%r208, %r207, %r186;
	shl.b32 	%r209, %r208, 3;
	add.s32 	%r210, %r104, %r209;
	ld.shared.u64 	%rd190, [%r210+1024];
	add.s32 	%r211, %r186, 160;
	shr.s32 	%r212, %r211, 5;
	add.s32 	%r213, %r212, %r186;
	shl.b32 	%r214, %r213, 3;
	add.s32 	%r215, %r104, %r214;
	ld.shared.u64 	%rd191, [%r215+1280];
	add.s32 	%r216, %r186, 192;
	shr.s32 	%r217, %r216, 5;
	add.s32 	%r218, %r217, %r186;
	shl.b32 	%r219, %r218, 3;
	add.s32 	%r220, %r104, %r219;
	ld.shared.u64 	%rd192, [%r220+1536];
	add.s32 	%r221, %r186, 224;
	shr.s32 	%r222, %r221, 5;
	add.s32 	%r223, %r222, %r186;
	shl.b32 	%r224, %r223, 3;
	add.s32 	%r225, %r104, %r224;
	ld.shared.u64 	%rd193, [%r225+1792];
	setp.ne.s32 	%p110, %r2, 0;
	@%p110 bra 	$L__BB6_178;
	st.volatile.shared.u32 	[_ZZN3cub18CUB_300001_SM_10006detail10merge_sort26DeviceMergeSortMergeKernelINS2_10policy_hubIN6thrust24THRUST_300001_SM_1000_NS10device_ptrIyEEE9Policy600ES8_PNS0_8NullTypeES8_SC_m29MostSignificantBitsComparatorySB_EEvbT2_T3_T4_PT6_PT7_T5_PSG_SG_NS1_7vsmem_tEE19static_temp_storage+16896], %r49;
$L__BB6_178:
	bar.sync 	0;
	ld.volatile.shared.u32 	%r78, [_ZZN3cub18CUB_300001_SM_10006detail10merge_sort26DeviceMergeSortMergeKernelINS2_10policy_hubIN6thrust24THRUST_300001_SM_1000_NS10device_ptrIyEEE9Policy600ES8_PNS0_8NullTypeES8_SC_m29MostSignificantBitsComparatorySB_EEvbT2_T3_T4_PT6_PT7_T5_PSG_SG_NS1_7vsmem_tEE19static_temp_storage+16896];
	and.b32  	%r226, %r2, 31;
	add.s32 	%r79, %r77, %r226;
	setp.ge.s32 	%p111, %r79, %r78;
	cvt.u64.u32 	%rd337, %r79;
	add.s64 	%rd338, %rd185, %rd337;
	shl.b64 	%rd339, %rd338, 3;
	add.s64 	%rd194, %rd1, %rd339;
	@%p111 bra 	$L__BB6_180;
	st.global.u64 	[%rd194], %rd186;
$L__BB6_180:
	add.s32 	%r227, %r79, 32;
	setp.ge.s32 	%p112, %r227, %r78;
	@%p112 bra 	$L__BB6_182;
	st.global.u64 	[%rd194+256], %rd187;
$L__BB6_182:
	add.s32 	%r228, %r79, 64;
	setp.ge.s32 	%p113, %r228, %r78;
	@%p113 bra 	$L__BB6_184;
	st.global.u64 	[%rd194+512], %rd188;
$L__BB6_184:
	add.s32 	%r229, %r79, 96;
	setp.ge.s32 	%p114, %r229, %r78;
	@%p114 bra 	$L__BB6_186;
	st.global.u64 	[%rd194+768], %rd189;
$L__BB6_186:
	add.s32 	%r230, %r79, 128;
	setp.ge.s32 	%p115, %r230, %r78;
	@%p115 bra 	$L__BB6_188;
	st.global.u64 	[%rd194+1024], %rd190;
$L__BB6_188:
	add.s32 	%r231, %r79, 160;
	setp.ge.s32 	%p116, %r231, %r78;
	@%p116 bra 	$L__BB6_190;
	st.global.u64 	[%rd194+1280], %rd191;
$L__BB6_190:
	add.s32 	%r232, %r79, 192;
	setp.ge.s32 	%p117, %r232, %r78;
	@%p117 bra 	$L__BB6_192;
	st.global.u64 	[%rd194+1536], %rd192;
$L__BB6_192:
	add.s32 	%r233, %r79, 224;
	setp.ge.s32 	%p118, %r233, %r78;
	@%p118 bra 	$L__BB6_212;
	st.global.u64 	[%rd194+1792], %rd193;
	bra.uni 	$L__BB6_212;
$L__BB6_194:
	// begin inline asm
	mov.u32 %r234, %laneid;
	// end inline asm
	and.b32  	%r80, %r76, 7936;
	shl.b32 	%r235, %r234, 3;
	add.s32 	%r236, %r235, %r80;
	shr.s32 	%r237, %r236, 5;
	add.s32 	%r238, %r237, %r236;
	shl.b32 	%r239, %r238, 3;
	add.s32 	%r241, %r104, %r239;
	st.shared.u64 	[%r241], %rd148;
	st.shared.u64 	[%r241+8], %rd153;
	st.shared.u64 	[%r241+16], %rd158;
	st.shared.u64 	[%r241+24], %rd163;
	st.shared.u64 	[%r241+32], %rd168;
	st.shared.u64 	[%r241+40], %rd173;
	st.shared.u64 	[%r241+48], %rd178;
	st.shared.u64 	[%r241+56], %rd556;
	bar.warp.sync 	-1;
	mad.lo.s32 	%r242, %r234, -7, %r236;
	shr.s32 	%r243, %r242, 5;
	add.s32 	%r244, %r243, %r242;
	shl.b32 	%r245, %r244, 3;
	add.s32 	%r246, %r104, %r245;
	ld.shared.u64 	%rd195, [%r246];
	add.s32 	%r247, %r242, 32;
	shr.s32 	%r248, %r247, 5;
	add.s32 	%r249, %r248, %r242;
	shl.b32 	%r250, %r249, 3;
	add.s32 	%r251, %r104, %r250;
	ld.shared.u64 	%rd196, [%r251+256];
	add.s32 	%r252, %r242, 64;
	shr.s32 	%r253, %r252, 5;
	add.s32 	%r254, %r253, %r242;
	shl.b32 	%r255, %r254, 3;
	add.s32 	%r256, %r104, %r255;
	ld.shared.u64 	%rd197, [%r256+512];
	add.s32 	%r257, %r242, 96;
	shr.s32 	%r258, %r257, 5;
	add.s32 	%r259, %r258, %r242;
	shl.b32 	%r260, %r259, 3;
	add.s32 	%r261, %r104, %r260;
	ld.shared.u64 	%rd198, [%r261+768];
	add.s32 	%r262, %r242, 128;
	shr.s32 	%r263, %r262, 5;
	add.s32 	%r264, %r263, %r242;
	shl.b32 	%r265, %r264, 3;
	add.s32 	%r266, %r104, %r265;
	ld.shared.u64 	%rd199, [%r266+1024];
	add.s32 	%r267, %r242, 160;
	shr.s32 	%r268, %r267, 5;
	add.s32 	%r269, %r268, %r242;
	shl.b32 	%r270, %r269, 3;
	add.s32 	%r271, %r104, %r270;
	ld.shared.u64 	%rd200, [%r271+1280];
	add.s32 	%r272, %r242, 192;
	shr.s32 	%r273, %r272, 5;
	add.s32 	%r274, %r273, %r242;
	shl.b32 	%r275, %r274, 3;
	add.s32 	%r276, %r104, %r275;
	ld.shared.u64 	%rd201, [%r276+1536];
	add.s32 	%r277, %r242, 224;
	shr.s32 	%r278, %r277, 5;
	add.s32 	%r279, %r278, %r242;
	shl.b32 	%r280, %r279, 3;
	add.s32 	%r281, %r104, %r280;
	ld.shared.u64 	%rd202, [%r281+1792];
	setp.ne.s32 	%p119, %r2, 0;
	@%p119 bra 	$L__BB6_196;
	st.volatile.shared.u32 	[_ZZN3cub18CUB_300001_SM_10006detail10merge_sort26DeviceMergeSortMergeKernelINS2_10policy_hubIN6thrust24THRUST_300001_SM_1000_NS10device_ptrIyEEE9Policy600ES8_PNS0_8NullTypeES8_SC_m29MostSignificantBitsComparatorySB_EEvbT2_T3_T4_PT6_PT7_T5_PSG_SG_NS1_7vsmem_tEE19static_temp_storage+16896], %r49;
$L__BB6_196:
	bar.sync 	0;
	ld.volatile.shared.u32 	%r81, [_ZZN3cub18CUB_300001_SM_10006detail10merge_sort26DeviceMergeSortMergeKernelINS2_10policy_hubIN6thrust24THRUST_300001_SM_1000_NS10device_ptrIyEEE9Policy600ES8_PNS0_8NullTypeES8_SC_m29MostSignificantBitsComparatorySB_EEvbT2_T3_T4_PT6_PT7_T5_PSG_SG_NS1_7vsmem_tEE19static_temp_storage+16896];
	and.b32  	%r282, %r2, 31;
	cvt.u64.u32 	%rd340, %r80;
	cvt.u64.u32 	%rd341, %r282;
	add.s32 	%r82, %r80, %r282;
	add.s64 	%rd342, %rd185, %rd341;
	add.s64 	%rd343, %rd342, %rd340;
	setp.ge.s32 	%p120, %r82, %r81;
	shl.b64 	%rd344, %rd343, 3;
	add.s64 	%rd203, %rd2, %rd344;
	@%p120 bra 	$L__BB6_198;
	st.global.u64 	[%rd203], %rd195;
$L__BB6_198:
	add.s32 	%r283, %r82, 32;
	setp.ge.s32 	%p121, %r283, %r81;
	@%p121 bra 	$L__BB6_200;
	st.global.u64 	[%rd203+256], %rd196;
$L__BB6_200:
	add.s32 	%r284, %r82, 64;
	setp.ge.s32 	%p122, %r284, %r81;
	@%p122 bra 	$L__BB6_202;
	st.global.u64 	[%rd203+512], %rd197;
$L__BB6_202:
	add.s32 	%r285, %r82, 96;
	setp.ge.s32 	%p123, %r285, %r81;
	@%p123 bra 	$L__BB6_204;
	st.global.u64 	[%rd203+768], %rd198;
$L__BB6_204:
	add.s32 	%r286, %r82, 128;
	setp.ge.s32 	%p124, %r286, %r81;
	@%p124 bra 	$L__BB6_206;
	st.global.u64 	[%rd203+1024], %rd199;
$L__BB6_206:
	add.s32 	%r287, %r82, 160;
	setp.ge.s32 	%p125, %r287, %r81;
	@%p125 bra 	$L__BB6_208;
	st.global.u64 	[%rd203+1280], %rd200;
$L__BB6_208:
	add.s32 	%r288, %r82, 192;
	setp.ge.s32 	%p126, %r288, %r81;
	@%p126 bra 	$L__BB6_210;
	st.global.u64 	[%rd203+1536], %rd201;
$L__BB6_210:
	add.s32 	%r289, %r82, 224;
	setp.ge.s32 	%p127, %r289, %r81;
	@%p127 bra 	$L__BB6_212;
	st.global.u64 	[%rd203+1792], %rd202;
$L__BB6_212:
	ret;

}


// ===== COMPILED SASS (sm_100) =====

	.target	sm_100

	.elftype	@"ET_EXEC"


//--------------------- .note.nv.tkinfo           --------------------------
	.section	.note.nv.tkinfo,"",@"SHT_NOTE"
	.sectionflags	@"SHF_NOTE_NV_TKINFO"
	.tkinfo
        /*0018*/ 	.word	0x00000002
        /*0030*/ 	.string	""
        /*0030*/ 	.string	"ptxas"
        /*0030*/ 	.string	"Cuda compilation tools, release 13.0, V13.0.88"
        /*0030*/ 	.string	"Build cuda_13.0.r13.0/compiler.36424714_0"
        /*0030*/ 	.string	"-arch sm_100 -m 64 "



//--------------------- .note.nv.cuinfo           --------------------------
	.section	.note.nv.cuinfo,"",@"SHT_NOTE"
	.sectionflags	@"SHF_NOTE_NV_CUINFO"
        /*0018*/ 	.short	0x0002
        /*001a*/ 	.short	0x0064
        /*001c*/ 	.short	0x0082
	.zero		2


//--------------------- .nv.info                  --------------------------
	.section	.nv.info,"",@"SHT_CUDA_INFO"
	.align	4


	//----- nvinfo : EIATTR_REGCOUNT
	.align		4
        /*0000*/ 	.byte	0x04, 0x2f
        /*0002*/ 	.short	(.L_46 - .L_45)
	.align		4
.L_45:
        /*0004*/ 	.word	index@(_ZN3cub18CUB_300001_SM_10006detail11EmptyKernelIvEEvv)
        /*0008*/ 	.word	0x00000004


	//----- nvinfo : EIATTR_FRAME_SIZE
	.align		4
.L_46:
        /*000c*/ 	.byte	0x04, 0x11
        /*000e*/ 	.short	(.L_48 - .L_47)
	.align		4
.L_47:
        /*0010*/ 	.word	index@(_ZN3cub18CUB_300001_SM_10006detail11EmptyKernelIvEEvv)
        /*0014*/ 	.word	0x00000000


	//----- nvinfo : EIATTR_REGCOUNT
	.align		4
.L_48:
        /*0018*/ 	.byte	0x04, 0x2f
        /*001a*/ 	.short	(.L_50 - .L_49)
	.align		4
.L_49:
        /*001c*/ 	.word	index@(_ZN3cub18CUB_300001_SM_10006detail10merge_sort30DeviceMergeSortBlockSortKernelINS2_10policy_hubIN6thrust24THRUST_300001_SM_1000_NS10device_ptrIyEEE9Policy600ES8_PNS0_8NullTypeES8_SC_j29MostSignificantBitsComparatorySB_EEvbT0_T1_T2_T3_T4_PT6_PT7_T5_NS1_7vsmem_tE)
        /*0020*/ 	.word	0x00000030


	//----- nvinfo : EIATTR_FRAME_SIZE
	.align		4
.L_50:
        /*0024*/ 	.byte	0x04, 0x11
        /*0026*/ 	.short	(.L_52 - .L_51)
	.align		4
.L_51:
        /*0028*/ 	.word	index@(_ZN3cub18CUB_300001_SM_10006detail10merge_sort30DeviceMergeSortBlockSortKernelINS2_10policy_hubIN6thrust24THRUST_300001_SM_1000_NS10device_ptrIyEEE9Policy600ES8_PNS0_8NullTypeES8_SC_j29MostSignificantBitsComparatorySB_EEvbT0_T1_T2_T3_T4_PT6_PT7_T5_NS1_7vsmem_tE)
        /*002c*/ 	.word	0x00000000


	//----- nvinfo : EIATTR_REGCOUNT
	.align		4
.L_52:
        /*0030*/ 	.byte	0x04, 0x2f
        /*0032*/ 	.short	(.L_54 - .L_53)
	.align		4
.L_53:
        /*0034*/ 	.word	index@(_ZN3cub18CUB_300001_SM_10006detail10merge_sort30DeviceMergeSortPartitionKernelIN6thrust24THRUST_300001_SM_1000_NS10device_ptrIyEEj29MostSignificantBitsComparatoryEEvbT_PT2_T0_SC_PSC_T1_SC_i)
        /*0038*/ 	.word	0x00000014


	//----- nvinfo : EIATTR_FRAME_SIZE
	.align		4
.L_54:
        /*003c*/ 	.byte	0x04, 0x11
        /*003e*/ 	.short	(.L_56 - .L_55)
	.align		4
.L_55:
        /*0040*/ 	.word	index@(_ZN3cub18CUB_300001_SM_10006detail10merge_sort30DeviceMergeSortPartitionKernelIN6thrust24THRUST_300001_SM_1000_NS10device_ptrIyEEj29MostSignificantBitsComparatoryEEvbT_PT2_T0_SC_PSC_T1_SC_i)
        /*0044*/ 	.word	0x00000000


	//----- nvinfo : EIATTR_REGCOUNT
	.align		4
.L_56:
        /*0048*/ 	.byte	0x04, 0x2f
        /*004a*/ 	.short	(.L_58 - .L_57)
	.align		4
.L_57:
        /*004c*/ 	.word	index@(_ZN3cub18CUB_300001_SM_10006detail10merge_sort26DeviceMergeSortMergeKernelINS2_10policy_hubIN6thrust24THRUST_300001_SM_1000_NS10device_ptrIyEEE9Policy600ES8_PNS0_8NullTypeES8_SC_j29MostSignificantBitsComparatorySB_EEvbT2_T3_T4_PT6_PT7_T5_PSG_SG_NS1_7vsmem_tE)
        /*0050*/ 	.word	0x00000020


	//----- nvinfo : EIATTR_FRAME_SIZE
	.align		4
.L_58:
        /*0054*/ 	.byte	0x04, 0x11
        /*0056*/ 	.short	(.L_60 - .L_59)
	.align		4
.L_59:
        /*0058*/ 	.word	index@(_ZN3cub18CUB_300001_SM_10006detail10merge_sort26DeviceMergeSortMergeKernelINS2_10policy_hubIN6thrust24THRUST_300001_SM_1000_NS10device_ptrIyEEE9Policy600ES8_PNS0_8NullTypeES8_SC_j29MostSignificantBitsComparatorySB_EEvbT2_T3_T4_PT6_PT7_T5_PSG_SG_NS1_7vsmem_tE)
        /*005c*/ 	.word	0x00000000


	//----- nvinfo : EIATTR_REGCOUNT
	.align		4
.L_60:
        /*0060*/ 	.byte	0x04, 0x2f
        /*0062*/ 	.short	(.L_62 - .L_61)
	.align		4
.L_61:
        /*0064*/ 	.word	index@(_ZN3cub18CUB_300001_SM_10006detail10merge_sort30DeviceMergeSortBlockSortKernelINS2_10policy_hubIN6thrust24THRUST_300001_SM_1000_NS10device_ptrIyEEE9Policy600ES8_PNS0_8NullTypeES8_SC_m29MostSignificantBitsComparatorySB_EEvbT0_T1_T2_T3_T4_PT6_PT7_T5_NS1_7vsmem_tE)
        /*0068*/ 	.word	0x00000030


	//----- nvinfo : EIATTR_FRAME_SIZE
	.align		4
.L_62:
        /*006c*/ 	.byte	0x04, 0x11
        /*006e*/ 	.short	(.L_64 - .L_63)
	.align		4
.L_63:
        /*0070*/ 	.word	index@(_ZN3cub18CUB_300001_SM_10006detail10merge_sort30DeviceMergeSortBlockSortKernelINS2_10policy_hubIN6thrust24THRUST_300001_SM_1000_NS10device_ptrIyEEE9Policy600ES8_PNS0_8NullTypeES8_SC_m29MostSignificantBitsComparatorySB_EEvbT0_T1_T2_T3_T4_PT6_PT7_T5_NS1_7vsmem_tE)
        /*0074*/ 	.word	0x00000000


	//----- nvinfo : EIATTR_REGCOUNT
	.align		4
.L_64:
        /*0078*/ 	.byte	0x04, 0x2f
        /*007a*/ 	.short	(.L_66 - .L_65)
	.align		4
.L_65:
        /*007c*/ 	.word	index@(_ZN3cub18CUB_300001_SM_10006detail10merge_sort30DeviceMergeSortPartitionKernelIN6thrust24THRUST_300001_SM_1000_NS10device_ptrIyEEm29MostSignificantBitsComparatoryEEvbT_PT2_T0_SC_PSC_T1_SC_i)
        /*0080*/ 	.word	0x0000001a


	//----- nvinfo : EIATTR_FRAME_SIZE
	.align		4
.L_66:
        /*0084*/ 	.byte	0x04, 0x11
        /*0086*/ 	.short	(.L_68 - .L_67)
	.align		4
.L_67:
        /*0088*/ 	.word	index@(_ZN3cub18CUB_300001_SM_10006detail10merge_sort30DeviceMergeSortPartitionKernelIN6thrust24THRUST_300001_SM_1000_NS10device_ptrIyEEm29MostSignificantBitsComparatoryEEvbT_PT2_T0_SC_PSC_T1_SC_i)
        /*008c*/ 	.word	0x00000000


	//----- nvinfo : EIATTR_REGCOUNT
	.align		4
.L_68:
        /*0090*/ 	.byte	0x04, 0x2f
        /*0092*/ 	.short	(.L_70 - .L_69)
	.align		4
.L_69:
        /*0094*/ 	.word	index@(_ZN3cub18CUB_300001_SM_10006detail10merge_sort26DeviceMergeSortMergeKernelINS2_10policy_hubIN6thrust24THRUST_300001_SM_1000_NS10device_ptrIyEEE9Policy600ES8_PNS0_8NullTypeES8_SC_m29MostSignificantBitsComparatorySB_EEvbT2_T3_T4_PT6_PT7_T5_PSG_SG_NS1_7vsmem_tE)
        /*0098*/ 	.word	0x00000020


	//----- nvinfo : EIATTR_FRAME_SIZE
	.align		4
.L_70:
        /*009c*/ 	.byte	0x04, 0x11
        /*009e*/ 	.short	(.L_72 - .L_71)
	.align		4
.L_71:
        /*00a0*/ 	.word	index@(_ZN3cub18CUB_300001_SM_10006detail10merge_sort26DeviceMergeSortMergeKernelINS2_10policy_hubIN6thrust24THRUST_300001_SM_1000_NS10device_ptrIyEEE9Policy600ES8_PNS0_8NullTypeES8_SC_m29MostSignificantBitsComparatorySB_EEvbT2_T3_T4_PT6_PT7_T5_PSG_SG_NS1_7vsmem_tE)
        /*00a4*/ 	.word	0x00000000


	//----- nvinfo : EIATTR_MIN_STACK_SIZE
	.align		4
.L_72:
        /*00a8*/ 	.byte	0x04, 0x12
        /*00aa*/ 	.short	(.L_74 - .L_73)
	.align		4
.L_73:
        /*00ac*/ 	.word	index@(_ZN3cub18CUB_300001_SM_10006detail10merge_sort26DeviceMergeSortMergeKernelINS2_10policy_hubIN6thrust24THRUST_300001_SM_1000_NS10device_ptrIyEEE9Policy600ES8_PNS0_8NullTypeES8_SC_m29MostSignificantBitsComparatorySB_EEvbT2_T3_T4_PT6_PT7_T5_PSG_SG_NS1_7vsmem_tE)
        /*00b0*/ 	.word	0x00000000


	//----- nvinfo : EIATTR_MIN_STACK_SIZE
	.align		4
.L_74:
        /*00b4*/ 	.byte	0x04, 0x12
        /*00b6*/ 	.short	(.L_76 - .L_75)
	.align		4
.L_75:
        /*00b8*/ 	.word	index@(_ZN3cub18CUB_300001_SM_10006detail10merge_sort30DeviceMergeSortPartitionKernelIN6thrust24THRUST_300001_SM_1000_NS10device_ptrIyEEm29MostSignificantBitsComparatoryEEvbT_PT2_T0_SC_PSC_T1_SC_i)
        /*00bc*/ 	.word	0x00000000


	//----- nvinfo : EIATTR_MIN_STACK_SIZE
	.align		4
.L_76:
        /*00c0*/ 	.byte	0x04, 0x12
        /*00c2*/ 	.short	(.L_78 - .L_77)
	.align		4
.L_77:
        /*00c4*/ 	.word	index@(_ZN3cub18CUB_300001_SM_10006detail10merge_sort30DeviceMergeSortBlockSortKernelINS2_10policy_hubIN6thrust24THRUST_300001_SM_1000_NS10device_ptrIyEEE9Policy600ES8_PNS0_8NullTypeES8_SC_m29MostSignificantBitsComparatorySB_EEvbT0_T1_T2_T3_T4_PT6_PT7_T5_NS1_7vsmem_tE)
        /*00c8*/ 	.word	0x00000000


	//----- nvinfo : EIATTR_MIN_STACK_SIZE
	.align		4
.L_78:
        /*00cc*/ 	.byte	0x04, 0x12
        /*00ce*/ 	.short	(.L_80 - .L_79)
	.align		4
.L_79:
        /*00d0*/ 	.word	index@(_ZN3cub18CUB_300001_SM_10006detail10merge_sort26DeviceMergeSortMergeKernelINS2_10policy_hubIN6thrust24THRUST_300001_SM_1000_NS10device_ptrIyEEE9Policy600ES8_PNS0_8NullTypeES8_SC_j29MostSignificantBitsComparatorySB_EEvbT2_T3_T4_PT6_PT7_T5_PSG_SG_NS1_7vsmem_tE)
        /*00d4*/ 	.word	0x00000000


	//----- nvinfo : EIATTR_MIN_STACK_SIZE
	.align		4
.L_80:
        /*00d8*/ 	.byte	0x04, 0x12
        /*00da*/ 	.short	(.L_82 - .L_81)
	.align		4
.L_81:
        /*00dc*/ 	.word	index@(_ZN3cub18CUB_300001_SM_10006detail10merge_sort30DeviceMergeSortPartitionKernelIN6thrust24THRUST_300001_SM_1000_NS10device_ptrIyEEj29MostSignificantBitsComparatoryEEvbT_PT2_T0_SC_PSC_T1_SC_i)
        /*00e0*/ 	.word	0x00000000


	//----- nvinfo : EIATTR_MIN_STACK_SIZE
	.align		4
.L_82:
        /*00e4*/ 	.byte	0x04, 0x12
        /*00e6*/ 	.short	(.L_84 - .L_83)
	.align		4
.L_83:
        /*00e8*/ 	.word	index@(_ZN3cub18CUB_300001_SM_10006detail10merge_sort30DeviceMergeSortBlockSortKernelINS2_10policy_hubIN6thrust24THRUST_300001_SM_1000_NS10device_ptrIyEEE9Policy600ES8_PNS0_8NullTypeES8_SC_j29MostSignificantBitsComparatorySB_EEvbT0_T1_T2_T3_T4_PT6_PT7_T5_NS1_7vsmem_tE)
        /*00ec*/ 	.word	0x00000000


	//----- nvinfo : EIATTR_MIN_STACK_SIZE
	.align		4
.L_84:
        /*00f0*/ 	.byte	0x04, 0x12
        /*00f2*/ 	.short	(.L_86 - .L_85)
	.align		4
.L_85:
        /*00f4*/ 	.word	index@(_ZN3cub18CUB_300001_SM_10006detail11EmptyKernelIvEEvv)
        /*00f8*/ 	.word	0x00000000
.L_86:


//--------------------- .nv.compat                --------------------------
	.section	.nv.compat,"",@"SHT_CUDA_COMPAT_INFO"
	.align	4
        /*0000*/ 	.byte	0x02, 0x09, 0x00, 0x00, 0x02, 0x02, 0x01, 0x00, 0x02, 0x05, 0x05, 0x00, 0x03, 0x07, 0x01, 0x01
        /*0010*/ 	.byte	0x02, 0x03, 0x00, 0x00, 0x02, 0x06, 0x01, 0x00, 0x04, 0x0b, 0x08, 0x00, 0x09, 0x00, 0x00, 0x00
        /*0020*/ 	.byte	0x00, 0x00, 0x00, 0x00


//--------------------- .nv.info._ZN3cub18CUB_300001_SM_10006detail10merge_sort26DeviceMergeSortMergeKernelINS2_10policy_hubIN6thrust24THRUST_300001_SM_1000_NS10device_ptrIyEEE9Policy600ES8_PNS0_8NullTypeES8_SC_m29MostSignificantBitsComparatorySB_EEvbT2_T3_T4_PT6_PT7_T5_PSG_SG_NS1_7vsmem_tE --------------------------
	.section	.nv.info._ZN3cub18CUB_300001_SM_10006detail10merge_sort26DeviceMergeSortMergeKernelINS2_10policy_hubIN6thrust24THRUST_300001_SM_1000_NS10device_ptrIyEEE9Policy600ES8_PNS0_8NullTypeES8_SC_m29MostSignificantBitsComparatorySB_EEvbT2_T3_T4_PT6_PT7_T5_PSG_SG_NS1_7vsmem_tE,"",@"SHT_CUDA_INFO"
	.sectionflags	@""
	.align	4


	//----- nvinfo : EIATTR_CUDA_API_VERSION
	.align		4
        /*0000*/ 	.byte	0x04, 0x37
        /*0002*/ 	.short	(.L_88 - .L_87)
.L_87:
        /*0004*/ 	.word	0x00000082


	//----- nvinfo : EIATTR_KPARAM_INFO
	.align		4
.L_88:
        /*0008*/ 	.byte	0x04, 0x17
        /*000a*/ 	.short	(.L_90 - .L_89)
.L_89:
        /*000c*/ 	.word	0x00000000
        /*0010*/ 	.short	0x0009
        /*0012*/ 	.short	0x0048
        /*0014*/ 	.byte	0x00, 0xf0, 0x21, 0x00


	//----- nvinfo : EIATTR_KPARAM_INFO
	.align		4
.L_90:
        /*0018*/ 	.byte	0x04, 0x17
        /*001a*/ 	.short	(.L_92 - .L_91)
.L_91:
        /*001c*/ 	.word	0x00000000
        /*0020*/ 	.short	0x0008
        /*0022*/ 	.short	0x0040
        /*0024*/ 	.byte	0x00, 0xf0, 0x21, 0x00


	//----- nvinfo : EIATTR_KPARAM_INFO
	.align		4
.L_92:
        /*0028*/ 	.byte	0x04, 0x17
        /*002a*/ 	.short	(.L_94 - .L_93)
.L_93:
        /*002c*/ 	.word	0x00000000
        /*0030*/ 	.short	0x0007
        /*0032*/ 	.short	0x0038
        /*0034*/ 	.byte	0x00, 0xf5, 0x21, 0x00


	//----- nvinfo : EIATTR_KPARAM_INFO
	.align		4
.L_94:
        /*0038*/ 	.byte	0x04, 0x17
        /*003a*/ 	.short	(.L_96 - .L_95)
.L_95:
        /*003c*/ 	.word	0x00000000
        /*0040*/ 	.short	0x0006
        /*0042*/ 	.short	0x0030
        /*0044*/ 	.byte	0x00, 0xf0, 0x11, 0x00


	//----- nvinfo : EIATTR_KPARAM_INFO
	.align		4
.L_96:
        /*0048*/ 	.byte	0x04, 0x17
        /*004a*/ 	.short	(.L_98 - .L_97)
.L_97:
        /*004c*/ 	.word	0x00000000
        /*0050*/ 	.short	0x0005
        /*0052*/ 	.short	0x0028
        /*0054*/ 	.byte	0x00, 0xf5, 0x21, 0x00


	//----- nvinfo : EIATTR_KPARAM_INFO
	.align		4
.L_98:
        /*0058*/ 	.byte	0x04, 0x17
        /*005a*/ 	.short	(.L_100 - .L_99)
.L_99:
        /*005c*/ 	.word	0x00000000
        /*0060*/ 	.short	0x0004
        /*0062*/ 	.short	0x0020
        /*0064*/ 	.byte	0x00, 0xf5, 0x21, 0x00


	//----- nvinfo : EIATTR_KPARAM_INFO
	.align		4
.L_100:
        /*0068*/ 	.byte	0x04, 0x17
        /*006a*/ 	.short	(.L_102 - .L_101)
.L_101:
        /*006c*/ 	.word	0x00000000
        /*0070*/ 	.short	0x0003
        /*0072*/ 	.short	0x0018
        /*0074*/ 	.byte	0x00, 0xf0, 0x21, 0x00


	//----- nvinfo : EIATTR_KPARAM_INFO
	.align		4
.L_102:
        /*0078*/ 	.byte	0x04, 0x17
        /*007a*/ 	.short	(.L_104 - .L_103)
.L_103:
        /*007c*/ 	.word	0x00000000
        /*0080*/ 	.short	0x0002
        /*0082*/ 	.short	0x0010
        /*0084*/ 	.byte	0x00, 0xf5, 0x21, 0x00


	//----- nvinfo : EIATTR_KPARAM_INFO
	.align		4
.L_104:
        /*0088*/ 	.byte	0x04, 0x17
        /*008a*/ 	.short	(.L_106 - .L_105)
.L_105:
        /*008c*/ 	.word	0x00000000
        /*0090*/ 	.short	0x0001
        /*0092*/ 	.short	0x0008
        /*0094*/ 	.byte	0x00, 0xf0, 0x21, 0x00


	//----- nvinfo : EIATTR_KPARAM_INFO
	.align		4
.L_106:
        /*0098*/ 	.byte	0x04, 0x17
        /*009a*/ 	.short	(.L_108 - .L_107)
.L_107:
        /*009c*/ 	.word	0x00000000
        /*00a0*/ 	.short	0x0000
        /*00a2*/ 	.short	0x0000
        /*00a4*/ 	.byte	0x00, 0xf0, 0x05, 0x00


	//----- nvinfo : EIATTR_SPARSE_MMA_MASK
	.align		4
.L_108:
        /*00a8*/ 	.byte	0x03, 0x50
        /*00aa*/ 	.short	0x0000


	//----- nvinfo : EIATTR_MAXREG_COUNT
	.align		4
        /*00ac*/ 	.byte	0x03, 0x1b
        /*00ae*/ 	.short	0x00ff


	//----- nvinfo : EIATTR_NUM_BARRIERS
	.align		4
        /*00b0*/ 	.byte	0x02, 0x4c
        /*00b2*/ 	.byte	0x01
	.zero		1


	//----- nvinfo : EIATTR_MERCURY_ISA_VERSION
	.align		4
        /*00b4*/ 	.byte	0x03, 0x5f
        /*00b6*/ 	.short	0x0101


	//----- nvinfo : EIATTR_COOP_GROUP_MASK_REGIDS
	.align		4
        /*00b8*/ 	.byte	0x04, 0x29
        /*00ba*/ 	.short	(.L_110 - .L_109)


	//   ....[0]....
.L_109:
        /*00bc*/ 	.word	0xffffffff


	//   ....[1]....
        /*00c0*/ 	.word	0xffffffff


	//   ....[2]....
        /*00c4*/ 	.word	0xffffffff


	//   ....[3]....
        /*00c8*/ 	.word	0xffffffff


	//----- nvinfo : EIATTR_COOP_GROUP_INSTR_OFFSETS
	.align		4
.L_110:
        /*00cc*/ 	.byte	0x04, 0x28
        /*00ce*/ 	.short	(.L_112 - .L_111)


	//   ....[0]....
.L_111:
        /*00d0*/ 	.word	0x00002100


	//   ....[1]....
        /*00d4*/ 	.word	0x000024a0


	//   ....[2]....
        /*00d8*/ 	.word	0x00004a30


	//   ....[3]....
        /*00dc*/ 	.word	0x00004f80


	//----- nvinfo : EIATTR_VRC_CTA_INIT_COUNT
	.align		4
.L_112:
        /*00e0*/ 	.byte	0x02, 0x4a
	.zero		1
	.zero		1


	//----- nvinfo : EIATTR_EXIT_INSTR_OFFSETS
	.align		4
        /*00e4*/ 	.byte	0x04, 0x1c
        /*00e6*/ 	.short	(.L_114 - .L_113)


	//   ....[0]....
.L_113:
        /*00e8*/ 	.word	0x000022b0


	//   ....[1]....
        /*00ec*/ 	.word	0x000026b0


	//   ....[2]....
        /*00f0*/ 	.word	0x00004d10


	//   ....[3]....
        /*00f4*/ 	.word	0x00004d30


	//   ....[4]....
        /*00f8*/ 	.word	0x00005270


	//   ....[5]....
        /*00fc*/ 	.word	0x00005290


	//----- nvinfo : EIATTR_MAX_THREADS
	.align		4
.L_114:
        /*0100*/ 	.byte	0x04, 0x05
        /*0102*/ 	.short	(.L_116 - .L_115)
.L_115:
        /*0104*/ 	.word	0x00000100
        /*0108*/ 	.word	0x00000001
        /*010c*/ 	.word	0x00000001


	//----- nvinfo : EIATTR_CRS_STACK_SIZE
	.align		4
.L_116:
        /*0110*/ 	.byte	0x04, 0x1e
        /*0112*/ 	.short	(.L_118 - .L_117)
.L_117:
        /*0114*/ 	.word	0x00000000


	//----- nvinfo : EIATTR_CBANK_PARAM_SIZE
	.align		4
.L_118:
        /*0118*/ 	.byte	0x03, 0x19
        /*011a*/ 	.short	0x0050


	//----- nvinfo : EIATTR_PARAM_CBANK
	.align		4
        /*011c*/ 	.byte	0x04, 0x0a
        /*011e*/ 	.short	(.L_120 - .L_119)
	.align		4
.L_119:
        /*0120*/ 	.word	index@(.nv.constant0._ZN3cub18CUB_300001_SM_10006detail10merge_sort26DeviceMergeSortMergeKernelINS2_10policy_hubIN6thrust24THRUST_300001_SM_1000_NS10device_ptrIyEEE9Policy600ES8_PNS0_8NullTypeES8_SC_m29MostSignificantBitsComparatorySB_EEvbT2_T3_T4_PT6_PT7_T5_PSG_SG_NS1_7vsmem_tE)
        /*0124*/ 	.short	0x0380
        /*0126*/ 	.short	0x0050


	//----- nvinfo : EIATTR_SW_WAR
	.align		4
.L_120:
        /*0128*/ 	.byte	0x04, 0x36
        /*012a*/ 	.short	(.L_122 - .L_121)
.L_121:
        /*012c*/ 	.word	0x00000008
.L_122:


//--------------------- .nv.info._ZN3cub18CUB_300001_SM_10006detail10merge_sort30DeviceMergeSortPartitionKernelIN6thrust24THRUST_300001_SM_1000_NS10device_ptrIyEEm29MostSignificantBitsComparatoryEEvbT_PT2_T0_SC_PSC_T1_SC_i --------------------------
	.section	.nv.info._ZN3cub18CUB_300001_SM_10006detail10merge_sort30DeviceMergeSortPartitionKernelIN6thrust24THRUST_300001_SM_1000_NS10device_ptrIyEEm29MostSignificantBitsComparatoryEEvbT_PT2_T0_SC_PSC_T1_SC_i,"",@"SHT_CUDA_INFO"
	.sectionflags	@""
	.align	4


	//----- nvinfo : EIATTR_CUDA_API_VERSION
	.align		4
        /*0000*/ 	.byte	0x04, 0x37
        /*0002*/ 	.short	(.L_124 - .L_123)
.L_123:
        /*0004*/ 	.word	0x00000082


	//----- nvinfo : EIATTR_KPARAM_INFO
	.align		4
.L_124:
        /*0008*/ 	.byte	0x04, 0x17
        /*000a*/ 	.short	(.L_126 - .L_125)
.L_125:
        /*000c*/ 	.word	0x00000000
        /*0010*/ 	.short	0x0008
        /*0012*/ 	.short	0x0040
        /*0014*/ 	.byte	0x00, 0xf0, 0x11, 0x00


	//----- nvinfo : EIATTR_KPARAM_INFO
	.align		4
.L_126:
        /*0018*/ 	.byte	0x04, 0x17
        /*001a*/ 	.short	(.L_128 - .L_127)
.L_127:
        /*001c*/ 	.word	0x00000000
        /*0020*/ 	.short	0x0007
        /*0022*/ 	.short	0x0038
        /*0024*/ 	.byte	0x00, 0xf0, 0x21, 0x00


	//----- nvinfo : EIATTR_KPARAM_INFO
	.align		4
.L_128:
        /*0028*/ 	.byte	0x04, 0x17
        /*002a*/ 	.short	(.L_130 - .L_129)
.L_129:
        /*002c*/ 	.word	0x00000000
        /*0030*/ 	.short	0x0006
        /*0032*/ 	.short	0x0030
        /*0034*/ 	.byte	0x00, 0xf0, 0x11, 0x00


	//----- nvinfo : EIATTR_KPARAM_INFO
	.align		4
.L_130:
        /*0038*/ 	.byte	0x04, 0x17
        /*003a*/ 	.short	(.L_132 - .L_131)
.L_131:
        /*003c*/ 	.word	0x00000000
        /*0040*/ 	.short	0x0005
        /*0042*/ 	.short	0x0028
        /*0044*/ 	.byte	0x00, 0xf5, 0x21, 0x00


	//----- nvinfo : EIATTR_KPARAM_INFO
	.align		4
.L_132:
        /*0048*/ 	.byte	0x04, 0x17
        /*004a*/ 	.short	(.L_134 - .L_133)
.L_133:
        /*004c*/ 	.word	0x00000000
        /*0050*/ 	.short	0x0004
        /*0052*/ 	.short	0x0020
        /*0054*/ 	.byte	0x00, 0xf0, 0x21, 0x00


	//----- nvinfo : EIATTR_KPARAM_INFO
	.align		4
.L_134:
        /*0058*/ 	.byte	0x04, 0x17
        /*005a*/ 	.short	(.L_136 - .L_135)
.L_135:
        /*005c*/ 	.word	0x00000000
        /*0060*/ 	.short	0x0003
        /*0062*/ 	.short	0x0018
        /*0064*/ 	.byte	0x00, 0xf0, 0x21, 0x00


	//----- nvinfo : EIATTR_KPARAM_INFO
	.align		4
.L_136:
        /*0068*/ 	.byte	0x04, 0x17
        /*006a*/ 	.short	(.L_138 - .L_137)
.L_137:
        /*006c*/ 	.word	0x00000000
        /*0070*/ 	.short	0x0002
        /*0072*/ 	.short	0x0010
        /*0074*/ 	.byte	0x00, 0xf5, 0x21, 0x00


	//----- nvinfo : EIATTR_KPARAM_INFO
	.align		4
.L_138:
        /*0078*/ 	.byte	0x04, 0x17
        /*007a*/ 	.short	(.L_140 - .L_139)
.L_139:
        /*007c*/ 	.word	0x00000000
        /*0080*/ 	.short	0x0001
        /*0082*/ 	.short	0x0008
        /*0084*/ 	.byte	0x00, 0xf0, 0x21, 0x00


	//----- nvinfo : EIATTR_KPARAM_INFO
	.align		4
.L_140:
        /*0088*/ 	.byte	0x04, 0x17
        /*008a*/ 	.short	(.L_142 - .L_141)
.L_141:
        /*008c*/ 	.word	0x00000000
        /*0090*/ 	.short	0x0000
        /*0092*/ 	.short	0x0000
        /*0094*/ 	.byte	0x00, 0xf0, 0x05, 0x00


	//----- nvinfo : EIATTR_SPARSE_MMA_MASK
	.align		4
.L_142:
        /*0098*/ 	.byte	0x03, 0x50
        /*009a*/ 	.short	0x0000


	//----- nvinfo : EIATTR_MAXREG_COUNT
	.align		4
        /*009c*/ 	.byte	0x03, 0x1b
        /*009e*/ 	.short	0x00ff


	//----- nvinfo : EIATTR_MERCURY_ISA_VERSION
	.align		4
        /*00a0*/ 	.byte	0x03, 0x5f
        /*00a2*/ 	.short	0x0101


	//----- nvinfo : EIATTR_VRC_CTA_INIT_COUNT
	.align		4
        /*00a4*/ 	.byte	0x02, 0x4a
	.zero		1
	.zero		1


	//----- nvinfo : EIATTR_EXIT_INSTR_OFFSETS
	.align		4
        /*00a8*/ 	.byte	0x04, 0x1c
        /*00aa*/ 	.short	(.L_144 - .L_143)


	//   ....[0]....
.L_143:
        /*00ac*/ 	.word	0x00000080


	//   ....[1]....
        /*00b0*/ 	.word	0x000003d0


	//   ....[2]....
        /*00b4*/ 	.word	0x00000d20


	//----- nvinfo : EIATTR_CRS_STACK_SIZE
	.align		4
.L_144:
        /*00b8*/ 	.byte	0x04, 0x1e
        /*00ba*/ 	.short	(.L_146 - .L_145)
.L_145:
        /*00bc*/ 	.word	0x00000000


	//----- nvinfo : EIATTR_CBANK_PARAM_SIZE
	.align		4
.L_146:
        /*00c0*/ 	.byte	0x03, 0x19
        /*00c2*/ 	.short	0x0044


	//----- nvinfo : EIATTR_PARAM_CBANK
	.align		4
        /*00c4*/ 	.byte	0x04, 0x0a
        /*00c6*/ 	.short	(.L_148 - .L_147)
	.align		4
.L_147:
        /*00c8*/ 	.word	index@(.nv.constant0._ZN3cub18CUB_300001_SM_10006detail10merge_sort30DeviceMergeSortPartitionKernelIN6thrust24THRUST_300001_SM_1000_NS10device_ptrIyEEm29MostSignificantBitsComparatoryEEvbT_PT2_T0_SC_PSC_T1_SC_i)
        /*00cc*/ 	.short	0x0380
        /*00ce*/ 	.short	0x0044


	//----- nvinfo : EIATTR_SW_WAR
	.align		4
.L_148:
        /*00d0*/ 	.byte	0x04, 0x36
        /*00d2*/ 	.short	(.L_150 - .L_149)
.L_149:
        /*00d4*/ 	.word	0x00000008
.L_150:


//--------------------- .nv.info._ZN3cub18CUB_300001_SM_10006detail10merge_sort30DeviceMergeSortBlockSortKernelINS2_10policy_hubIN6thrust24THRUST_300001_SM_1000_NS10device_ptrIyEEE9Policy600ES8_PNS0_8NullTypeES8_SC_m29MostSignificantBitsComparatorySB_EEvbT0_T1_T2_T3_T4_PT6_PT7_T5_NS1_7vsmem_tE --------------------------
	.section	.nv.info._ZN3cub18CUB_300001_SM_10006detail10merge_sort30DeviceMergeSortBlockSortKernelINS2_10policy_hubIN6thrust24THRUST_300001_SM_1000_NS10device_ptrIyEEE9Policy600ES8_PNS0_8NullTypeES8_SC_m29MostSignificantBitsComparatorySB_EEvbT0_T1_T2_T3_T4_PT6_PT7_T5_NS1_7vsmem_tE,"",@"SHT_CUDA_INFO"
	.sectionflags	@""
	.align	4


	//----- nvinfo : EIATTR_CUDA_API_VERSION
	.align		4
        /*0000*/ 	.byte	0x04, 0x37
        /*0002*/ 	.short	(.L_152 - .L_151)
.L_151:
        /*0004*/ 	.word	0x00000082


	//----- nvinfo : EIATTR_KPARAM_INFO
	.align		4
.L_152:
        /*0008*/ 	.byte	0x04, 0x17
        /*000a*/ 	.short	(.L_154 - .L_153)
.L_153:
        /*000c*/ 	.word	0x00000000
        /*0010*/ 	.short	0x0009
        /*0012*/ 	.short	0x0048
        /*0014*/ 	.byte	0x00, 0xf0, 0x21, 0x00


	//----- nvinfo : EIATTR_KPARAM_INFO
	.align		4
.L_154:
        /*0018*/ 	.byte	0x04, 0x17
        /*001a*/ 	.short	(.L_156 - .L_155)
.L_155:
        /*001c*/ 	.word	0x00000000
        /*0020*/ 	.short	0x0008
        /*0022*/ 	.short	0x0040
        /*0024*/ 	.byte	0x00, 0xf0, 0x11, 0x00


	//----- nvinfo : EIATTR_KPARAM_INFO
	.align		4
.L_156:
        /*0028*/ 	.byte	0x04, 0x17
        /*002a*/ 	.short	(.L_158 - .L_157)
.L_157:
        /*002c*/ 	.word	0x00000000
        /*0030*/ 	.short	0x0007
        /*0032*/ 	.short	0x0038
        /*0034*/ 	.byte	0x00, 0xf5, 0x21, 0x00


	//----- nvinfo : EIATTR_KPARAM_INFO
	.align		4
.L_158:
        /*0038*/ 	.byte	0x04, 0x17
        /*003a*/ 	.short	(.L_160 - .L_159)
.L_159:
        /*003c*/ 	.word	0x00000000
        /*0040*/ 	.short	0x0006
        /*0042*/ 	.short	0x0030
        /*0044*/ 	.byte	0x00, 0xf5, 0x21, 0x00


	//----- nvinfo : EIATTR_KPARAM_INFO
	.align		4
.L_160:
        /*0048*/ 	.byte	0x04, 0x17
        /*004a*/ 	.short	(.L_162 - .L_161)
.L_161:
        /*004c*/ 	.word	0x00000000
        /*0050*/ 	.short	0x0005
        /*0052*/ 	.short	0x0028
        /*0054*/ 	.byte	0x00, 0xf0, 0x21, 0x00


	//----- nvinfo : EIATTR_KPARAM_INFO
	.align		4
.L_162:
        /*0058*/ 	.byte	0x04, 0x17
        /*005a*/ 	.short	(.L_164 - .L_163)
.L_163:
        /*005c*/ 	.word	0x00000000
        /*0060*/ 	.short	0x0004
        /*0062*/ 	.short	0x0020
        /*0064*/ 	.byte	0x00, 0xf5, 0x21, 0x00


	//----- nvinfo : EIATTR_KPARAM_INFO
	.align		4
.L_164:
        /*0068*/ 	.byte	0x04, 0x17
        /*006a*/ 	.short	(.L_166 - .L_165)
.L_165:
        /*006c*/ 	.word	0x00000000
        /*0070*/ 	.short	0x0003
        /*0072*/ 	.short	0x0018
        /*0074*/ 	.byte	0x00, 0xf0, 0x21, 0x00


	//----- nvinfo : EIATTR_KPARAM_INFO
	.align		4
.L_166:
        /*0078*/ 	.byte	0x04, 0x17
        /*007a*/ 	.short	(.L_168 - .L_167)
.L_167:
        /*007c*/ 	.word	0x00000000
        /*0080*/ 	.short	0x0002
        /*0082*/ 	.short	0x0010
        /*0084*/ 	.byte	0x00, 0xf5, 0x21, 0x00


	//----- nvinfo : EIATTR_KPARAM_INFO
	.align		4
.L_168:
        /*0088*/ 	.byte	0x04, 0x17
        /*008a*/ 	.short	(.L_170 - .L_169)
.L_169:
        /*008c*/ 	.word	0x00000000
        /*0090*/ 	.short	0x0001
        /*0092*/ 	.short	0x0008
        /*0094*/ 	.byte	0x00, 0xf0, 0x21, 0x00


	//----- nvinfo : EIATTR_KPARAM_INFO
	.align		4
.L_170:
        /*0098*/ 	.byte	0x04, 0x17
        /*009a*/ 	.short	(.L_172 - .L_171)
.L_171:
        /*009c*/ 	.word	0x00000000
        /*00a0*/ 	.short	0x0000
        /*00a2*/ 	.short	0x0000
        /*00a4*/ 	.byte	0x00, 0xf0, 0x05, 0x00


	//----- nvinfo : EIATTR_SPARSE_MMA_MASK
	.align		4
.L_172:
        /*00a8*/ 	.byte	0x03, 0x50
        /*00aa*/ 	.short	0x0000


	//----- nvinfo : EIATTR_MAXREG_COUNT
	.align		4
        /*00ac*/ 	.byte	0x03, 0x1b
        /*00ae*/ 	.short	0x00ff


	//----- nvinfo : EIATTR_NUM_BARRIERS
	.align		4
        /*00b0*/ 	.byte	0x02, 0x4c
        /*00b2*/ 	.byte	0x01
	.zero		1


	//----- nvinfo : EIATTR_MERCURY_ISA_VERSION
	.align		4
        /*00b4*/ 	.byte	0x03, 0x5f
        /*00b6*/ 	.short	0x0101


	//----- nvinfo : EIATTR_COOP_GROUP_MASK_REGIDS
	.align		4
        /*00b8*/ 	.byte	0x04, 0x29
        /*00ba*/ 	.short	(.L_174 - .L_173)


	//   ....[0]....
.L_173:
        /*00bc*/ 	.word	0xffffffff


	//   ....[1]....
        /*00c0*/ 	.word	0xffffffff


	//   ....[2]....
        /*00c4*/ 	.word	0xffffffff


	//   ....[3]....
        /*00c8*/ 	.word	0xffffffff


	//   ....[4]....
        /*00cc*/ 	.word	0xffffffff


	//   ....[5]....
        /*00d0*/ 	.word	0xffffffff


	//----- nvinfo : EIATTR_COOP_GROUP_INSTR_OFFSETS
	.align		4
.L_174:
        /*00d4*/ 	.byte	0x04, 0x28
        /*00d6*/ 	.short	(.L_176 - .L_175)


	//   ....[0]....
.L_175:
        /*00d8*/ 	.word	0x00000530


	//   ....[1]....
        /*00dc*/ 	.word	0x00002a50


	//   ....[2]....
        /*00e0*/ 	.word	0x00002d20


	//   ....[3]....
        /*00e4*/ 	.word	0x00003530


	//   ....[4]....
        /*00e8*/ 	.word	0x00006090


	//   ....[5]....
        /*00ec*/ 	.word	0x00006480


	//----- nvinfo : EIATTR_VRC_CTA_INIT_COUNT
	.align		4
.L_176:
        /*00f0*/ 	.byte	0x02, 0x4a
	.zero		1
	.zero		1


	//----- nvinfo : EIATTR_EXIT_INSTR_OFFSETS
	.align		4
        /*00f4*/ 	.byte	0x04, 0x1c
        /*00f6*/ 	.short	(.L_178 - .L_177)


	//   ....[0]....
.L_177:
        /*00f8*/ 	.word	0x00002bd0


	//   ....[1]....
        /*00fc*/ 	.word	0x00002e30


	//   ....[2]....
        /*0100*/ 	.word	0x000062f0


	//   ....[3]....
        /*0104*/ 	.word	0x00006310


	//   ....[4]....
        /*0108*/ 	.word	0x000066b0


	//   ....[5]....
        /*010c*/ 	.word	0x000066d0


	//----- nvinfo : EIATTR_MAX_THREADS
	.align		4
.L_178:
        /*0110*/ 	.byte	0x04, 0x05
        /*0112*/ 	.short	(.L_180 - .L_179)
.L_179:
        /*0114*/ 	.word	0x00000100
        /*0118*/ 	.word	0x00000001
        /*011c*/ 	.word	0x00000001


	//----- nvinfo : EIATTR_CRS_STACK_SIZE
	.align		4
.L_180:
        /*0120*/ 	.byte	0x04, 0x1e
        /*0122*/ 	.short	(.L_182 - .L_181)
.L_181:
        /*0124*/ 	.word	0x00000000


	//----- nvinfo : EIATTR_CBANK_PARAM_SIZE
	.align		4
.L_182:
        /*0128*/ 	.byte	0x03, 0x19
        /*012a*/ 	.short	0x0050


	//----- nvinfo : EIATTR_PARAM_CBANK
	.align		4
        /*012c*/ 	.byte	0x04, 0x0a
        /*012e*/ 	.short	(.L_184 - .L_183)
	.align		4
.L_183:
        /*0130*/ 	.word	index@(.nv.constant0._ZN3cub18CUB_300001_SM_10006detail10merge_sort30DeviceMergeSortBlockSortKernelINS2_10policy_hubIN6thrust24THRUST_300001_SM_1000_NS10device_ptrIyEEE9Policy600ES8_PNS0_8NullTypeES8_SC_m29MostSignificantBitsComparatorySB_EEvbT0_T1_T2_T3_T4_PT6_PT7_T5_NS1_7vsmem_tE)
        /*0134*/ 	.short	0x0380
        /*0136*/ 	.short	0x0050


	//----- nvinfo : EIATTR_SW_WAR
	.align		4
.L_184:
        /*0138*/ 	.byte	0x04, 0x36
        /*013a*/ 	.short	(.L_186 - .L_185)
.L_185:
        /*013c*/ 	.word	0x00000008
.L_186:


//--------------------- .nv.info._ZN3cub18CUB_300001_SM_10006detail10merge_sort26DeviceMergeSortMergeKernelINS2_10policy_hubIN6thrust24THRUST_300001_SM_1000_NS10device_ptrIyEEE9Policy600ES8_PNS0_8NullTypeES8_SC_j29MostSignificantBitsComparatorySB_EEvbT2_T3_T4_PT6_PT7_T5_PSG_SG_NS1_7vsmem_tE --------------------------
	.section	.nv.info._ZN3cub18CUB_300001_SM_10006detail10merge_sort26DeviceMergeSortMergeKernelINS2_10policy_hubIN6thrust24THRUST_300001_SM_1000_NS10device_ptrIyEEE9Policy600ES8_PNS0_8NullTypeES8_SC_j29MostSignificantBitsComparatorySB_EEvbT2_T3_T4_PT6_PT7_T5_PSG_SG_NS1_7vsmem_tE,"",@"SHT_CUDA_INFO"
	.sectionflags	@""
	.align	4


	//----- nvinfo : EIATTR_CUDA_API_VERSION
	.align		4
        /*0000*/ 	.byte	0x04, 0x37
        /*0002*/ 	.short	(.L_188 - .L_187)
.L_187:
        /*0004*/ 	.word	0x00000082


	//----- nvinfo : EIATTR_KPARAM_INFO
	.align		4
.L_188:
        /*0008*/ 	.byte	0x04, 0x17
        /*000a*/ 	.short	(.L_190 - .L_189)
.L_189:
        /*000c*/ 	.word	0x00000000
        /*0010*/ 	.short	0x0009
        /*0012*/ 	.short	0x0048
        /*0014*/ 	.byte	0x00, 0xf0, 0x21, 0x00


	//----- nvinfo : EIATTR_KPARAM_INFO
	.align		4
.L_190:
        /*0018*/ 	.byte	0x04, 0x17
        /*001a*/ 	.short	(.L_192 - .L_191)
.L_191:
        /*001c*/ 	.word	0x00000000
        /*0020*/ 	.short	0x0008
        /*0022*/ 	.short	0x0040
        /*0024*/ 	.byte	0x00, 0xf0, 0x11, 0x00


	//----- nvinfo : EIATTR_KPARAM_INFO
	.align		4
.L_192:
        /*0028*/ 	.byte	0x04, 0x17
        /*002a*/ 	.short	(.L_194 - .L_193)
.L_193:
        /*002c*/ 	.word	0x00000000
        /*0030*/ 	.short	0x0007
        /*0032*/ 	.short	0x0038
        /*0034*/ 	.byte	0x00, 0xf5, 0x21, 0x00


	//----- nvinfo : EIATTR_KPARAM_INFO
	.align		4
.L_194:
        /*0038*/ 	.byte	0x04, 0x17
        /*003a*/ 	.short	(.L_196 - .L_195)
.L_195:
        /*003c*/ 	.word	0x00000000
        /*0040*/ 	.short	0x0006
        /*0042*/ 	.short	0x0030
        /*0044*/ 	.byte	0x00, 0xf0, 0x11, 0x00


	//----- nvinfo : EIATTR_KPARAM_INFO
	.align		4
.L_196:
        /*0048*/ 	.byte	0x04, 0x17
        /*004a*/ 	.short	(.L_198 - .L_197)
.L_197:
        /*004c*/ 	.word	0x00000000
        /*0050*/ 	.short	0x0005
        /*0052*/ 	.short	0x0028
        /*0054*/ 	.byte	0x00, 0xf5, 0x21, 0x00


	//----- nvinfo : EIATTR_KPARAM_INFO
	.align		4
.L_198:
        /*0058*/ 	.byte	0x04, 0x17
        /*005a*/ 	.short	(.L_200 - .L_199)
.L_199:
        /*005c*/ 	.word	0x00000000
        /*0060*/ 	.short	0x0004
        /*0062*/ 	.short	0x0020
        /*0064*/ 	.byte	0x00, 0xf5, 0x21, 0x00


	//----- nvinfo : EIATTR_KPARAM_INFO
	.align		4
.L_200:
        /*0068*/ 	.byte	0x04, 0x17
        /*006a*/ 	.short	(.L_202 - .L_201)
.L_201:
        /*006c*/ 	.word	0x00000000
        /*0070*/ 	.short	0x0003
        /*0072*/ 	.short	0x0018
        /*0074*/ 	.byte	0x00, 0xf0, 0x11, 0x00


	//----- nvinfo : EIATTR_KPARAM_INFO
	.align		4
.L_202:
        /*0078*/ 	.byte	0x04, 0x17
        /*007a*/ 	.short	(.L_204 - .L_203)
.L_203:
        /*007c*/ 	.word	0x00000000
        /*0080*/ 	.short	0x0002
        /*0082*/ 	.short	0x0010
        /*0084*/ 	.byte	0x00, 0xf5, 0x21, 0x00


	//----- nvinfo : EIATTR_KPARAM_INFO
	.align		4
.L_204:
        /*0088*/ 	.byte	0x04, 0x17
        /*008a*/ 	.short	(.L_206 - .L_205)
.L_205:
        /*008c*/ 	.word	0x00000000
        /*0090*/ 	.short	0x0001
        /*0092*/ 	.short	0x0008
        /*0094*/ 	.byte	0x00, 0xf0, 0x21, 0x00


	//----- nvinfo : EIATTR_KPARAM_INFO
	.align		4
.L_206:
        /*0098*/ 	.byte	0x04, 0x17
        /*009a*/ 	.short	(.L_208 - .L_207)
.L_207:
        /*009c*/ 	.word	0x00000000
        /*00a0*/ 	.short	0x0000
        /*00a2*/ 	.short	0x0000
        /*00a4*/ 	.byte	0x00, 0xf0, 0x05, 0x00


	//----- nvinfo : EIATTR_SPARSE_MMA_MASK
	.align		4
.L_208:
        /*00a8*/ 	.byte	0x03, 0x50
        /*00aa*/ 	.short	0x0000


	//----- nvinfo : EIATTR_MAXREG_COUNT
	.align		4
        /*00ac*/ 	.byte	0x03, 0x1b
        /*00ae*/ 	.short	0x00ff


	//----- nvinfo : EIATTR_NUM_BARRIERS
	.align		4
        /*00b0*/ 	.byte	0x02, 0x4c
        /*00b2*/ 	.byte	0x01
	.zero		1


	//----- nvinfo : EIATTR_MERCURY_ISA_VERSION
	.align		4
        /*00b4*/ 	.byte	0x03, 0x5f
        /*00b6*/ 	.short	0x0101


	//----- nvinfo : EIATTR_COOP_GROUP_MASK_REGIDS
	.align		4
        /*00b8*/ 	.byte	0x04, 0x29
        /*00ba*/ 	.short	(.L_210 - .L_209)


	//   ....[0]....
.L_209:
        /*00bc*/ 	.word	0xffffffff


	//   ....[1]....
        /*00c0*/ 	.word	0xffffffff


	//   ....[2]....
        /*00c4*/ 	.word	0xffffffff


	//   ....[3]....
        /*00c8*/ 	.word	0xffffffff


	//----- nvinfo : EIATTR_COOP_GROUP_INSTR_OFFSETS
	.align		4
.L_210:
        /*00cc*/ 	.byte	0x04, 0x28
        /*00ce*/ 	.short	(.L_212 - .L_211)


	//   ....[0]....
.L_211:
        /*00d0*/ 	.word	0x00001ed0


	//   ....[1]....
        /*00d4*/ 	.word	0x00002270


	//   ....[2]....
        /*00d8*/ 	.word	0x00004690


	//   ....[3]....
        /*00dc*/ 	.word	0x00004b90


	//----- nvinfo : EIATTR_VRC_CTA_INIT_COUNT
	.align		4
.L_212:
        /*00e0*/ 	.byte	0x02, 0x4a
	.zero		1
	.zero		1


	//----- nvinfo : EIATTR_EXIT_INSTR_OFFSETS
	.align		4
        /*00e4*/ 	.byte	0x04, 0x1c
        /*00e6*/ 	.short	(.L_214 - .L_213)


	//   ....[0]....
.L_213:
        /*00e8*/ 	.word	0x00002040


	//   ....[1]....
        /*00ec*/ 	.word	0x00002420


	//   ....[2]....
        /*00f0*/ 	.word	0x00004940


	//   ....[3]....
        /*00f4*/ 	.word	0x00004960


	//   ....[4]....
        /*00f8*/ 	.word	0x00004e80


	//   ....[5]....
        /*00fc*/ 	.word	0x00004ea0


	//----- nvinfo : EIATTR_MAX_THREADS
	.align		4
.L_214:
        /*0100*/ 	.byte	0x04, 0x05
        /*0102*/ 	.short	(.L_216 - .L_215)
.L_215:
        /*0104*/ 	.word	0x00000100
        /*0108*/ 	.word	0x00000001
        /*010c*/ 	.word	0x00000001


	//----- nvinfo : EIATTR_CRS_STACK_SIZE
	.align		4
.L_216:
        /*0110*/ 	.byte	0x04, 0x1e
        /*0112*/ 	.short	(.L_218 - .L_217)
.L_217:
        /*0114*/ 	.word	0x00000000


	//----- nvinfo : EIATTR_CBANK_PARAM_SIZE
	.align		4
.L_218:
        /*0118*/ 	.byte	0x03, 0x19
        /*011a*/ 	.short	0x0050


	//----- nvinfo : EIATTR_PARAM_CBANK
	.align		4
        /*011c*/ 	.byte	0x04, 0x0a
        /*011e*/ 	.short	(.L_220 - .L_219)
	.align		4
.L_219:
        /*0120*/ 	.word	index@(.nv.constant0._ZN3cub18CUB_300001_SM_10006detail10merge_sort26DeviceMergeSortMergeKernelINS2_10policy_hubIN6thrust24THRUST_300001_SM_1000_NS10device_ptrIyEEE9Policy600ES8_PNS0_8NullTypeES8_SC_j29MostSignificantBitsComparatorySB_EEvbT2_T3_T4_PT6_PT7_T5_PSG_SG_NS1_7vsmem_tE)
        /*0124*/ 	.short	0x0380
        /*0126*/ 	.short	0x0050


	//----- nvinfo : EIATTR_SW_WAR
	.align		4
.L_220:
        /*0128*/ 	.byte	0x04, 0x36
        /*012a*/ 	.short	(.L_222 - .L_221)
.L_221:
        /*012c*/ 	.word	0x00000008
.L_222:


//--------------------- .nv.info._ZN3cub18CUB_300001_SM_10006detail10merge_sort30DeviceMergeSortPartitionKernelIN6thrust24THRUST_300001_SM_1000_NS10device_ptrIyEEj29MostSignificantBitsComparatoryEEvbT_PT2_T0_SC_PSC_T1_SC_i --------------------------
	.section	.nv.info._ZN3cub18CUB_300001_SM_10006detail10merge_sort30DeviceMergeSortPartitionKernelIN6thrust24THRUST_300001_SM_1000_NS10device_ptrIyEEj29MostSignificantBitsComparatoryEEvbT_PT2_T0_SC_PSC_T1_SC_i,"",@"SHT_CUDA_INFO"
	.sectionflags	@""
	.align	4


	//----- nvinfo : EIATTR_CUDA_API_VERSION
	.align		4
        /*0000*/ 	.byte	0x04, 0x37
        /*0002*/ 	.short	(.L_224 - .L_223)
.L_223:
        /*0004*/ 	.word	0x00000082


	//----- nvinfo : EIATTR_KPARAM_INFO
	.align		4
.L_224:
        /*0008*/ 	.byte	0x04, 0x17
        /*000a*/ 	.short	(.L_226 - .L_225)
.L_225:
        /*000c*/ 	.word	0x00000000
        /*0010*/ 	.short	0x0008
        /*0012*/ 	.short	0x0030
        /*0014*/ 	.byte	0x00, 0xf0, 0x11, 0x00


	//----- nvinfo : EIATTR_KPARAM_INFO
	.align		4
.L_226:
        /*0018*/ 	.byte	0x04, 0x17
        /*001a*/ 	.short	(.L_228 - .L_227)
.L_227:
        /*001c*/ 	.word	0x00000000
        /*0020*/ 	.short	0x0007
        /*0022*/ 	.short	0x002c
        /*0024*/ 	.byte	0x00, 0xf0, 0x11, 0x00


	//----- nvinfo : EIATTR_KPARAM_INFO
	.align		4
.L_228:
        /*0028*/ 	.byte	0x04, 0x17
        /*002a*/ 	.short	(.L_230 - .L_229)
.L_229:
        /*002c*/ 	.word	0x00000000
        /*0030*/ 	.short	0x0006
        /*0032*/ 	.short	0x0028
        /*0034*/ 	.byte	0x00, 0xf0, 0x11, 0x00


	//----- nvinfo : EIATTR_KPARAM_INFO
	.align		4
.L_230:
        /*0038*/ 	.byte	0x04, 0x17
        /*003a*/ 	.short	(.L_232 - .L_231)
.L_231:
        /*003c*/ 	.word	0x00000000
        /*0040*/ 	.short	0x0005
        /*0042*/ 	.short	0x0020
        /*0044*/ 	.byte	0x00, 0xf5, 0x21, 0x00


	//----- nvinfo : EIATTR_KPARAM_INFO
	.align		4
.L_232:
        /*0048*/ 	.byte	0x04, 0x17
        /*004a*/ 	.short	(.L_234 - .L_233)
.L_233:
        /*004c*/ 	.word	0x00000000
        /*0050*/ 	.short	0x0004
        /*0052*/ 	.short	0x001c
        /*0054*/ 	.byte	0x00, 0xf0, 0x11, 0x00


	//----- nvinfo : EIATTR_KPARAM_INFO
	.align		4
.L_234:
        /*0058*/ 	.byte	0x04, 0x17
        /*005a*/ 	.short	(.L_236 - .L_235)
.L_235:
        /*005c*/ 	.word	0x00000000
        /*0060*/ 	.short	0x0003
        /*0062*/ 	.short	0x0018
        /*0064*/ 	.byte	0x00, 0xf0, 0x11, 0x00


	//----- nvinfo : EIATTR_KPARAM_INFO
	.align		4
.L_236:
        /*0068*/ 	.byte	0x04, 0x17
        /*006a*/ 	.short	(.L_238 - .L_237)
.L_237:
        /*006c*/ 	.word	0x00000000
        /*0070*/ 	.short	0x0002
        /*0072*/ 	.short	0x0010
        /*0074*/ 	.byte	0x00, 0xf5, 0x21, 0x00


	//----- nvinfo : EIATTR_KPARAM_INFO
	.align		4
.L_238:
        /*0078*/ 	.byte	0x04, 0x17
        /*007a*/ 	.short	(.L_240 - .L_239)
.L_239:
        /*007c*/ 	.word	0x00000000
        /*0080*/ 	.short	0x0001
        /*0082*/ 	.short	0x0008
        /*0084*/ 	.byte	0x00, 0xf0, 0x21, 0x00


	//----- nvinfo : EIATTR_KPARAM_INFO
	.align		4
.L_240:
        /*0088*/ 	.byte	0x04, 0x17
        /*008a*/ 	.short	(.L_242 - .L_241)
.L_241:
        /*008c*/ 	.word	0x00000000
        /*0090*/ 	.short	0x0000
        /*0092*/ 	.short	0x0000
        /*0094*/ 	.byte	0x00, 0xf0, 0x05, 0x00


	//----- nvinfo : EIATTR_SPARSE_MMA_MASK
	.align		4
.L_242:
        /*0098*/ 	.byte	0x03, 0x50
        /*009a*/ 	.short	0x0000


	//----- nvinfo : EIATTR_MAXREG_COUNT
	.align		4
        /*009c*/ 	.byte	0x03, 0x1b
        /*009e*/ 	.short	0x00ff


	//----- nvinfo : EIATTR_MERCURY_ISA_VERSION
	.align		4
        /*00a0*/ 	.byte	0x03, 0x5f
        /*00a2*/ 	.short	0x0101


	//----- nvinfo : EIATTR_VRC_CTA_INIT_COUNT
	.align		4
        /*00a4*/ 	.byte	0x02, 0x4a
	.zero		1
	.zero		1


	//----- nvinfo : EIATTR_EXIT_INSTR_OFFSETS
	.align		4
        /*00a8*/ 	.byte	0x04, 0x1c
        /*00aa*/ 	.short	(.L_244 - .L_243)


	//   ....[0]....
.L_243:
        /*00ac*/ 	.word	0x00000070


	//   ....[1]....
        /*00b0*/ 	.word	0x000001e0


	//   ....[2]....
        /*00b4*/ 	.word	0x000007f0


	//----- nvinfo : EIATTR_CRS_STACK_SIZE
	.align		4
.L_244:
        /*00b8*/ 	.byte	0x04, 0x1e
        /*00ba*/ 	.short	(.L_246 - .L_245)
.L_245:
        /*00bc*/ 	.word	0x00000000


	//----- nvinfo : EIATTR_CBANK_PARAM_SIZE
	.align		4
.L_246:
        /*00c0*/ 	.byte	0x03, 0x19
        /*00c2*/ 	.short	0x0034


	//----- nvinfo : EIATTR_PARAM_CBANK
	.align		4
        /*00c4*/ 	.byte	0x04, 0x0a
        /*00c6*/ 	.short	(.L_248 - .L_247)
	.align		4
.L_247:
        /*00c8*/ 	.word	index@(.nv.constant0._ZN3cub18CUB_300001_SM_10006detail10merge_sort30DeviceMergeSortPartitionKernelIN6thrust24THRUST_300001_SM_1000_NS10device_ptrIyEEj29MostSignificantBitsComparatoryEEvbT_PT2_T0_SC_PSC_T1_SC_i)
        /*00cc*/ 	.short	0x0380
        /*00ce*/ 	.short	0x0034


	//----- nvinfo : EIATTR_SW_WAR
	.align		4
.L_248:
        /*00d0*/ 	.byte	0x04, 0x36
        /*00d2*/ 	.short	(.L_250 - .L_249)
.L_249:
        /*00d4*/ 	.word	0x00000008
.L_250:


//--------------------- .nv.info._ZN3cub18CUB_300001_SM_10006detail10merge_sort30DeviceMergeSortBlockSortKernelINS2_10policy_hubIN6thrust24THRUST_300001_SM_1000_NS10device_ptrIyEEE9Policy600ES8_PNS0_8NullTypeES8_SC_j29MostSignificantBitsComparatorySB_EEvbT0_T1_T2_T3_T4_PT6_PT7_T5_NS1_7vsmem_tE --------------------------
	.section	.nv.info._ZN3cub18CUB_300001_SM_10006detail10merge_sort30DeviceMergeSortBlockSortKernelINS2_10policy_hubIN6thrust24THRUST_300001_SM_1000_NS10device_ptrIyEEE9Policy600ES8_PNS0_8NullTypeES8_SC_j29MostSignificantBitsComparatorySB_EEvbT0_T1_T2_T3_T4_PT6_PT7_T5_NS1_7vsmem_tE,"",@"SHT_CUDA_INFO"
	.sectionflags	@""
	.align	4


	//----- nvinfo : EIATTR_CUDA_API_VERSION
	.align		4
        /*0000*/ 	.byte	0x04, 0x37
        /*0002*/ 	.short	(.L_252 - .L_251)
.L_251:
        /*0004*/ 	.word	0x00000082


	//----- nvinfo : EIATTR_KPARAM_INFO
	.align		4
.L_252:
        /*0008*/ 	.byte	0x04, 0x17
        /*000a*/ 	.short	(.L_254 - .L_253)
.L_253:
        /*000c*/ 	.word	0x00000000
        /*0010*/ 	.short	0x0009
        /*0012*/ 	.short	0x0048
        /*0014*/ 	.byte	0x00, 0xf0, 0x21, 0x00


	//----- nvinfo : EIATTR_KPARAM_INFO
	.align		4
.L_254:
        /*0018*/ 	.byte	0x04, 0x17
        /*001a*/ 	.short	(.L_256 - .L_255)
.L_255:
        /*001c*/ 	.word	0x00000000
        /*0020*/ 	.short	0x0008
        /*0022*/ 	.short	0x0040
        /*0024*/ 	.byte	0x00, 0xf0, 0x11, 0x00


	//----- nvinfo : EIATTR_KPARAM_INFO
	.align		4
.L_256:
        /*0028*/ 	.byte	0x04, 0x17
        /*002a*/ 	.short	(.L_258 - .L_257)
.L_257:
        /*002c*/ 	.word	0x00000000
        /*0030*/ 	.short	0x0007
        /*0032*/ 	.short	0x0038
        /*0034*/ 	.byte	0x00, 0xf5, 0x21, 0x00


	//----- nvinfo : EIATTR_KPARAM_INFO
	.align		4
.L_258:
        /*0038*/ 	.byte	0x04, 0x17
        /*003a*/ 	.short	(.L_260 - .L_259)
.L_259:
        /*003c*/ 	.word	0x00000000
        /*0040*/ 	.short	0x0006
        /*0042*/ 	.short	0x0030
        /*0044*/ 	.byte	0x00, 0xf5, 0x21, 0x00


	//----- nvinfo : EIATTR_KPARAM_INFO
	.align		4
.L_260:
        /*0048*/ 	.byte	0x04, 0x17
        /*004a*/ 	.short	(.L_262 - .L_261)
.L_261:
        /*004c*/ 	.word	0x00000000
        /*0050*/ 	.short	0x0005
        /*0052*/ 	.short	0x0028
        /*0054*/ 	.byte	0x00, 0xf0, 0x11, 0x00


	//----- nvinfo : EIATTR_KPARAM_INFO
	.align		4
.L_262:
        /*0058*/ 	.byte	0x04, 0x17
        /*005a*/ 	.short	(.L_264 - .L_263)
.L_263:
        /*005c*/ 	.word	0x00000000
        /*0060*/ 	.short	0x0004
        /*0062*/ 	.short	0x0020
        /*0064*/ 	.byte	0x00, 0xf5, 0x21, 0x00


	//----- nvinfo : EIATTR_KPARAM_INFO
	.align		4
.L_264:
        /*0068*/ 	.byte	0x04, 0x17
        /*006a*/ 	.short	(.L_266 - .L_265)
.L_265:
        /*006c*/ 	.word	0x00000000
        /*0070*/ 	.short	0x0003
        /*0072*/ 	.short	0x0018
        /*0074*/ 	.byte	0x00, 0xf0, 0x21, 0x00


	//----- nvinfo : EIATTR_KPARAM_INFO
	.align		4
.L_266:
        /*0078*/ 	.byte	0x04, 0x17
        /*007a*/ 	.short	(.L_268 - .L_267)
.L_267:
        /*007c*/ 	.word	0x00000000
        /*0080*/ 	.short	0x0002
        /*0082*/ 	.short	0x0010
        /*0084*/ 	.byte	0x00, 0xf5, 0x21, 0x00


	//----- nvinfo : EIATTR_KPARAM_INFO
	.align		4
.L_268:
        /*0088*/ 	.byte	0x04, 0x17
        /*008a*/ 	.short	(.L_270 - .L_269)
.L_269:
        /*008c*/ 	.word	0x00000000
        /*0090*/ 	.short	0x0001
        /*0092*/ 	.short	0x0008
        /*0094*/ 	.byte	0x00, 0xf0, 0x21, 0x00


	//----- nvinfo : EIATTR_KPARAM_INFO
	.align		4
.L_270:
        /*0098*/ 	.byte	0x04, 0x17
        /*009a*/ 	.short	(.L_272 - .L_271)
.L_271:
        /*009c*/ 	.word	0x00000000
        /*00a0*/ 	.short	0x0000
        /*00a2*/ 	.short	0x0000
        /*00a4*/ 	.byte	0x00, 0xf0, 0x05, 0x00


	//----- nvinfo : EIATTR_SPARSE_MMA_MASK
	.align		4
.L_272:
        /*00a8*/ 	.byte	0x03, 0x50
        /*00aa*/ 	.short	0x0000


	//----- nvinfo : EIATTR_MAXREG_COUNT
	.align		4
        /*00ac*/ 	.byte	0x03, 0x1b
        /*00ae*/ 	.short	0x00ff


	//----- nvinfo : EIATTR_NUM_BARRIERS
	.align		4
        /*00b0*/ 	.byte	0x02, 0x4c
        /*00b2*/ 	.byte	0x01
	.zero		1


	//----- nvinfo : EIATTR_MERCURY_ISA_VERSION
	.align		4
        /*00b4*/ 	.byte	0x03, 0x5f
        /*00b6*/ 	.short	0x0101


	//----- nvinfo : EIATTR_COOP_GROUP_MASK_REGIDS
	.align		4
        /*00b8*/ 	.byte	0x04, 0x29
        /*00ba*/ 	.short	(.L_274 - .L_273)


	//   ....[0]....
.L_273:
        /*00bc*/ 	.word	0xffffffff


	//   ....[1]....
        /*00c0*/ 	.word	0xffffffff


	//   ....[2]....
        /*00c4*/ 	.word	0xffffffff


	//   ....[3]....
        /*00c8*/ 	.word	0xffffffff


	//   ....[4]....
        /*00cc*/ 	.word	0xffffffff


	//   ....[5]....
        /*00d0*/ 	.word	0xffffffff


	//----- nvinfo : EIATTR_COOP_GROUP_INSTR_OFFSETS
	.align		4
.L_274:
        /*00d4*/ 	.byte	0x04, 0x28
        /*00d6*/ 	.short	(.L_276 - .L_275)


	//   ....[0]....
.L_275:
        /*00d8*/ 	.word	0x00000510


	//   ....[1]....
        /*00dc*/ 	.word	0x00002a40


	//   ....[2]....
        /*00e0*/ 	.word	0x00002d10


	//   ....[3]....
        /*00e4*/ 	.word	0x00003520


	//   ....[4]....
        /*00e8*/ 	.word	0x00006090


	//   ....[5]....
        /*00ec*/ 	.word	0x00006470


	//----- nvinfo : EIATTR_VRC_CTA_INIT_COUNT
	.align		4
.L_276:
        /*00f0*/ 	.byte	0x02, 0x4a
	.zero		1
	.zero		1


	//----- nvinfo : EIATTR_EXIT_INSTR_OFFSETS
	.align		4
        /*00f4*/ 	.byte	0x04, 0x1c
        /*00f6*/ 	.short	(.L_278 - .L_277)


	//   ....[0]....
.L_277:
        /*00f8*/ 	.word	0x00002bc0


	//   ....[1]....
        /*00fc*/ 	.word	0x00002e20


	//   ....[2]....
        /*0100*/ 	.word	0x000062e0


	//   ....[3]....
        /*0104*/ 	.word	0x00006300


	//   ....[4]....
        /*0108*/ 	.word	0x000066a0


	//   ....[5]....
        /*010c*/ 	.word	0x000066c0


	//----- nvinfo : EIATTR_MAX_THREADS
	.align		4
.L_278:
        /*0110*/ 	.byte	0x04, 0x05
        /*0112*/ 	.short	(.L_280 - .L_279)
.L_279:
        /*0114*/ 	.word	0x00000100
        /*0118*/ 	.word	0x00000001
        /*011c*/ 	.word	0x00000001


	//----- nvinfo : EIATTR_CRS_STACK_SIZE
	.align		4
.L_280:
        /*0120*/ 	.byte	0x04, 0x1e
        /*0122*/ 	.short	(.L_282 - .L_281)
.L_281:
        /*0124*/ 	.word	0x00000000


	//----- nvinfo : EIATTR_CBANK_PARAM_SIZE
	.align		4
.L_282:
        /*0128*/ 	.byte	0x03, 0x19
        /*012a*/ 	.short	0x0050


	//----- nvinfo : EIATTR_PARAM_CBANK
	.align		4
        /*012c*/ 	.byte	0x04, 0x0a
        /*012e*/ 	.short	(.L_284 - .L_283)
	.align		4
.L_283:
        /*0130*/ 	.word	index@(.nv.constant0._ZN3cub18CUB_300001_SM_10006detail10merge_sort30DeviceMergeSortBlockSortKernelINS2_10policy_hubIN6thrust24THRUST_300001_SM_1000_NS10device_ptrIyEEE9Policy600ES8_PNS0_8NullTypeES8_SC_j29MostSignificantBitsComparatorySB_EEvbT0_T1_T2_T3_T4_PT6_PT7_T5_NS1_7vsmem_tE)
        /*0134*/ 	.short	0x0380
        /*0136*/ 	.short	0x0050


	//----- nvinfo : EIATTR_SW_WAR
	.align		4
.L_284:
        /*0138*/ 	.byte	0x04, 0x36
        /*013a*/ 	.short	(.L_286 - .L_285)
.L_285:
        /*013c*/ 	.word	0x00000008
.L_286:


//--------------------- .nv.info._ZN3cub18CUB_300001_SM_10006detail11EmptyKernelIvEEvv --------------------------
	.section	.nv.info._ZN3cub18CUB_300001_SM_10006detail11EmptyKernelIvEEvv,"",@"SHT_CUDA_INFO"
	.sectionflags	@""
	.align	4


	//----- nvinfo : EIATTR_CUDA_API_VERSION
	.align		4
        /*0000*/ 	.byte	0x04, 0x37
        /*0002*/ 	.short	(.L_288 - .L_287)
.L_287:
        /*0004*/ 	.word	0x00000082


	//----- nvinfo : EIATTR_SPARSE_MMA_MASK
	.align		4
.L_288:
        /*0008*/ 	.byte	0x03, 0x50
        /*000a*/ 	.short	0x0000


	//----- nvinfo : EIATTR_MAXREG_COUNT
	.align		4
        /*000c*/ 	.byte	0x03, 0x1b
        /*000e*/ 	.short	0x00ff


	//----- nvinfo : EIATTR_MERCURY_ISA_VERSION
	.align		4
        /*0010*/ 	.byte	0x03, 0x5f
        /*0012*/ 	.short	0x0101


	//----- nvinfo : EIATTR_VRC_CTA_INIT_COUNT
	.align		4
        /*0014*/ 	.byte	0x02, 0x4a
	.zero		1
	.zero		1


	//----- nvinfo : EIATTR_EXIT_INSTR_OFFSETS
	.align		4
        /*0018*/ 	.byte	0x04, 0x1c
        /*001a*/ 	.short	(.L_290 - .L_289)


	//   ....[0]....
.L_289:
        /*001c*/ 	.word	0x00000010


	//----- nvinfo : EIATTR_SW_WAR
	.align		4
.L_290:
        /*0020*/ 	.byte	0x04, 0x36
        /*0022*/ 	.short	(.L_292 - .L_291)
.L_291:
        /*0024*/ 	.word	0x00000008
.L_292:


//--------------------- .nv.callgraph             --------------------------
	.section	.nv.callgraph,"",@"SHT_CUDA_CALLGRAPH"
	.align	4
	.sectionentsize	8
	.align		4
        /*0000*/ 	.word	0x00000000
	.align		4
        /*0004*/ 	.word	0xffffffff
	.align		4
        /*0008*/ 	.word	0x00000000
	.align		4
        /*000c*/ 	.word	0xfffffffe
	.align		4
        /*0010*/ 	.word	0x00000000
	.align		4
        /*0014*/ 	.word	0xfffffffd
	.align		4
        /*0018*/ 	.word	0x00000000
	.align		4
        /*001c*/ 	.word	0xfffffffc


//--------------------- .nv.constant4             --------------------------
	.section	.nv.constant4,"a",@progbits
	.align	8
	.align		8
.nv.constant4:
        /*0000*/ 	.dword	_ZN34_INTERNAL_8ef37836_4_k_cu_5e77436e4cuda3std3__45__cpo5beginE
	.align		8
        /*0008*/ 	.dword	_ZN34_INTERNAL_8ef37836_4_k_cu_5e77436e4cuda3std3__45__cpo3endE
	.align		8
        /*0010*/ 	.dword	_ZN34_INTERNAL_8ef37836_4_k_cu_5e77436e4cuda3std3__45__cpo6cbeginE
	.align		8
        /*0018*/ 	.dword	_ZN34_INTERNAL_8ef37836_4_k_cu_5e77436e4cuda3std3__45__cpo4cendE
	.align		8
        /*0020*/ 	.dword	_ZN34_INTERNAL_8ef37836_4_k_cu_5e77436e4cuda3std3__45__cpo6rbeginE
	.align		8
        /*0028*/ 	.dword	_ZN34_INTERNAL_8ef37836_4_k_cu_5e77436e4cuda3std3__45__cpo4rendE
	.align		8
        /*0030*/ 	.dword	_ZN34_INTERNAL_8ef37836_4_k_cu_5e77436e4cuda3std3__45__cpo7crbeginE
	.align		8
        /*0038*/ 	.dword	_ZN34_INTERNAL_8ef37836_4_k_cu_5e77436e4cuda3std3__45__cpo5crendE
	.align		8
        /*0040*/ 	.dword	_ZN34_INTERNAL_8ef37836_4_k_cu_5e77436e4cuda3std3__436_GLOBAL__N__8ef37836_4_k_cu_5e77436e6ignoreE
	.align		8
        /*0048*/ 	.dword	_ZN34_INTERNAL_8ef37836_4_k_cu_5e77436e4cuda3std3__419piecewise_constructE
	.align		8
        /*0050*/ 	.dword	_ZN34_INTERNAL_8ef37836_4_k_cu_5e77436e4cuda3std3__48in_placeE
	.align		8
        /*0058*/ 	.dword	_ZN34_INTERNAL_8ef37836_4_k_cu_5e77436e4cuda3std3__420unreachable_sentinelE
	.align		8
        /*0060*/ 	.dword	_ZN34_INTERNAL_8ef37836_4_k_cu_5e77436e4cuda3std3__47nulloptE
	.align		8
        /*0068*/ 	.dword	_ZN34_INTERNAL_8ef37836_4_k_cu_5e77436e4cuda3std3__48unexpectE
	.align		8
        /*0070*/ 	.dword	_ZN34_INTERNAL_8ef37836_4_k_cu_5e77436e4cuda3std6ranges3__45__cpo4swapE
	.align		8
        /*0078*/ 	.dword	_ZN34_INTERNAL_8ef37836_4_k_cu_5e77436e4cuda3std6ranges3__45__cpo9iter_moveE
	.align		8
        /*0080*/ 	.dword	_ZN34_INTERNAL_8ef37836_4_k_cu_5e77436e4cuda3std6ranges3__45__cpo5beginE
	.align		8
        /*0088*/ 	.dword	_ZN34_INTERNAL_8ef37836_4_k_cu_5e77436e4cuda3std6ranges3__45__cpo3endE
	.align		8
        /*0090*/ 	.dword	_ZN34_INTERNAL_8ef37836_4_k_cu_5e77436e4cuda3std6ranges3__45__cpo6cbeginE
	.align		8
        /*0098*/ 	.dword	_ZN34_INTERNAL_8ef37836_4_k_cu_5e77436e4cuda3std6ranges3__45__cpo4cendE
	.align		8
        /*00a0*/ 	.dword	_ZN34_INTERNAL_8ef37836_4_k_cu_5e77436e4cuda3std6ranges3__45__cpo7advanceE
	.align		8
        /*00a8*/ 	.dword	_ZN34_INTERNAL_8ef37836_4_k_cu_5e77436e4cuda3std6ranges3__45__cpo9iter_swapE
	.align		8
        /*00b0*/ 	.dword	_ZN34_INTERNAL_8ef37836_4_k_cu_5e77436e4cuda3std6ranges3__45__cpo4nextE
	.align		8
        /*00b8*/ 	.dword	_ZN34_INTERNAL_8ef37836_4_k_cu_5e77436e4cuda3std6ranges3__45__cpo4prevE
	.align		8
        /*00c0*/ 	.dword	_ZN34_INTERNAL_8ef37836_4_k_cu_5e77436e4cuda3std6ranges3__45__cpo4dataE
	.align		8
        /*00c8*/ 	.dword	_ZN34_INTERNAL_8ef37836_4_k_cu_5e77436e4cuda3std6ranges3__45__cpo5cdataE
	.align		8
        /*00d0*/ 	.dword	_ZN34_INTERNAL_8ef37836_4_k_cu_5e77436e4cuda3std6ranges3__45__cpo4sizeE
	.align		8
        /*00d8*/ 	.dword	_ZN34_INTERNAL_8ef37836_4_k_cu_5e77436e4cuda3std6ranges3__45__cpo5ssizeE
	.align		8
        /*00e0*/ 	.dword	_ZN34_INTERNAL_8ef37836_4_k_cu_5e77436e4cuda3std6ranges3__45__cpo8distanceE
	.align		8
        /*00e8*/ 	.dword	_ZN34_INTERNAL_8ef37836_4_k_cu_5e77436e6thrust24THRUST_300001_SM_1000_NS8cuda_cub3parE
	.align		8
        /*00f0*/ 	.dword	_ZN34_INTERNAL_8ef37836_4_k_cu_5e77436e6thrust24THRUST_300001_SM_1000_NS8cuda_cub10par_nosyncE
	.align		8
        /*00f8*/ 	.dword	_ZN34_INTERNAL_8ef37836_4_k_cu_5e77436e6thrust24THRUST_300001_SM_1000_NS6system6detail10sequential3seqE
	.align		8
        /*0100*/ 	.dword	_ZN34_INTERNAL_8ef37836_4_k_cu_5e77436e6thrust24THRUST_300001_SM_1000_NS6system3cpp3parE
	.align		8
        /*0108*/ 	.dword	_ZN34_INTERNAL_8ef37836_4_k_cu_5e77436e6thrust24THRUST_300001_SM_1000_NS12placeholders2_1E
	.align		8
        /*0110*/ 	.dword	_ZN34_INTERNAL_8ef37836_4_k_cu_5e77436e6thrust24THRUST_300001_SM_1000_NS12placeholders2_2E
	.align		8
        /*0118*/ 	.dword	_ZN34_INTERNAL_8ef37836_4_k_cu_5e77436e6thrust24THRUST_300001_SM_1000_NS12placeholders2_3E
	.align		8
        /*0120*/ 	.dword	_ZN34_INTERNAL_8ef37836_4_k_cu_5e77436e6thrust24THRUST_300001_SM_1000_NS12placeholders2_4E
	.align		8
        /*0128*/ 	.dword	_ZN34_INTERNAL_8ef37836_4_k_cu_5e77436e6thrust24THRUST_300001_SM_1000_NS12placeholders2_5E
	.align		8
        /*0130*/ 	.dword	_ZN34_INTERNAL_8ef37836_4_k_cu_5e77436e6thrust24THRUST_300001_SM_1000_NS12placeholders2_6E
	.align		8
        /*0138*/ 	.dword	_ZN34_INTERNAL_8ef37836_4_k_cu_5e77436e6thrust24THRUST_300001_SM_1000_NS12placeholders2_7E
	.align		8
        /*0140*/ 	.dword	_ZN34_INTERNAL_8ef37836_4_k_cu_5e77436e6thrust24THRUST_300001_SM_1000_NS12placeholders2_8E
	.align		8
        /*0148*/ 	.dword	_ZN34_INTERNAL_8ef37836_4_k_cu_5e77436e6thrust24THRUST_300001_SM_1000_NS12placeholders2_9E
	.align		8
        /*0150*/ 	.dword	_ZN34_INTERNAL_8ef37836_4_k_cu_5e77436e6thrust24THRUST_300001_SM_1000_NS12placeholders3_10E
	.align		8
        /*0158*/ 	.dword	_ZN34_INTERNAL_8ef37836_4_k_cu_5e77436e6thrust24THRUST_300001_SM_1000_NS3seqE
	.align		8
        /*0160*/ 	.dword	_ZN34_INTERNAL_8ef37836_4_k_cu_5e77436e6thrust24THRUST_300001_SM_1000_NS6deviceE


//--------------------- .text._ZN3cub18CUB_300001_SM_10006detail10merge_sort26DeviceMergeSortMergeKernelINS2_10policy_hubIN6thrust24THRUST_300001_SM_1000_NS10device_ptrIyEEE9Policy600ES8_PNS0_8NullTypeES8_SC_m29MostSignificantBitsComparatorySB_EEvbT2_T3_T4_PT6_PT7_T5_PSG_SG_NS1_7vsmem_tE --------------------------
	.section	.text._ZN3cub18CUB_300001_SM_10006detail10merge_sort26DeviceMergeSortMergeKernelINS2_10policy_hubIN6thrust24THRUST_300001_SM_1000_NS10device_ptrIyEEE9Policy600ES8_PNS0_8NullTypeES8_SC_m29MostSignificantBitsComparatorySB_EEvbT2_T3_T4_PT6_PT7_T5_PSG_SG_NS1_7vsmem_tE,"ax",@progbits
	.align	128
        .global         _ZN3cub18CUB_300001_SM_10006detail10merge_sort26DeviceMergeSortMergeKernelINS2_10policy_hubIN6thrust24THRUST_300001_SM_1000_NS10device_ptrIyEEE9Policy600ES8_PNS0_8NullTypeES8_SC_m29MostSignificantBitsComparatorySB_EEvbT2_T3_T4_PT6_PT7_T5_PSG_SG_NS1_7vsmem_tE
        .type           _ZN3cub18CUB_300001_SM_10006detail10merge_sort26DeviceMergeSortMergeKernelINS2_10policy_hubIN6thrust24THRUST_300001_SM_1000_NS10device_ptrIyEEE9Policy600ES8_PNS0_8NullTypeES8_SC_m29MostSignificantBitsComparatorySB_EEvbT2_T3_T4_PT6_PT7_T5_PSG_SG_NS1_7vsmem_tE,@function
        .size           _ZN3cub18CUB_300001_SM_10006detail10merge_sort26DeviceMergeSortMergeKernelINS2_10policy_hubIN6thrust24THRUST_300001_SM_1000_NS10device_ptrIyEEE9Policy600ES8_PNS0_8NullTypeES8_SC_m29MostSignificantBitsComparatorySB_EEvbT2_T3_T4_PT6_PT7_T5_PSG_SG_NS1_7vsmem_tE,(.L_x_231 - _ZN3cub18CUB_300001_SM_10006detail10merge_sort26DeviceMergeSortMergeKernelINS2_10policy_hubIN6thrust24THRUST_300001_SM_1000_NS10device_ptrIyEEE9Policy600ES8_PNS0_8NullTypeES8_SC_m29MostSignificantBitsComparatorySB_EEvbT2_T3_T4_PT6_PT7_T5_PSG_SG_NS1_7vsmem_tE)
        .other          _ZN3cub18CUB_300001_SM_10006detail10merge_sort26DeviceMergeSortMergeKernelINS2_10policy_hubIN6thrust24THRUST_300001_SM_1000_NS10device_ptrIyEEE9Policy600ES8_PNS0_8NullTypeES8_SC_m29MostSignificantBitsComparatorySB_EEvbT2_T3_T4_PT6_PT7_T5_PSG_SG_NS1_7vsmem_tE,@"STO_CUDA_ENTRY STV_DEFAULT"
_ZN3cub18CUB_300001_SM_10006detail10merge_sort26DeviceMergeSortMergeKernelINS2_10policy_hubIN6thrust24THRUST_300001_SM_1000_NS10device_ptrIyEEE9Policy600ES8_PNS0_8NullTypeES8_SC_m29MostSignificantBitsComparatorySB_EEvbT2_T3_T4_PT6_PT7_T5_PSG_SG_NS1_7vsmem_tE:
.text._ZN3cub18CUB_300001_SM_10006detail10merge_sort26DeviceMergeSortMergeKernelINS2_10policy_hubIN6thrust24THRUST_300001_SM_1000_NS10device_ptrIyEEE9Policy600ES8_PNS0_8NullTypeES8_SC_m29MostSignificantBitsComparatorySB_EEvbT2_T3_T4_PT6_PT7_T5_PSG_SG_NS1_7vsmem_tE:
[----:B------:R-:W-:Y:S08]  /*0000*/  LDC R1, c[0x0][0x37c] ;  /* 0x0000df00ff017b82 */ /* 0x000ff00000000800 */
[----:B------:R-:W0:Y:S01]  /*0010*/  S2UR UR24, SR_CTAID.X ;  /* 0x00000000001879c3 */ /* 0x000e220000002500 */
[----:B------:R-:W1:Y:S01]  /*0020*/  LDCU UR4, c[0x0][0x370] ;  /* 0x00006e00ff0477ac */ /* 0x000e620008000800 */
[----:B------:R-:W2:Y:S01]  /*0030*/  S2R R0, SR_TID.X ;  /* 0x0000000000007919 */ /* 0x000ea20000002100 */
[----:B------:R-:W3:Y:S01]  /*0040*/  LDCU.64 UR14, c[0x0][0x358] ;  /* 0x00006b00ff0e77ac */ /* 0x000ee20008000a00 */
[----:B------:R-:W4:Y:S01]  /*0050*/  LDCU.64 UR8, c[0x0][0x3c0] ;  /* 0x00007800ff0877ac */ /* 0x000f220008000a00 */
[----:B-1----:R-:W-:-:S04]  /*0060*/  UIADD3 UR4, UPT, UPT, UR4, -0x1, URZ ;  /* 0xffffffff04047890 */ /* 0x002fc8000fffe0ff */
[----:B0-----:R-:W-:-:S09]  /*0070*/  UISETP.GE.U32.AND UP0, UPT, UR24, UR4, UPT ;  /* 0x000000041800728c */ /* 0x001fd2000bf06070 */
[----:B---34-:R-:W-:Y:S05]  /*0080*/  BRA.U UP0, `(.L_x_0) ;  /* 0x00000025008c7547 */ /* 0x018fea000b800000 */
[----:B------:R-:W0:Y:S01]  /*0090*/  LDCU.64 UR4, c[0x0][0x3b8] ;  /* 0x00007700ff0477ac */ /* 0x000e220008000a00 */
[----:B------:R-:W1:Y:S01]  /*00a0*/  LDCU.64 UR12, c[0x0][0x398] ;  /* 0x00007300ff0c77ac */ /* 0x000e620008000a00 */
[----:B------:R-:W3:Y:S01]  /*00b0*/  LDCU.U8 UR10, c[0x0][0x380] ;  /* 0x00007000ff0a77ac */ /* 0x000ee20008000000 */
[----:B0-----:R-:W-:-:S04]  /*00c0*/  ULEA UR4, UP0, UR24, UR4, 0x3 ;  /* 0x0000000418047291 */ /* 0x001fc8000f8018ff */
[----:B------:R-:W-:Y:S02]  /*00d0*/  ULEA.HI.X UR5, UR24, UR5, URZ, 0x3, UP0 ;  /* 0x0000000518057291 */ /* 0x000fe400080f1cff */
[----:B------:R-:W-:-:S04]  /*00e0*/  IMAD.U32 R2, RZ, RZ, UR4 ;  /* 0x00000004ff027e24 */ /* 0x000fc8000f8e00ff */
[----:B------:R-:W-:-:S05]  /*00f0*/  IMAD.U32 R3, RZ, RZ, UR5 ;  /* 0x00000005ff037e24 */ /* 0x000fca000f8e00ff */
[----:B------:R-:W4:Y:S04]  /*0100*/  LDG.E.64 R6, desc[UR14][R2.64] ;  /* 0x0000000e02067981 */ /* 0x000f28000c1e1b00 */
[----:B------:R-:W5:Y:S01]  /*0110*/  LDG.E.64 R4, desc[UR14][R2.64+0x8] ;  /* 0x0000080e02047981 */ /* 0x000f62000c1e1b00 */
[----:B------:R-:W-:Y:S01]  /*0120*/  UIADD3 UR6, UP0, UPT, URZ, -UR8, URZ ;  /* 0x80000008ff067290 */ /* 0x000fe2000ff1e0ff */
[----:B------:R-:W-:Y:S01]  /*0130*/  ACQBULK ;  /* 0x000000000000782e */ /* 0x000fe20000000000 */
[----:B------:R-:W-:Y:S02]  /*0140*/  UIMAD.WIDE.U32 UR4, UR8, 0x400, URZ ;  /* 0x00000400080478a5 */ /* 0x000fe4000f8e00ff */
[----:B------:R-:W-:Y:S02]  /*0150*/  ULOP3.LUT UR19, UR6, UR24, URZ, 0xc0, !UPT ;  /* 0x0000001806137292 */ /* 0x000fe4000f8ec0ff */
[----:B------:R-:W-:-:S02]  /*0160*/  USHF.L.U32 UR21, UR9, 0xa, URZ ;  /* 0x0000000a09157899 */ /* 0x000fc400080006ff */
[----:B------:R-:W-:Y:S02]  /*0170*/  USHF.L.U32 UR22, UR19, 0xb, URZ ;  /* 0x0000000b13167899 */ /* 0x000fe400080006ff */
[----:B------:R-:W-:Y:S02]  /*0180*/  UIADD3 UR21, UPT, UPT, UR5, UR21, URZ ;  /* 0x0000001505157290 */ /* 0x000fe4000fffe0ff */
[----:B------:R-:W-:Y:S02]  /*0190*/  USHF.L.U64.HI UR23, UR19, 0xb, URZ ;  /* 0x0000000b13177899 */ /* 0x000fe400080102ff */
[----:B-1----:R-:W-:Y:S02]  /*01a0*/  UIADD3 UR12, UP1, UPT, -UR22, UR12, URZ ;  /* 0x0000000c160c7290 */ /* 0x002fe4000ff3e1ff */
[----:B------:R-:W-:Y:S02]  /*01b0*/  ULOP3.LUT UR5, UR6, UR24, URZ, 0xfc, !UPT ;  /* 0x0000001806057292 */ /* 0x000fe4000f8efcff */
[----:B------:R-:W-:-:S02]  /*01c0*/  ULOP3.LUT UR20, UR4, 0xfffff800, URZ, 0xc0, !UPT ;  /* 0xfffff80004147892 */ /* 0x000fc4000f8ec0ff */
[----:B------:R-:W-:Y:S02]  /*01d0*/  UIADD3.X UR13, UPT, UPT, ~UR23, UR13, URZ, UP1, !UPT ;  /* 0x0000000d170d7290 */ /* 0x000fe40008ffe5ff */
[----:B------:R-:W-:Y:S02]  /*01e0*/  UIADD3.X UR7, UPT, UPT, URZ, ~UR9, URZ, UP0, !UPT ;  /* 0x80000009ff077290 */ /* 0x000fe400087fe4ff */
[----:B------:R-:W-:Y:S02]  /*01f0*/  UIADD3 UR19, UP1, UPT, UR24, -UR19, URZ ;  /* 0x8000001318137290 */ /* 0x000fe4000ff3e0ff */
[----:B---3--:R-:W-:Y:S02]  /*0200*/  UPRMT UR10, UR10, 0x8880, URZ ;  /* 0x000088800a0a7896 */ /* 0x008fe400080000ff */
[----:B------:R-:W-:Y:S02]  /*0210*/  UISETP.NE.U32.AND UP0, UPT, UR5, -0x1, UPT ;  /* 0xffffffff0500788c */ /* 0x000fe4000bf05070 */
[----:B------:R-:W-:-:S02]  /*0220*/  UISETP.GT.U32.AND UP3, UPT, UR12, UR20, UPT ;  /* 0x000000140c00728c */ /* 0x000fc4000bf64070 */
[----:B------:R-:W-:Y:S02]  /*0230*/  UIADD3.X UR9, UPT, UPT, URZ, -0x1, URZ, UP1, !UPT ;  /* 0xffffffffff097890 */ /* 0x000fe40008ffe4ff */
[----:B------:R-:W-:Y:S02]  /*0240*/  UISETP.NE.U32.AND UP2, UPT, UR19, -0x1, UPT ;  /* 0xffffffff1300788c */ /* 0x000fe4000bf45070 */
[----:B------:R-:W-:Y:S01]  /*0250*/  UISETP.GT.U32.AND.EX UP3, UPT, UR13, UR21, UPT, UP3 ;  /* 0x000000150d00728c */ /* 0x000fe2000bf64130 */
[----:B------:R-:W-:Y:S01]  /*0260*/  UMOV UR6, UR10 ;  /* 0x0000000a00067c82 */ /* 0x000fe20008000000 */
[----:B------:R-:W-:Y:S02]  /*0270*/  UISETP.NE.AND.EX UP2, UPT, UR9, -0x1, UPT, UP2 ;  /* 0xffffffff0900788c */ /* 0x000fe4000bf45320 */
[----:B------:R-:W-:Y:S02]  /*0280*/  USEL UR10, UR12, UR20, UP3 ;  /* 0x000000140c0a7287 */ /* 0x000fe40009800000 */
[----:B------:R-:W-:Y:S01]  /*0290*/  USEL UR11, UR13, UR21, UP3 ;  /* 0x000000150d0b7287 */ /* 0x000fe20009800000 */
[----:B------:R-:W-:Y:S01]  /*02a0*/  UMOV UR8, 0x7ff ;  /* 0x000007ff00087882 */ /* 0x000fe20000000000 */
[----:B------:R-:W-:-:S02]  /*02b0*/  USHF.L.U32 UR18, UR19, 0xb, URZ ;  /* 0x0000000b13127899 */ /* 0x000fc400080006ff */
[----:B------:R-:W-:Y:S02]  /*02c0*/  UISETP.NE.AND.EX UP0, UPT, UR7, -0x1, UPT, UP0 ;  /* 0xffffffff0700788c */ /* 0x000fe4000bf05300 */
[----:B------:R-:W-:Y:S02]  /*02d0*/  USEL UR7, UR8, 0x800, !UP2 ;  /* 0x0000080008077887 */ /* 0x000fe4000d000000 */
[----:B------:R-:W-:Y:S02]  /*02e0*/  USHF.L.U64.HI UR19, UR19, 0xb, UR9 ;  /* 0x0000000b13137899 */ /* 0x000fe40008010209 */
[----:B------:R-:W-:Y:S02]  /*02f0*/  UISETP.LT.U32.AND UP1, UPT, UR20, UR12, UPT ;  /* 0x0000000c1400728c */ /* 0x000fe4000bf21070 */
[----:B------:R-:W-:-:S04]  /*0300*/  UIADD3 UR10, UP2, UPT, UR10, -UR20, URZ ;  /* 0x800000140a0a7290 */ /* 0x000fc8000ff5e0ff */
[----:B------:R-:W-:Y:S01]  /*0310*/  UIADD3.X UR11, UPT, UPT, UR11, ~UR21, URZ, UP2, !UPT ;  /* 0x800000150b0b7290 */ /* 0x000fe200097fe4ff */
[----:B----4-:R-:W-:Y:S02]  /*0320*/  R2UR UR26, R6 ;  /* 0x00000000061a72ca */ /* 0x010fe400000e0000 */
[----:B------:R-:W-:Y:S02]  /*0330*/  R2UR UR27, R7 ;  /* 0x00000000071b72ca */ /* 0x000fe400000e0000 */
[----:B-----5:R-:W-:Y:S02]  /*0340*/  R2UR UR4, R4 ;  /* 0x00000000040472ca */ /* 0x020fe400000e0000 */
[----:B------:R-:W-:-:S07]  /*0350*/  R2UR UR5, R5 ;  /* 0x00000000050572ca */ /* 0x000fce00000e0000 */
[----:B------:R-:W-:-:S04]  /*0360*/  UIADD3 UR17, UP3, UPT, UR26, -UR22, URZ ;  /* 0x800000161a117290 */ /* 0x000fc8000ff7e0ff */
[----:B------:R-:W-:Y:S02]  /*0370*/  UIADD3 UR16, UP4, UPT, UR4, -UR22, URZ ;  /* 0x8000001604107290 */ /* 0x000fe4000ff9e0ff */
[----:B------:R-:W-:Y:S02]  /*0380*/  UIADD3.X UR9, UPT, UPT, UR27, ~UR23, URZ, UP3, !UPT ;  /* 0x800000171b097290 */ /* 0x000fe40009ffe4ff */
[----:B------:R-:W-:Y:S02]  /*0390*/  UIADD3 UR8, UP3, UPT, -UR17, UR18, URZ ;  /* 0x0000001211087290 */ /* 0x000fe4000ff7e1ff */
[----:B------:R-:W-:Y:S02]  /*03a0*/  UIADD3.X UR4, UPT, UPT, UR5, ~UR23, URZ, UP4, !UPT ;  /* 0x8000001705047290 */ /* 0x000fe4000a7fe4ff */
[----:B------:R-:W-:Y:S02]  /*03b0*/  UIADD3 UR5, UP4, UP5, -UR16, UR7, UR18 ;  /* 0x0000000710057290 */ /* 0x000fe4000fd9e112 */
[----:B------:R-:W-:-:S02]  /*03c0*/  UIADD3.X UR9, UPT, UPT, ~UR9, UR19, URZ, UP3, !UPT ;  /* 0x0000001309097290 */ /* 0x000fc40009ffe5ff */
[----:B------:R-:W-:Y:S02]  /*03d0*/  UIADD3.X UR4, UPT, UPT, ~UR4, URZ, UR19, UP4, UP5 ;  /* 0x000000ff04047290 */ /* 0x000fe4000a7ea513 */
[----:B------:R-:W-:Y:S02]  /*03e0*/  UISETP.LT.U32.AND.EX UP3, UPT, UR21, UR13, UPT, UP1 ;  /* 0x0000000d1500728c */ /* 0x000fe4000bf61110 */
[----:B------:R-:W-:Y:S02]  /*03f0*/  USEL UR5, UR20, UR5, !UP0 ;  /* 0x0000000514057287 */ /* 0x000fe4000c000000 */
[----:B------:R-:W-:Y:S02]  /*0400*/  USEL UR4, UR21, UR4, !UP0 ;  /* 0x0000000415047287 */ /* 0x000fe4000c000000 */
[----:B------:R-:W-:Y:S02]  /*0410*/  @!UP0 USEL UR16, UR20, UR12, UP3 ;  /* 0x0000000c14108287 */ /* 0x000fe40009800000 */
[----:B------:R-:W-:-:S02]  /*0420*/  UISETP.NE.AND UP0, UPT, UR6, URZ, UPT ;  /* 0x000000ff0600728c */ /* 0x000fc4000bf05270 */
[----:B------:R-:W-:Y:S02]  /*0430*/  UISETP.LT.U32.AND UP2, UPT, UR8, UR10, UPT ;  /* 0x0000000a0800728c */ /* 0x000fe4000bf41070 */
[----:B------:R-:W-:Y:S02]  /*0440*/  UISETP.LT.U32.AND UP4, UPT, UR5, UR10, UPT ;  /* 0x0000000a0500728c */ /* 0x000fe4000bf81070 */
[----:B------:R-:W-:Y:S02]  /*0450*/  UISETP.LT.U32.AND.EX UP1, UPT, UR9, UR11, UPT, UP2 ;  /* 0x0000000b0900728c */ /* 0x000fe4000bf21120 */
[----:B------:R-:W-:Y:S02]  /*0460*/  UISETP.LT.U32.AND.EX UP2, UPT, UR4, UR11, UPT, UP4 ;  /* 0x0000000b0400728c */ /* 0x000fe4000bf41140 */
[----:B------:R-:W-:Y:S02]  /*0470*/  USEL UR7, UR8, UR10, UP1 ;  /* 0x0000000a08077287 */ /* 0x000fe40008800000 */
[----:B------:R-:W-:-:S02]  /*0480*/  USEL UR5, UR5, UR10, UP2 ;  /* 0x0000000a05057287 */ /* 0x000fc40009000000 */
[----:B------:R-:W-:Y:S02]  /*0490*/  UIADD3 UR4, UPT, UPT, UR16, -UR17, URZ ;  /* 0x8000001110047290 */ /* 0x000fe4000fffe0ff */
[----:B------:R-:W-:Y:S02]  /*04a0*/  USEL UR8, UR9, UR11, UP1 ;  /* 0x0000000b09087287 */ /* 0x000fe40008800000 */
[----:B------:R-:W-:Y:S01]  /*04b0*/  UIADD3 UR5, UPT, UPT, UR5, -UR7, URZ ;  /* 0x8000000705057290 */ /* 0x000fe2000fffe0ff */
[----:B------:R-:W-:Y:S11]  /*04c0*/  BRA.U !UP0, `(.L_x_1) ;  /* 0x0000000108b07547 */ /* 0x000ff6000b800000 */
[----:B------:R-:W0:Y:S01]  /*04d0*/  LDCU.64 UR10, c[0x0][0x388] ;  /* 0x00007100ff0a77ac */ /* 0x000e220008000a00 */
[C---:B--2---:R-:W-:Y:S02]  /*04e0*/  IADD3 R2, P0, PT, R0.reuse, UR26, RZ ;  /* 0x0000001a00027c10 */ /* 0x044fe4000ff1e0ff */
[----:B------:R-:W-:-:S03]  /*04f0*/  ISETP.GE.AND P6, PT, R0, UR4, PT ;  /* 0x0000000400007c0c */ /* 0x000fc6000bfc6270 */
[----:B------:R-:W-:Y:S01]  /*0500*/  IMAD.X R3, RZ, RZ, UR27, P0 ;  /* 0x0000001bff037e24 */ /* 0x000fe200080e06ff */
[----:B0-----:R-:W-:-:S04]  /*0510*/  LEA R12, P0, R2, UR10, 0x3 ;  /* 0x0000000a020c7c11 */ /* 0x001fc8000f8018ff */
[----:B------:R-:W-:-:S05]  /*0520*/  LEA.HI.X R13, R2, UR11, R3, 0x3, P0 ;  /* 0x0000000b020d7c11 */ /* 0x000fca00080f1c03 */
[----:B------:R0:W5:Y:S01]  /*0530*/  @!P6 LDG.E.64 R2, desc[UR14][R12.64] ;  /* 0x0000000e0c02e981 */ /* 0x000162000c1e1b00 */
[C---:B------:R-:W-:Y:S01]  /*0540*/  VIADD R5, R0.reuse, 0x100 ;  /* 0x0000010000057836 */ /* 0x040fe20000000000 */
[----:B------:R-:W-:Y:S01]  /*0550*/  UIADD3 UR6, UP1, UP2, UR7, UR22, UR20 ;  /* 0x0000001607067290 */ /* 0x000fe2000fa3e014 */
[C---:B------:R-:W-:Y:S02]  /*0560*/  VIADD R4, R0.reuse, -UR4 ;  /* 0x8000000400047c36 */ /* 0x040fe40008000000 */
[C---:B------:R-:W-:Y:S01]  /*0570*/  VIADD R6, R0.reuse, 0x200 ;  /* 0x0000020000067836 */ /* 0x040fe20000000000 */
[----:B------:R-:W-:Y:S01]  /*0580*/  UIADD3.X UR7, UPT, UPT, UR8, UR23, UR21, UP1, UP2 ;  /* 0x0000001708077290 */ /* 0x000fe20008fe4415 */
[----:B------:R-:W-:Y:S01]  /*0590*/  ISETP.GE.AND P5, PT, R5, UR4, PT ;  /* 0x0000000405007c0c */ /* 0x000fe2000bfa6270 */
[----:B------:R-:W-:Y:S01]  /*05a0*/  VIADD R5, R0, 0x300 ;  /* 0x0000030000057836 */ /* 0x000fe20000000000 */
[----:B------:R-:W-:Y:S02]  /*05b0*/  IADD3 R7, P0, PT, R4, UR6, RZ ;  /* 0x0000000604077c10 */ /* 0x000fe4000ff1e0ff */
[----:B------:R-:W-:Y:S01]  /*05c0*/  ISETP.GE.AND P4, PT, R6, UR4, PT ;  /* 0x0000000406007c0c */ /* 0x000fe2000bf86270 */
[----:B------:R-:W-:Y:S01]  /*05d0*/  VIADD R6, R0, 0x500 ;  /* 0x0000050000067836 */ /* 0x000fe20000000000 */
[----:B------:R-:W-:-:S02]  /*05e0*/  LEA.HI.X.SX32 R4, R4, UR7, 0x1, P0 ;  /* 0x0000000704047c11 */ /* 0x000fc400080f0eff */
[----:B------:R-:W-:Y:S02]  /*05f0*/  ISETP.GE.AND P3, PT, R5, UR4, PT ;  /* 0x0000000405007c0c */ /* 0x000fe4000bf66270 */
[C---:B------:R-:W-:Y:S02]  /*0600*/  LEA R14, P0, R7.reuse, UR10, 0x3 ;  /* 0x0000000a070e7c11 */ /* 0x040fe4000f8018ff */
[C---:B------:R-:W-:Y:S02]  /*0610*/  LOP3.LUT R5, R0.reuse, 0x400, RZ, 0xfc, !PT ;  /* 0x0000040000057812 */ /* 0x040fe400078efcff */
[----:B------:R-:W-:Y:S01]  /*0620*/  LEA.HI.X R15, R7, UR11, R4, 0x3, P0 ;  /* 0x0000000b070f7c11 */ /* 0x000fe200080f1c04 */
[C---:B------:R-:W-:Y:S01]  /*0630*/  VIADD R4, R0.reuse, 0x600 ;  /* 0x0000060000047836 */ /* 0x040fe20000000000 */
[----:B------:R-:W-:Y:S01]  /*0640*/  ISETP.GE.AND P2, PT, R5, UR4, PT ;  /* 0x0000000405007c0c */ /* 0x000fe2000bf46270 */
[----:B------:R-:W-:Y:S01]  /*0650*/  VIADD R5, R0, 0x700 ;  /* 0x0000070000057836 */ /* 0x000fe20000000000 */
[----:B------:R-:W-:-:S02]  /*0660*/  ISETP.GE.AND P1, PT, R6, UR4, PT ;  /* 0x0000000406007c0c */ /* 0x000fc4000bf26270 */
[----:B------:R-:W-:Y:S01]  /*0670*/  ISETP.GE.AND P0, PT, R4, UR4, PT ;  /* 0x0000000404007c0c */ /* 0x000fe2000bf06270 */
[----:B------:R0:W5:Y:S04]  /*0680*/  @P4 LDG.E.64 R6, desc[UR14][R14.64+0x1000] ;  /* 0x0010000e0e064981 */ /* 0x000168000c1e1b00 */
[----:B------:R0:W5:Y:S04]  /*0690*/  @P3 LDG.E.64 R8, desc[UR14][R14.64+0x1800] ;  /* 0x0018000e0e083981 */ /* 0x000168000c1e1b00 */
[----:B------:R0:W5:Y:S04]  /*06a0*/  @P2 LDG.E.64 R10, desc[UR14][R14.64+0x2000] ;  /* 0x0020000e0e0a2981 */ /* 0x000168000c1e1b00 */
[----:B------:R0:W5:Y:S04]  /*06b0*/  @P1 LDG.E.64 R18, desc[UR14][R14.64+0x2800] ;  /* 0x0028000e0e121981 */ /* 0x000168000c1e1b00 */
[----:B------:R0:W5:Y:S04]  /*06c0*/  @P0 LDG.E.64 R20, desc[UR14][R14.64+0x3000] ;  /* 0x0030000e0e140981 */ /* 0x000168000c1e1b00 */
[----:B------:R0:W5:Y:S01]  /*06d0*/  @P6 LDG.E.64 R2, desc[UR14][R14.64] ;  /* 0x0000000e0e026981 */ /* 0x000162000c1e1b00 */
[----:B------:R-:W-:-:S03]  /*06e0*/  ISETP.GE.AND P6, PT, R5, UR4, PT ;  /* 0x0000000405007c0c */ /* 0x000fc6000bfc6270 */
[----:B------:R0:W5:Y:S10]  /*06f0*/  @P5 LDG.E.64 R4, desc[UR14][R14.64+0x800] ;  /* 0x0008000e0e045981 */ /* 0x000174000c1e1b00 */
[----:B------:R0:W5:Y:S04]  /*0700*/  @P6 LDG.E.64 R22, desc[UR14][R14.64+0x3800] ;  /* 0x0038000e0e166981 */ /* 0x000168000c1e1b00 */
[----:B------:R0:W5:Y:S04]  /*0710*/  @!P4 LDG.E.64 R6, desc[UR14][R12.64+0x1000] ;  /* 0x0010000e0c06c981 */ /* 0x000168000c1e1b00 */
[----:B------:R0:W5:Y:S04]  /*0720*/  @!P3 LDG.E.64 R8, desc[UR14][R12.64+0x1800] ;  /* 0x0018000e0c08b981 */ /* 0x000168000c1e1b00 */
[----:B------:R0:W5:Y:S04]  /*0730*/  @!P2 LDG.E.64 R10, desc[UR14][R12.64+0x2000] ;  /* 0x0020000e0c0aa981 */ /* 0x000168000c1e1b00 */
[----:B------:R0:W5:Y:S04]  /*0740*/  @!P1 LDG.E.64 R18, desc[UR14][R12.64+0x2800] ;  /* 0x0028000e0c129981 */ /* 0x000168000c1e1b00 */
[----:B------:R0:W5:Y:S04]  /*0750*/  @!P0 LDG.E.64 R20, desc[UR14][R12.64+0x3000] ;  /* 0x0030000e0c148981 */ /* 0x000168000c1e1b00 */
[----:B------:R0:W5:Y:S04]  /*0760*/  @!P5 LDG.E.64 R4, desc[UR14][R12.64+0x800] ;  /* 0x0008000e0c04d981 */ /* 0x000168000c1e1b00 */
[----:B------:R0:W5:Y:S01]  /*0770*/  @!P6 LDG.E.64 R22, desc[UR14][R12.64+0x3800] ;  /* 0x0038000e0c16e981 */ /* 0x000162000c1e1b00 */
[----:B------:R-:W-:Y:S05]  /*0780*/  BRA `(.L_x_2) ;  /* 0x0000000400e87947 */ /* 0x000fea0003800000 */
.L_x_1:
[----:B------:R-:W-:Y:S01]  /*0790*/  UIADD3 UR7, UP1, UP2, UR7, UR22, UR20 ;  /* 0x0000001607077290 */ /* 0x000fe2000fa3e014 */
[----:B------:R-:W-:Y:S01]  /*07a0*/  IMAD.U32 R2, RZ, RZ, UR26 ;  /* 0x0000001aff027e24 */ /* 0x000fe2000f8e00ff */
[C---:B--2---:R-:W-:Y:S01]  /*07b0*/  ISETP.GE.AND P0, PT, R0.reuse, UR4, PT ;  /* 0x0000000400007c0c */ /* 0x044fe2000bf06270 */
[C---:B------:R-:W-:Y:S01]  /*07c0*/  VIADD R5, R0.reuse, -UR4 ;  /* 0x8000000400057c36 */ /* 0x040fe20008000000 */
[----:B------:R-:W-:Y:S01]  /*07d0*/  UIADD3.X UR8, UPT, UPT, UR8, UR23, UR21, UP1, UP2 ;  /* 0x0000001708087290 */ /* 0x000fe20008fe4415 */
[----:B------:R-:W-:Y:S01]  /*07e0*/  VIADD R7, R0, 0x100 ;  /* 0x0000010000077836 */ /* 0x000fe20000000000 */
[----:B------:R-:W-:Y:S01]  /*07f0*/  SEL R2, R2, UR7, !P0 ;  /* 0x0000000702027c07 */ /* 0x000fe2000c000000 */
[C---:B------:R-:W-:Y:S01]  /*0800*/  VIADD R11, R0.reuse, 0x200 ;  /* 0x00000200000b7836 */ /* 0x040fe20000000000 */
[----:B------:R-:W-:Y:S01]  /*0810*/  SEL R3, R0, R5, !P0 ;  /* 0x0000000500037207 */ /* 0x000fe20004000000 */
[----:B------:R-:W-:Y:S01]  /*0820*/  IMAD.U32 R9, RZ, RZ, UR27 ;  /* 0x0000001bff097e24 */ /* 0x000fe2000f8e00ff */
[----:B------:R-:W-:Y:S01]  /*0830*/  ISETP.GE.AND P2, PT, R7, UR4, PT ;  /* 0x0000000407007c0c */ /* 0x000fe2000bf46270 */
[----:B------:R-:W-:Y:S01]  /*0840*/  VIADD R6, R11, -UR4 ;  /* 0x800000040b067c36 */ /* 0x000fe20008000000 */
[----:B------:R-:W-:Y:S01]  /*0850*/  IADD3 R3, P1, PT, R3, R2, RZ ;  /* 0x0000000203037210 */ /* 0x000fe20007f3e0ff */
[----:B------:R-:W-:Y:S01]  /*0860*/  VIADD R2, R7, -UR4 ;  /* 0x8000000407027c36 */ /* 0x000fe20008000000 */
[----:B------:R-:W-:Y:S01]  /*0870*/  ISETP.GE.AND P3, PT, R11, UR4, PT ;  /* 0x000000040b007c0c */ /* 0x000fe2000bf66270 */
[----:B------:R-:W-:Y:S01]  /*0880*/  IMAD.U32 R4, RZ, RZ, UR26 ;  /* 0x0000001aff047e24 */ /* 0x000fe2000f8e00ff */
[----:B------:R-:W-:Y:S01]  /*0890*/  SHF.R.S32.HI R10, RZ, 0x1f, R5 ;  /* 0x0000001fff0a7819 */ /* 0x000fe20000011405 */
[----:B------:R-:W-:Y:S01]  /*08a0*/  IMAD.U32 R8, RZ, RZ, UR26 ;  /* 0x0000001aff087e24 */ /* 0x000fe2000f8e00ff */
[----:B------:R-:W-:Y:S01]  /*08b0*/  SEL R5, R7, R2, !P2 ;  /* 0x0000000207057207 */ /* 0x000fe20005000000 */
[----:B------:R-:W-:Y:S01]  /*08c0*/  IMAD.U32 R15, RZ, RZ, UR27 ;  /* 0x0000001bff0f7e24 */ /* 0x000fe2000f8e00ff */
[----:B------:R-:W-:Y:S01]  /*08d0*/  SEL R7, R11, R6, !P3 ;  /* 0x000000060b077207 */ /* 0x000fe20005800000 */
[----:B------:R-:W-:Y:S01]  /*08e0*/  IMAD.U32 R12, RZ, RZ, UR26 ;  /* 0x0000001aff0c7e24 */ /* 0x000fe2000f8e00ff */
[----:B------:R-:W-:Y:S01]  /*08f0*/  SEL R9, R9, UR8, !P0 ;  /* 0x0000000809097c07 */ /* 0x000fe2000c000000 */
[----:B------:R-:W-:Y:S01]  /*0900*/  IMAD.U32 R13, RZ, RZ, UR27 ;  /* 0x0000001bff0d7e24 */ /* 0x000fe2000f8e00ff */
[----:B------:R-:W-:Y:S01]  /*0910*/  SEL R10, R10, RZ, P0 ;  /* 0x000000ff0a0a7207 */ /* 0x000fe20000000000 */
[----:B------:R-:W-:Y:S01]  /*0920*/  IMAD.U32 R14, RZ, RZ, UR26 ;  /* 0x0000001aff0e7e24 */ /* 0x000fe2000f8e00ff */
[----:B------:R-:W-:Y:S01]  /*0930*/  SEL R4, R4, UR7, !P3 ;  /* 0x0000000704047c07 */ /* 0x000fe2000d800000 */
[----:B------:R-:W-:Y:S01]  /*0940*/  IMAD.U32 R17, RZ, RZ, UR27 ;  /* 0x0000001bff117e24 */ /* 0x000fe2000f8e00ff */
[----:B------:R-:W-:Y:S01]  /*0950*/  LOP3.LUT R11, R0, 0x400, RZ, 0xfc, !PT ;  /* 0x00000400000b7812 */ /* 0x000fe200078efcff */
[----:B------:R-:W-:Y:S01]  /*0960*/  IMAD.X R10, R10, 0x1, R9, P1 ;  /* 0x000000010a0a7824 */ /* 0x000fe200008e0609 */
[----:B------:R-:W-:Y:S01]  /*0970*/  IADD3 R7, P5, PT, R7, R4, RZ ;  /* 0x0000000407077210 */ /* 0x000fe20007fbe0ff */
[----:B------:R-:W-:Y:S01]  /*0980*/  VIADD R9, R0, 0x300 ;  /* 0x0000030000097836 */ /* 0x000fe20000000000 */
[----:B------:R-:W-:Y:S01]  /*0990*/  SEL R8, R8, UR7, !P2 ;  /* 0x0000000708087c07 */ /* 0x000fe2000d000000 */
[C---:B------:R-:W-:Y:S01]  /*09a0*/  VIADD R4, R11.reuse, -UR4 ;  /* 0x800000040b047c36 */ /* 0x040fe20008000000 */
[----:B------:R-:W-:Y:S01]  /*09b0*/  ISETP.GE.AND P1, PT, R11, UR4, PT ;  /* 0x000000040b007c0c */ /* 0x000fe2000bf26270 */
[----:B------:R-:W-:Y:S01]  /*09c0*/  IMAD.U32 R16, RZ, RZ, UR26 ;  /* 0x0000001aff107e24 */ /* 0x000fe2000f8e00ff */
[----:B------:R-:W-:Y:S01]  /*09d0*/  SHF.R.S32.HI R2, RZ, 0x1f, R2 ;  /* 0x0000001fff027819 */ /* 0x000fe20000011402 */
[----:B------:R-:W-:Y:S01]  /*09e0*/  VIADD R21, R0, 0x700 ;  /* 0x0000070000157836 */ /* 0x000fe20000000000 */
[----:B------:R-:W-:Y:S01]  /*09f0*/  IADD3 R5, P4, PT, R5, R8, RZ ;  /* 0x0000000805057210 */ /* 0x000fe20007f9e0ff */
[----:B------:R-:W-:Y:S01]  /*0a00*/  VIADD R8, R9, -UR4 ;  /* 0x8000000409087c36 */ /* 0x000fe20008000000 */
[----:B------:R-:W-:Y:S01]  /*0a10*/  SHF.R.S32.HI R6, RZ, 0x1f, R6 ;  /* 0x0000001fff067819 */ /* 0x000fe20000011406 */
[----:B------:R-:W-:Y:S01]  /*0a20*/  IMAD.U32 R18, RZ, RZ, UR26 ;  /* 0x0000001aff127e24 */ /* 0x000fe2000f8e00ff */
[----:B------:R-:W-:Y:S01]  /*0a30*/  SEL R15, R15, UR8, !P2 ;  /* 0x000000080f0f7c07 */ /* 0x000fe2000d000000 */
[----:B------:R-:W-:Y:S01]  /*0a40*/  IMAD.U32 R20, RZ, RZ, UR26 ;  /* 0x0000001aff147e24 */ /* 0x000fe2000f8e00ff */
[----:B------:R-:W-:Y:S01]  /*0a50*/  SEL R11, R11, R4, !P1 ;  /* 0x000000040b0b7207 */ /* 0x000fe20004800000 */
[----:B------:R-:W-:Y:S01]  /*0a60*/  IMAD.U32 R23, RZ, RZ, UR27 ;  /* 0x0000001bff177e24 */ /* 0x000fe2000f8e00ff */
[----:B------:R-:W-:Y:S01]  /*0a70*/  SEL R12, R12, UR7, !P1 ;  /* 0x000000070c0c7c07 */ /* 0x000fe2000c800000 */
[----:B------:R-:W-:Y:S01]  /*0a80*/  IMAD.U32 R25, RZ, RZ, UR27 ;  /* 0x0000001bff197e24 */ /* 0x000fe2000f8e00ff */
[----:B------:R-:W-:-:S02]  /*0a90*/  SEL R2, R2, RZ, P2 ;  /* 0x000000ff02027207 */ /* 0x000fc40001000000 */
[----:B------:R-:W-:Y:S02]  /*0aa0*/  ISETP.GE.AND P0, PT, R9, UR4, PT ;  /* 0x0000000409007c0c */ /* 0x000fe4000bf06270 */
[----:B------:R-:W-:Y:S02]  /*0ab0*/  SEL R13, R13, UR8, !P3 ;  /* 0x000000080d0d7c07 */ /* 0x000fe4000d800000 */
[----:B------:R-:W-:Y:S02]  /*0ac0*/  SEL R6, R6, RZ, P3 ;  /* 0x000000ff06067207 */ /* 0x000fe40001800000 */
[----:B------:R-:W-:Y:S01]  /*0ad0*/  IADD3 R11, P3, PT, R11, R12, RZ ;  /* 0x0000000c0b0b7210 */ /* 0x000fe20007f7e0ff */
[----:B------:R-:W-:Y:S01]  /*0ae0*/  IMAD.X R12, R2, 0x1, R15, P4 ;  /* 0x00000001020c7824 */ /* 0x000fe200020e060f */
[----:B------:R-:W-:Y:S01]  /*0af0*/  SEL R9, R9, R8, !P0 ;  /* 0x0000000809097207 */ /* 0x000fe20004000000 */
[----:B------:R-:W-:Y:S01]  /*0b00*/  VIADD R15, R0, 0x600 ;  /* 0x00000600000f7836 */ /* 0x000fe20000000000 */
[----:B------:R-:W-:-:S02]  /*0b10*/  SEL R14, R14, UR7, !P0 ;  /* 0x000000070e0e7c07 */ /* 0x000fc4000c000000 */
[----:B------:R-:W-:Y:S01]  /*0b20*/  SHF.R.S32.HI R8, RZ, 0x1f, R8 ;  /* 0x0000001fff087819 */ /* 0x000fe20000011408 */
[----:B------:R-:W-:Y:S01]  /*0b30*/  VIADD R2, R15, -UR4 ;  /* 0x800000040f027c36 */ /* 0x000fe20008000000 */
[----:B------:R-:W-:Y:S01]  /*0b40*/  IADD3 R9, P2, PT, R9, R14, RZ ;  /* 0x0000000e09097210 */ /* 0x000fe20007f5e0ff */
[----:B------:R-:W-:Y:S01]  /*0b50*/  IMAD.X R14, R6, 0x1, R13, P5 ;  /* 0x00000001060e7824 */ /* 0x000fe200028e060d */
[----:B------:R-:W-:Y:S01]  /*0b60*/  ISETP.GE.AND P5, PT, R15, UR4, PT ;  /* 0x000000040f007c0c */ /* 0x000fe2000bfa6270 */
[----:B------:R-:W-:Y:S01]  /*0b70*/  VIADD R13, R0, 0x500 ;  /* 0x00000500000d7836 */ /* 0x000fe20000000000 */
[----:B------:R-:W-:Y:S02]  /*0b80*/  SEL R17, R17, UR8, !P0 ;  /* 0x0000000811117c07 */ /* 0x000fe4000c000000 */
[----:B------:R-:W-:Y:S01]  /*0b90*/  SEL R15, R15, R2, !P5 ;  /* 0x000000020f0f7207 */ /* 0x000fe20006800000 */
[----:B------:R-:W-:Y:S01]  /*0ba0*/  VIADD R6, R13, -UR4 ;  /* 0x800000040d067c36 */ /* 0x000fe20008000000 */
[----:B------:R-:W-:-:S02]  /*0bb0*/  SEL R16, R16, UR7, !P5 ;  /* 0x0000000710107c07 */ /* 0x000fc4000e800000 */
[----:B------:R-:W-:Y:S02]  /*0bc0*/  SEL R8, R8, RZ, P0 ;  /* 0x000000ff08087207 */ /* 0x000fe40000000000 */
[----:B------:R-:W-:Y:S02]  /*0bd0*/  IADD3 R15, P0, PT, R15, R16, RZ ;  /* 0x000000100f0f7210 */ /* 0x000fe40007f1e0ff */
[----:B------:R-:W-:Y:S01]  /*0be0*/  ISETP.GE.AND P4, PT, R13, UR4, PT ;  /* 0x000000040d007c0c */ /* 0x000fe2000bf86270 */
[----:B------:R-:W-:Y:S01]  /*0bf0*/  IMAD.X R16, R8, 0x1, R17, P2 ;  /* 0x0000000108107824 */ /* 0x000fe200010e0611 */
[C---:B------:R-:W-:Y:S01]  /*0c00*/  ISETP.GE.AND P2, PT, R21.reuse, UR4, PT ;  /* 0x0000000415007c0c */ /* 0x040fe2000bf46270 */
[----:B------:R-:W-:Y:S01]  /*0c10*/  VIADD R8, R21, -UR4 ;  /* 0x8000000415087c36 */ /* 0x000fe20008000000 */
[----:B------:R-:W-:Y:S02]  /*0c20*/  SHF.R.S32.HI R19, RZ, 0x1f, R4 ;  /* 0x0000001fff137819 */ /* 0x000fe40000011404 */
[----:B------:R-:W-:-:S02]  /*0c30*/  SEL R18, R18, UR7, !P4 ;  /* 0x0000000712127c07 */ /* 0x000fc4000e000000 */
[----:B------:R-:W-:Y:S01]  /*0c40*/  SEL R4, R20, UR7, !P2 ;  /* 0x0000000714047c07 */ /* 0x000fe2000d000000 */
[----:B------:R-:W0:Y:S01]  /*0c50*/  LDCU.64 UR6, c[0x0][0x3a0] ;  /* 0x00007400ff0677ac */ /* 0x000e220008000a00 */
[----:B------:R-:W-:Y:S02]  /*0c60*/  SEL R13, R13, R6, !P4 ;  /* 0x000000060d0d7207 */ /* 0x000fe40006000000 */
[----:B------:R-:W-:Y:S01]  /*0c70*/  SEL R17, R21, R8, !P2 ;  /* 0x0000000815117207 */ /* 0x000fe20005000000 */
[----:B------:R-:W-:Y:S01]  /*0c80*/  IMAD.U32 R21, RZ, RZ, UR27 ;  /* 0x0000001bff157e24 */ /* 0x000fe2000f8e00ff */
[----:B------:R-:W-:Y:S01]  /*0c90*/  IADD3 R13, P6, PT, R13, R18, RZ ;  /* 0x000000120d0d7210 */ /* 0x000fe20007fde0ff */
[----:B------:R-:W-:Y:S01]  /*0ca0*/  IMAD.U32 R18, RZ, RZ, UR27 ;  /* 0x0000001bff127e24 */ /* 0x000fe2000f8e00ff */
[----:B------:R-:W-:Y:S02]  /*0cb0*/  SHF.R.S32.HI R2, RZ, 0x1f, R2 ;  /* 0x0000001fff027819 */ /* 0x000fe40000011402 */
[----:B------:R-:W-:-:S02]  /*0cc0*/  SHF.R.S32.HI R6, RZ, 0x1f, R6 ;  /* 0x0000001fff067819 */ /* 0x000fc40000011406 */
[----:B------:R-:W-:Y:S02]  /*0cd0*/  SHF.R.S32.HI R8, RZ, 0x1f, R8 ;  /* 0x0000001fff087819 */ /* 0x000fe40000011408 */
[----:B------:R-:W-:Y:S02]  /*0ce0*/  SEL R18, R18, UR8, !P1 ;  /* 0x0000000812127c07 */ /* 0x000fe4000c800000 */
[----:B------:R-:W-:Y:S02]  /*0cf0*/  SEL R19, R19, RZ, P1 ;  /* 0x000000ff13137207 */ /* 0x000fe40000800000 */
[----:B------:R-:W-:Y:S02]  /*0d00*/  SEL R23, R23, UR8, !P5 ;  /* 0x0000000817177c07 */ /* 0x000fe4000e800000 */
[----:B------:R-:W-:Y:S01]  /*0d10*/  SEL R2, R2, RZ, P5 ;  /* 0x000000ff02027207 */ /* 0x000fe20002800000 */
[----:B------:R-:W-:Y:S01]  /*0d20*/  IMAD.X R18, R19, 0x1, R18, P3 ;  /* 0x0000000113127824 */ /* 0x000fe200018e0612 */
[----:B------:R-:W-:-:S02]  /*0d30*/  IADD3 R17, P1, PT, R17, R4, RZ ;  /* 0x0000000411117210 */ /* 0x000fc40007f3e0ff */
[----:B------:R-:W-:Y:S01]  /*0d40*/  SEL R25, R25, UR8, !P4 ;  /* 0x0000000819197c07 */ /* 0x000fe2000e000000 */
[----:B------:R-:W-:Y:S01]  /*0d50*/  IMAD.X R22, R2, 0x1, R23, P0 ;  /* 0x0000000102167824 */ /* 0x000fe200000e0617 */
[----:B------:R-:W-:Y:S02]  /*0d60*/  SEL R21, R21, UR8, !P2 ;  /* 0x0000000815157c07 */ /* 0x000fe4000d000000 */
[----:B------:R-:W-:Y:S02]  /*0d70*/  SEL R6, R6, RZ, P4 ;  /* 0x000000ff06067207 */ /* 0x000fe40002000000 */
[----:B------:R-:W-:Y:S02]  /*0d80*/  SEL R8, R8, RZ, P2 ;  /* 0x000000ff08087207 */ /* 0x000fe40001000000 */
[----:B0-----:R-:W-:Y:S01]  /*0d90*/  LEA R2, P0, R3, UR6, 0x3 ;  /* 0x0000000603027c11 */ /* 0x001fe2000f8018ff */
[----:B------:R-:W-:Y:S01]  /*0da0*/  IMAD.X R20, R6, 0x1, R25, P6 ;  /* 0x0000000106147824 */ /* 0x000fe200030e0619 */
[----:B------:R-:W-:Y:S01]  /*0db0*/  LEA R6, P2, R7, UR6, 0x3 ;  /* 0x0000000607067c11 */ /* 0x000fe2000f8418ff */
[----:B------:R-:W-:Y:S01]  /*0dc0*/  IMAD.X R24, R8, 0x1, R21, P1 ;  /* 0x0000000108187824 */ /* 0x000fe200008e0615 */
[----:B------:R-:W-:-:S02]  /*0dd0*/  LEA R4, P1, R5, UR6, 0x3 ;  /* 0x0000000605047c11 */ /* 0x000fc4000f8218ff */
[----:B------:R-:W-:Y:S02]  /*0de0*/  LEA R8, P3, R9, UR6, 0x3 ;  /* 0x0000000609087c11 */ /* 0x000fe4000f8618ff */
[----:B------:R-:W-:Y:S02]  /*0df0*/  LEA.HI.X R3, R3, UR7, R10, 0x3, P0 ;  /* 0x0000000703037c11 */ /* 0x000fe400080f1c0a */
[----:B------:R-:W-:Y:S02]  /*0e00*/  LEA.HI.X R5, R5, UR7, R12, 0x3, P1 ;  /* 0x0000000705057c11 */ /* 0x000fe400088f1c0c */
[----:B------:R-:W-:Y:S02]  /*0e10*/  LEA.HI.X R7, R7, UR7, R14, 0x3, P2 ;  /* 0x0000000707077c11 */ /* 0x000fe400090f1c0e */
[----:B------:R-:W-:Y:S01]  /*0e20*/  LEA.HI.X R9, R9, UR7, R16, 0x3, P3 ;  /* 0x0000000709097c11 */ /* 0x000fe200098f1c10 */
[----:B------:R-:W5:Y:S01]  /*0e30*/  LDG.E.64 R2, desc[UR14][R2.64] ;  /* 0x0000000e02027981 */ /* 0x000f62000c1e1b00 */
[----:B------:R-:W-:-:S02]  /*0e40*/  LEA R10, P0, R11, UR6, 0x3 ;  /* 0x000000060b0a7c11 */ /* 0x000fc4000f8018ff */
[----:B------:R-:W-:Y:S01]  /*0e50*/  LEA R12, P1, R13, UR6, 0x3 ;  /* 0x000000060d0c7c11 */ /* 0x000fe2000f8218ff */
[----:B------:R-:W5:Y:S01]  /*0e60*/  LDG.E.64 R4, desc[UR14][R4.64] ;  /* 0x0000000e04047981 */ /* 0x000f62000c1e1b00 */
[----:B------:R-:W-:Y:S02]  /*0e70*/  LEA R14, P2, R15, UR6, 0x3 ;  /* 0x000000060f0e7c11 */ /* 0x000fe4000f8418ff */
[----:B------:R-:W-:Y:S01]  /*0e80*/  LEA R16, P3, R17, UR6, 0x3 ;  /* 0x0000000611107c11 */ /* 0x000fe2000f8618ff */
[----:B------:R-:W5:Y:S01]  /*0e90*/  LDG.E.64 R6, desc[UR14][R6.64] ;  /* 0x0000000e06067981 */ /* 0x000f62000c1e1b00 */
[----:B------:R-:W-:Y:S02]  /*0ea0*/  LEA.HI.X R11, R11, UR7, R18, 0x3, P0 ;  /* 0x000000070b0b7c11 */ /* 0x000fe400080f1c12 */
[----:B------:R-:W-:Y:S01]  /*0eb0*/  LEA.HI.X R13, R13, UR7, R20, 0x3, P1 ;  /* 0x000000070d0d7c11 */ /* 0x000fe200088f1c14 */
[----:B------:R-:W5:Y:S01]  /*0ec0*/  LDG.E.64 R8, desc[UR14][R8.64] ;  /* 0x0000000e08087981 */ /* 0x000f62000c1e1b00 */
[----:B------:R-:W-:-:S02]  /*0ed0*/  LEA.HI.X R15, R15, UR7, R22, 0x3, P2 ;  /* 0x000000070f0f7c11 */ /* 0x000fc400090f1c16 */
[----:B------:R-:W-:Y:S01]  /*0ee0*/  LEA.HI.X R17, R17, UR7, R24, 0x3, P3 ;  /* 0x0000000711117c11 */ /* 0x000fe200098f1c18 */
[----:B------:R-:W5:Y:S04]  /*0ef0*/  LDG.E.64 R10, desc[UR14][R10.64] ;  /* 0x0000000e0a0a7981 */ /* 0x000f68000c1e1b00 */
[----:B------:R1:W5:Y:S04]  /*0f00*/  LDG.E.64 R18, desc[UR14][R12.64] ;  /* 0x0000000e0c127981 */ /* 0x000368000c1e1b00 */
[----:B------:R1:W5:Y:S04]  /*0f10*/  LDG.E.64 R20, desc[UR14][R14.64] ;  /* 0x0000000e0e147981 */ /* 0x000368000c1e1b00 */
[----:B------:R1:W5:Y:S02]  /*0f20*/  LDG.E.64 R22, desc[UR14][R16.64] ;  /* 0x0000000e10167981 */ /* 0x000364000c1e1b00 */
.L_x_2:
[----:B------:R-:W2:Y:S01]  /*0f30*/  S2UR UR7, SR_CgaCtaId ;  /* 0x00000000000779c3 */ /* 0x000ea20000008800 */
[----:B------:R-:W-:Y:S01]  /*0f40*/  UMOV UR6, 0x400 ;  /* 0x0000040000067882 */ /* 0x000fe20000000000 */
[----:B-1----:R-:W-:Y:S01]  /*0f50*/  IMAD.SHL.U32 R16, R0, 0x8, RZ ;  /* 0x0000000800107824 */ /* 0x002fe200078e00ff */
[----:B--2---:R-:W-:-:S09]  /*0f60*/  ULEA UR6, UR7, UR6, 0x18 ;  /* 0x0000000607067291 */ /* 0x004fd2000f8ec0ff */
[----:B-----5:R1:W-:Y:S04]  /*0f70*/  STS.64 [R16+UR6], R2 ;  /* 0x0000000210007988 */ /* 0x0203e80008000a06 */
[----:B------:R2:W-:Y:S04]  /*0f80*/  STS.64 [R16+UR6+0x800], R4 ;  /* 0x0008000410007988 */ /* 0x0005e80008000a06 */
[----:B------:R3:W-:Y:S04]  /*0f90*/  STS.64 [R16+UR6+0x1000], R6 ;  /* 0x0010000610007988 */ /* 0x0007e80008000a06 */
[----:B------:R3:W-:Y:S04]  /*0fa0*/  STS.64 [R16+UR6+0x1800], R8 ;  /* 0x0018000810007988 */ /* 0x0007e80008000a06 */
[----:B------:R3:W-:Y:S04]  /*0fb0*/  STS.64 [R16+UR6+0x2000], R10 ;  /* 0x0020000a10007988 */ /* 0x0007e80008000a06 */
[----:B------:R3:W-:Y:S04]  /*0fc0*/  STS.64 [R16+UR6+0x2800], R18 ;  /* 0x0028001210007988 */ /* 0x0007e80008000a06 */
[----:B------:R3:W-:Y:S04]  /*0fd0*/  STS.64 [R16+UR6+0x3000], R20 ;  /* 0x0030001410007988 */ /* 0x0007e80008000a06 */
[----:B------:R3:W-:Y:S01]  /*0fe0*/  STS.64 [R16+UR6+0x3800], R22 ;  /* 0x0038001610007988 */ /* 0x0007e20008000a06 */
[----:B------:R-:W-:Y:S01]  /*0ff0*/  BAR.SYNC.DEFER_BLOCKING 0x0 ;  /* 0x0000000000007b1d */ /* 0x000fe20000010000 */
[----:B------:R-:W-:-:S07]  /*1000*/  UIADD3 UR7, UPT, UPT, UR4, UR5, URZ ;  /* 0x0000000504077290 */ /* 0x000fce000fffe0ff */
[----:B0-----:R-:W0:Y:S01]  /*1010*/  LDC R13, c[0x0][0x3b0] ;  /* 0x0000ec00ff0d7b82 */ /* 0x001e220000000800 */
[----:B------:R-:W-:Y:S01]  /*1020*/  BSSY.RECONVERGENT B0, `(.L_x_3) ;  /* 0x0000024000007945 */ /* 0x000fe20003800200 */
[----:B-1----:R-:W-:-:S06]  /*1030*/  VIMNMX R3, PT, PT, R16, UR7, PT ;  /* 0x0000000710037c48 */ /* 0x002fcc000bfe0100 */
[----:B------:R-:W-:Y:S01]  /*1040*/  PREEXIT ;  /* 0x000000000000782d */ /* 0x000fe20000000000 */
[C---:B------:R-:W-:Y:S01]  /*1050*/  ISETP.GE.AND P0, PT, R3.reuse, UR5, PT ;  /* 0x0000000503007c0c */ /* 0x040fe2000bf06270 */
[C---:B--2---:R-:W-:Y:S01]  /*1060*/  VIADD R4, R3.reuse, -UR5 ;  /* 0x8000000503047c36 */ /* 0x044fe20008000000 */
[----:B------:R-:W-:Y:S01]  /*1070*/  VIMNMX R5, PT, PT, R3, UR4, PT ;  /* 0x0000000403057c48 */ /* 0x000fe2000bfe0100 */
[----:B------:R-:W-:-:S03]  /*1080*/  ULEA UR5, UR4, UR6, 0x3 ;  /* 0x0000000604057291 */ /* 0x000fc6000f8e18ff */
[----:B------:R-:W-:-:S04]  /*1090*/  SEL R4, R4, RZ, P0 ;  /* 0x000000ff04047207 */ /* 0x000fc80000000000 */
[----:B------:R-:W-:Y:S02]  /*10a0*/  ISETP.GE.AND P0, PT, R4, R5, PT ;  /* 0x000000050400720c */ /* 0x000fe40003f06270 */
[----:B0-----:R-:W-:-:S11]  /*10b0*/  IADD3 R2, PT, PT, -R13, 0x40, RZ ;  /* 0x000000400d027810 */ /* 0x001fd60007ffe1ff */
[----:B---3--:R-:W-:Y:S05]  /*10c0*/  @P0 BRA `(.L_x_4) ;  /* 0x0000000000640947 */ /* 0x008fea0003800000 */
[----:B------:R-:W-:Y:S01]  /*10d0*/  IMAD.MOV.U32 R17, RZ, RZ, -0x1 ;  /* 0xffffffffff117424 */ /* 0x000fe200078e00ff */
[----:B------:R-:W-:-:S04]  /*10e0*/  ISETP.GE.AND P0, PT, R13, 0x40, PT ;  /* 0x000000400d00780c */ /* 0x000fc80003f06270 */
[CC--:B------:R-:W-:Y:S02]  /*10f0*/  SHF.L.U32 R15, R17.reuse, R2.reuse, RZ ;  /* 0x00000002110f7219 */ /* 0x0c0fe400000006ff */
[----:B------:R-:W-:Y:S02]  /*1100*/  SHF.L.U64.HI R17, R17, R2, 0xffffffff ;  /* 0xffffffff11117419 */ /* 0x000fe40000010202 */
[----:B------:R-:W-:Y:S02]  /*1110*/  SEL R15, R15, 0xffffffff, !P0 ;  /* 0xffffffff0f0f7807 */ /* 0x000fe40004000000 */
[----:B------:R-:W-:-:S07]  /*1120*/  SEL R17, R17, 0xffffffff, !P0 ;  /* 0xffffffff11117807 */ /* 0x000fce0004000000 */
.L_x_5:
[----:B------:R-:W-:-:S05]  /*1130*/  IMAD.IADD R6, R5, 0x1, -R4 ;  /* 0x0000000105067824 */ /* 0x000fca00078e0a04 */
[----:B------:R-:W-:-:S04]  /*1140*/  LEA.HI R7, R6, R6, RZ, 0x1 ;  /* 0x0000000606077211 */ /* 0x000fc800078f08ff */
[----:B------:R-:W-:-:S04]  /*1150*/  LEA.HI.SX32 R10, R7, R4, 0x1f ;  /* 0x00000004070a7211 */ /* 0x000fc800078ffaff */
[----:B------:R-:W-:-:S05]  /*1160*/  LOP3.LUT R6, RZ, R10, RZ, 0x33, !PT ;  /* 0x0000000aff067212 */ /* 0x000fca00078e33ff */
[----:B------:R-:W-:Y:S01]  /*1170*/  IMAD.IADD R7, R3, 0x1, R6 ;  /* 0x0000000103077824 */ /* 0x000fe200078e0206 */
[----:B------:R-:W-:-:S04]  /*1180*/  LEA R6, R10, UR6, 0x3 ;  /* 0x000000060a067c11 */ /* 0x000fc8000f8e18ff */
[----:B------:R-:W-:Y:S02]  /*1190*/  LEA R8, R7, UR5, 0x3 ;  /* 0x0000000507087c11 */ /* 0x000fe4000f8e18ff */
[----:B------:R-:W0:Y:S04]  /*11a0*/  LDS.64 R6, [R6] ;  /* 0x0000000006067984 */ /* 0x000e280000000a00 */
[----:B------:R-:W1:Y:S01]  /*11b0*/  LDS.64 R8, [R8] ;  /* 0x0000000008087984 */ /* 0x000e620000000a00 */
[----:B0-----:R-:W-:Y:S02]  /*11c0*/  LOP3.LUT R11, R6, R15, RZ, 0xc0, !PT ;  /* 0x0000000f060b7212 */ /* 0x001fe400078ec0ff */
[----:B------:R-:W-:Y:S02]  /*11d0*/  LOP3.LUT R7, R7, R17, RZ, 0xc0, !PT ;  /* 0x0000001107077212 */ /* 0x000fe400078ec0ff */
[----:B-1----:R-:W-:-:S02]  /*11e0*/  LOP3.LUT R12, R8, R15, RZ, 0xc0, !PT ;  /* 0x0000000f080c7212 */ /* 0x002fc400078ec0ff */
[----:B------:R-:W-:Y:S02]  /*11f0*/  LOP3.LUT R14, R9, R17, RZ, 0xc0, !PT ;  /* 0x00000011090e7212 */ /* 0x000fe400078ec0ff */
[----:B------:R-:W-:-:S04]  /*1200*/  ISETP.GE.U32.AND P0, PT, R12, R11, PT ;  /* 0x0000000b0c00720c */ /* 0x000fc80003f06070 */
[----:B------:R-:W-:-:S04]  /*1210*/  ISETP.GE.U32.AND.EX P0, PT, R14, R7, PT, P0 ;  /* 0x000000070e00720c */ /* 0x000fc80003f06100 */
[----:B------:R-:W-:-:S09]  /*1220*/  SEL R5, R10, R5, !P0 ;  /* 0x000000050a057207 */ /* 0x000fd20004000000 */
[----:B------:R-:W-:-:S05]  /*1230*/  @P0 VIADD R4, R10, 0x1 ;  /* 0x000000010a040836 */ /* 0x000fca0000000000 */
[----:B------:R-:W-:-:S13]  /*1240*/  ISETP.GE.AND P0, PT, R4, R5, PT ;  /* 0x000000050400720c */ /* 0x000fda0003f06270 */
[----:B------:R-:W-:Y:S05]  /*1250*/  @!P0 BRA `(.L_x_5) ;  /* 0xfffffffc00b48947 */ /* 0x000fea000383ffff */
.L_x_4:
[----:B------:R-:W-:Y:S05]  /*1260*/  BSYNC.RECONVERGENT B0 ;  /* 0x0000000000007941 */ /* 0x000fea0003800200 */
.L_x_3:
[----:B------:R-:W-:Y:S01]  /*1270*/  IMAD.IADD R3, R3, 0x1, -R4 ;  /* 0x0000000103037824 */ /* 0x000fe200078e0a04 */
[----:B------:R-:W-:Y:S01]  /*1280*/  LEA R9, R4, UR6, 0x3 ;  /* 0x0000000604097c11 */ /* 0x000fe2000f8e18ff */
[----:B------:R-:W-:Y:S01]  /*1290*/  BSSY.RECONVERGENT B0, `(.L_x_6) ;  /* 0x0000017000007945 */ /* 0x000fe20003800200 */
[----:B------:R-:W-:Y:S01]  /*12a0*/  ISETP.GE.AND P2, PT, R13, 0x40, PT ;  /* 0x000000400d00780c */ /* 0x000fe20003f46270 */
[C---:B------:R-:W-:Y:S01]  /*12b0*/  VIADD R7, R3.reuse, UR4 ;  /* 0x0000000403077c36 */ /* 0x040fe20008000000 */
[----:B------:R-:W-:Y:S01]  /*12c0*/  LEA R8, R3, UR5, 0x3 ;  /* 0x0000000503087c11 */ /* 0x000fe2000f8e18ff */
[----:B------:R0:W1:Y:S01]  /*12d0*/  LDS.64 R20, [R9] ;  /* 0x0000000009147984 */ /* 0x0000620000000a00 */
[----:B------:R-:W-:Y:S01]  /*12e0*/  IMAD.MOV.U32 R3, RZ, RZ, -0x1 ;  /* 0xffffffffff037424 */ /* 0x000fe200078e00ff */
[----:B------:R-:W-:Y:S02]  /*12f0*/  PLOP3.LUT P0, PT, PT, PT, PT, 0x8, 0x80 ;  /* 0x000000000080781c */ /* 0x000fe40003f0e170 */
[----:B------:R0:W2:Y:S01]  /*1300*/  LDS.64 R18, [R8] ;  /* 0x0000000008127984 */ /* 0x0000a20000000a00 */
[----:B------:R-:W-:-:S02]  /*1310*/  ISETP.GE.AND P1, PT, R7, UR7, PT ;  /* 0x0000000707007c0c */ /* 0x000fc4000bf26270 */
[CC--:B------:R-:W-:Y:S02]  /*1320*/  SHF.L.U32 R17, R3.reuse, R2.reuse, RZ ;  /* 0x0000000203117219 */ /* 0x0c0fe400000006ff */
[----:B------:R-:W-:Y:S02]  /*1330*/  SHF.L.U64.HI R22, R3, R2, 0xffffffff ;  /* 0xffffffff03167419 */ /* 0x000fe40000010202 */
[----:B------:R-:W-:Y:S02]  /*1340*/  SEL R17, R17, 0xffffffff, !P2 ;  /* 0xffffffff11117807 */ /* 0x000fe40005000000 */
[----:B------:R-:W-:-:S05]  /*1350*/  SEL R22, R22, 0xffffffff, !P2 ;  /* 0xffffffff16167807 */ /* 0x000fca0005000000 */
[----:B0-----:R-:W-:Y:S05]  /*1360*/  @P1 BRA `(.L_x_7) ;  /* 0x0000000000241947 */ /* 0x001fea0003800000 */
[----:B------:R-:W-:Y:S02]  /*1370*/  ISETP.GE.AND P2, PT, R4, UR4, PT ;  /* 0x0000000404007c0c */ /* 0x000fe4000bf46270 */
[----:B------:R-:W-:-:S11]  /*1380*/  PLOP3.LUT P0, PT, PT, PT, PT, 0x80, 0x8 ;  /* 0x000000000008781c */ /* 0x000fd60003f0f070 */
[-C--:B--2---:R-:W-:Y:S02]  /*1390*/  @!P2 LOP3.LUT R5, R18, R17.reuse, RZ, 0xc0, !PT ;  /* 0x000000111205a212 */ /* 0x084fe400078ec0ff */
[----:B-1----:R-:W-:Y:S02]  /*13a0*/  @!P2 LOP3.LUT R2, R20, R17, RZ, 0xc0, !PT ;  /* 0x000000111402a212 */ /* 0x002fe400078ec0ff */
[-C--:B------:R-:W-:Y:S02]  /*13b0*/  @!P2 LOP3.LUT R6, R19, R22.reuse, RZ, 0xc0, !PT ;  /* 0x000000161306a212 */ /* 0x080fe400078ec0ff */
[----:B------:R-:W-:Y:S02]  /*13c0*/  @!P2 LOP3.LUT R3, R21, R22, RZ, 0xc0, !PT ;  /* 0x000000161503a212 */ /* 0x000fe400078ec0ff */
[----:B------:R-:W-:-:S04]  /*13d0*/  @!P2 ISETP.GE.U32.AND P1, PT, R5, R2, PT ;  /* 0x000000020500a20c */ /* 0x000fc80003f26070 */
[----:B------:R-:W-:-:S04]  /*13e0*/  @!P2 ISETP.GE.U32.AND.EX P1, PT, R6, R3, PT, P1 ;  /* 0x000000030600a20c */ /* 0x000fc80003f26110 */
[----:B------:R-:W-:-:S13]  /*13f0*/  @!P2 PLOP3.LUT P0, PT, P1, PT, PT, 0x8, 0x80 ;  /* 0x000000000080a81c */ /* 0x000fda0000f0e170 */
.L_x_7:
[----:B------:R-:W-:Y:S05]  /*1400*/  BSYNC.RECONVERGENT B0 ;  /* 0x0000000000007941 */ /* 0x000fea0003800200 */
.L_x_6:
[----:B------:R-:W-:Y:S01]  /*1410*/  VIADD R5, R7, 0x1 ;  /* 0x0000000107057836 */ /* 0x000fe20000000000 */
[----:B------:R-:W-:Y:S01]  /*1420*/  BSSY.RECONVERGENT B0, `(.L_x_8) ;  /* 0x0000016000007945 */ /* 0x000fe20003800200 */
[----:B------:R-:W-:Y:S01]  /*1430*/  @!P0 IMAD.MOV R5, RZ, RZ, R7 ;  /* 0x000000ffff058224 */ /* 0x000fe200078e0207 */
[----:B-12---:R-:W-:Y:S01]  /*1440*/  SEL R2, R18, R20, P0 ;  /* 0x0000001412027207 */ /* 0x006fe20000000000 */
[----:B------:R-:W-:Y:S01]  /*1450*/  VIADD R6, R4, 0x1 ;  /* 0x0000000104067836 */ /* 0x000fe20000000000 */
[----:B------:R-:W-:Y:S01]  /*1460*/  SEL R3, R19, R21, P0 ;  /* 0x0000001513037207 */ /* 0x000fe20000000000 */
[----:B------:R-:W-:Y:S01]  /*1470*/  @P0 IMAD.MOV R6, RZ, RZ, R4 ;  /* 0x000000ffff060224 */ /* 0x000fe200078e0204 */
[C---:B------:R-:W-:Y:S01]  /*1480*/  ISETP.GE.AND P1, PT, R5.reuse, UR7, PT ;  /* 0x0000000705007c0c */ /* 0x040fe2000bf26270 */
[----:B------:R0:W1:Y:S01]  /*1490*/  @P0 LDS.64 R18, [R8+0x8] ;  /* 0x0000080008120984 */ /* 0x0000620000000a00 */
[----:B------:R-:W-:Y:S02]  /*14a0*/  VIADD R7, R5, 0x1 ;  /* 0x0000000105077836 */ /* 0x000fe40000000000 */
[----:B------:R-:W-:Y:S01]  /*14b0*/  VIADD R10, R6, 0x1 ;  /* 0x00000001060a7836 */ /* 0x000fe20000000000 */
[----:B------:R0:W2:Y:S01]  /*14c0*/  @!P0 LDS.64 R20, [R9+0x8] ;  /* 0x0000080009148984 */ /* 0x0000a20000000a00 */
[----:B------:R-:W-:-:S07]  /*14d0*/  PLOP3.LUT P0, PT, PT, PT, PT, 0x8, 0x80 ;  /* 0x000000000080781c */ /* 0x000fce0003f0e170 */
[----:B0-----:R-:W-:Y:S06]  /*14e0*/  @P1 BRA `(.L_x_9) ;  /* 0x0000000000241947 */ /* 0x001fec0003800000 */
[----:B------:R-:W-:-:S13]  /*14f0*/  ISETP.GE.AND P2, PT, R6, UR4, PT ;  /* 0x0000000406007c0c */ /* 0x000fda000bf46270 */
[-C--:B-1----:R-:W-:Y:S02]  /*1500*/  @!P2 LOP3.LUT R4, R18, R17.reuse, RZ, 0xc0, !PT ;  /* 0x000000111204a212 */ /* 0x082fe400078ec0ff */
[----:B--2---:R-:W-:Y:S02]  /*1510*/  @!P2 LOP3.LUT R9, R20, R17, RZ, 0xc0, !PT ;  /* 0x000000111409a212 */ /* 0x004fe400078ec0ff */
[-C--:B------:R-:W-:Y:S02]  /*1520*/  @!P2 LOP3.LUT R8, R19, R22.reuse, RZ, 0xc0, !PT ;  /* 0x000000161308a212 */ /* 0x080fe400078ec0ff */
[----:B------:R-:W-:Y:S02]  /*1530*/  @!P2 LOP3.LUT R11, R21, R22, RZ, 0xc0, !PT ;  /* 0x00000016150ba212 */ /* 0x000fe400078ec0ff */
[----:B------:R-:W-:-:S04]  /*1540*/  @!P2 ISETP.GE.U32.AND P0, PT, R4, R9, PT ;  /* 0x000000090400a20c */ /* 0x000fc80003f06070 */
[----:B------:R-:W-:Y:S02]  /*1550*/  @!P2 ISETP.GE.U32.AND.EX P1, PT, R8, R11, PT, P0 ;  /* 0x0000000b0800a20c */ /* 0x000fe40003f26100 */
[----:B------:R-:W-:Y:S02]  /*1560*/  PLOP3.LUT P0, PT, PT, PT, PT, 0x80, 0x8 ;  /* 0x000000000008781c */ /* 0x000fe40003f0f070 */
[----:B------:R-:W-:-:S13]  /*1570*/  @!P2 PLOP3.LUT P0, PT, P1, PT, PT, 0x8, 0x80 ;  /* 0x000000000080a81c */ /* 0x000fda0000f0e170 */
.L_x_9:
[----:B------:R-:W-:Y:S05]  /*1580*/  BSYNC.RECONVERGENT B0 ;  /* 0x0000000000007941 */ /* 0x000fea0003800200 */
.L_x_8:
[----:B------:R-:W-:Y:S01]  /*1590*/  @!P0 IMAD.MOV R7, RZ, RZ, R5 ;  /* 0x000000ffff078224 */ /* 0x000fe200078e0205 */
[----:B------:R-:W-:Y:S01]  /*15a0*/  BSSY.RECONVERGENT B0, `(.L_x_10) ;  /* 0x0000016000007945 */ /* 0x000fe20003800200 */
[----:B------:R-:W-:Y:S01]  /*15b0*/  @P0 IMAD.MOV R10, RZ, RZ, R6 ;  /* 0x000000ffff0a0224 */ /* 0x000fe200078e0206 */
[----:B-12---:R-:W-:Y:S01]  /*15c0*/  SEL R4, R18, R20, P0 ;  /* 0x0000001412047207 */ /* 0x006fe20000000000 */
[C---:B------:R-:W-:Y:S01]  /*15d0*/  VIADD R8, R7.reuse, 0x1 ;  /* 0x0000000107087836 */ /* 0x040fe20000000000 */
[C---:B------:R-:W-:Y:S01]  /*15e0*/  ISETP.GE.AND P1, PT, R7.reuse, UR7, PT ;  /* 0x0000000707007c0c */ /* 0x040fe2000bf26270 */
[C---:B------:R-:W-:Y:S01]  /*15f0*/  VIADD R9, R10.reuse, 0x1 ;  /* 0x000000010a097836 */ /* 0x040fe20000000000 */
[----:B------:R-:W-:Y:S02]  /*1600*/  @!P0 LEA R6, R10, UR6, 0x3 ;  /* 0x000000060a068c11 */ /* 0x000fe4000f8e18ff */
[----:B------:R-:W-:Y:S02]  /*1610*/  @P0 LEA R11, R7, UR6, 0x3 ;  /* 0x00000006070b0c11 */ /* 0x000fe4000f8e18ff */
[----:B------:R-:W-:-:S02]  /*1620*/  SEL R5, R19, R21, P0 ;  /* 0x0000001513057207 */ /* 0x000fc40000000000 */
[----:B------:R0:W1:Y:S04]  /*1630*/  @!P0 LDS.64 R20, [R6] ;  /* 0x0000000006148984 */ /* 0x0000680000000a00 */
[----:B------:R0:W2:Y:S01]  /*1640*/  @P0 LDS.64 R18, [R11] ;  /* 0x000000000b120984 */ /* 0x0000a20000000a00 */
[----:B------:R-:W-:Y:S01]  /*1650*/  PLOP3.LUT P0, PT, PT, PT, PT, 0x8, 0x80 ;  /* 0x000000000080781c */ /* 0x000fe20003f0e170 */
[----:B------:R-:W-:-:S12]  /*1660*/  @P1 BRA `(.L_x_11) ;  /* 0x0000000000241947 */ /* 0x000fd80003800000 */
[----:B------:R-:W-:-:S13]  /*1670*/  ISETP.GE.AND P2, PT, R10, UR4, PT ;  /* 0x000000040a007c0c */ /* 0x000fda000bf46270 */
[-C--:B0-2---:R-:W-:Y:S02]  /*1680*/  @!P2 LOP3.LUT R6, R18, R17.reuse, RZ, 0xc0, !PT ;  /* 0x000000111206a212 */ /* 0x085fe400078ec0ff */
[----:B-1----:R-:W-:Y:S02]  /*1690*/  @!P2 LOP3.LUT R13, R20, R17, RZ, 0xc0, !PT ;  /* 0x00000011140da212 */ /* 0x002fe400078ec0ff */
[-C--:B------:R-:W-:Y:S02]  /*16a0*/  @!P2 LOP3.LUT R11, R19, R22.reuse, RZ, 0xc0, !PT ;  /* 0x00000016130ba212 */ /* 0x080fe400078ec0ff */
[----:B------:R-:W-:Y:S02]  /*16b0*/  @!P2 LOP3.LUT R12, R21, R22, RZ, 0xc0, !PT ;  /* 0x00000016150ca212 */ /* 0x000fe400078ec0ff */
[----:B------:R-:W-:-:S04]  /*16c0*/  @!P2 ISETP.GE.U32.AND P0, PT, R6, R13, PT ;  /* 0x0000000d0600a20c */ /* 0x000fc80003f06070 */
[----:B------:R-:W-:Y:S02]  /*16d0*/  @!P2 ISETP.GE.U32.AND.EX P1, PT, R11, R12, PT, P0 ;  /* 0x0000000c0b00a20c */ /* 0x000fe40003f26100 */
[----:B------:R-:W-:Y:S02]  /*16e0*/  PLOP3.LUT P0, PT, PT, PT, PT, 0x80, 0x8 ;  /* 0x000000000008781c */ /* 0x000fe40003f0f070 */
[----:B------:R-:W-:-:S13]  /*16f0*/  @!P2 PLOP3.LUT P0, PT, P1, PT, PT, 0x8, 0x80 ;  /* 0x000000000080a81c */ /* 0x000fda0000f0e170 */
.L_x_11:
[----:B------:R-:W-:Y:S05]  /*1700*/  BSYNC.RECONVERGENT B0 ;  /* 0x0000000000007941 */ /* 0x000fea0003800200 */
.L_x_10:
[----:B------:R-:W-:Y:S01]  /*1710*/  @!P0 IMAD.MOV R8, RZ, RZ, R7 ;  /* 0x000000ffff088224 */ /* 0x000fe200078e0207 */
[----:B------:R-:W-:Y:S01]  /*1720*/  BSSY.RECONVERGENT B0, `(.L_x_12) ;  /* 0x0000016000007945 */ /* 0x000fe20003800200 */
[----:B------:R-:W-:Y:S01]  /*1730*/  @P0 IMAD.MOV R9, RZ, RZ, R10 ;  /* 0x000000ffff090224 */ /* 0x000fe200078e020a */
[----:B012---:R-:W-:Y:S01]  /*1740*/  SEL R6, R18, R20, P0 ;  /* 0x0000001412067207 */ /* 0x007fe20000000000 */
        /* <DEDUP_REMOVED lines=19> */
.L_x_13:
[----:B------:R-:W-:Y:S05]  /*1880*/  BSYNC.RECONVERGENT B0 ;  /* 0x0000000000007941 */ /* 0x000fea0003800200 */
.L_x_12:
[----:B------:R-:W-:Y:S01]  /*1890*/  @!P0 IMAD.MOV R10, RZ, RZ, R8 ;  /* 0x000000ffff0a8224 */ /* 0x000fe200078e0208 */
[----:B------:R-:W-:Y:S01]  /*18a0*/  BSSY.RECONVERGENT B0, `(.L_x_14) ;  /* 0x0000016000007945 */ /* 0x000fe20003800200 */
[----:B------:R-:W-:Y:S01]  /*18b0*/  @P0 IMAD.MOV R11, RZ, RZ, R9 ;  /* 0x000000ffff0b0224 */ /* 0x000fe200078e0209 */
[----:B-12---:R-:W-:Y:S01]  /*18c0*/  SEL R8, R18, R20, P0 ;  /* 0x0000001412087207 */ /* 0x006fe20000000000 */
[C---:B0-----:R-:W-:Y:S01]  /*18d0*/  VIADD R12, R10.reuse, 0x1 ;  /* 0x000000010a0c7836 */ /* 0x041fe20000000000 */
        /* <DEDUP_REMOVED lines=18> */
.L_x_15:
[----:B------:R-:W-:Y:S05]  /*1a00*/  BSYNC.RECONVERGENT B0 ;  /* 0x0000000000007941 */ /* 0x000fea0003800200 */
.L_x_14:
[----:B------:R-:W-:Y:S01]  /*1a10*/  @!P0 IMAD.MOV R12, RZ, RZ, R10 ;  /* 0x000000ffff0c8224 */ /* 0x000fe200078e020a */
[----:B------:R-:W-:Y:S01]  /*1a20*/  BSSY.RECONVERGENT B0, `(.L_x_16) ;  /* 0x0000016000007945 */ /* 0x000fe20003800200 */
[----:B------:R-:W-:Y:S01]  /*1a30*/  @P0 IMAD.MOV R13, RZ, RZ, R11 ;  /* 0x000000ffff0d0224 */ /* 0x000fe200078e020b */
[----:B-12---:R-:W-:Y:S01]  /*1a40*/  SEL R10, R18, R20, P0 ;  /* 0x00000014120a7207 */ /* 0x006fe20000000000 */
[C---:B------:R-:W-:Y:S01]  /*1a50*/  VIADD R23, R12.reuse, 0x1 ;  /* 0x000000010c177836 */ /* 0x040fe20000000000 */
[C---:B------:R-:W-:Y:S01]  /*1a60*/  ISETP.GE.AND P1, PT, R12.reuse, UR7, PT ;  /* 0x000000070c007c0c */ /* 0x040fe2000bf26270 */
[C---:B0-----:R-:W-:Y:S01]  /*1a70*/  VIADD R14, R13.reuse, 0x1 ;  /* 0x000000010d0e7836 */ /* 0x041fe20000000000 */
        /* <DEDUP_REMOVED lines=9> */
[----:B-1----:R-:W-:-:S04]  /*1b10*/  @!P2 LOP3.LUT R24, R20, R17, RZ, 0xc0, !PT ;  /* 0x000000111418a212 */ /* 0x002fc800078ec0ff */
[----:B------:R-:W-:Y:S02]  /*1b20*/  @!P2 ISETP.GE.U32.AND P0, PT, R15, R24, PT ;  /* 0x000000180f00a20c */ /* 0x000fe40003f06070 */
[-C--:B------:R-:W-:Y:S02]  /*1b30*/  @!P2 LOP3.LUT R15, R19, R22.reuse, RZ, 0xc0, !PT ;  /* 0x00000016130fa212 */ /* 0x080fe400078ec0ff */
[----:B------:R-:W-:-:S04]  /*1b40*/  @!P2 LOP3.LUT R24, R21, R22, RZ, 0xc0, !PT ;  /* 0x000000161518a212 */ /* 0x000fc800078ec0ff */
[----:B------:R-:W-:Y:S02]  /*1b50*/  @!P2 ISETP.GE.U32.AND.EX P1, PT, R15, R24, PT, P0 ;  /* 0x000000180f00a20c */ /* 0x000fe40003f26100 */
[----:B------:R-:W-:Y:S02]  /*1b60*/  PLOP3.LUT P0, PT, PT, PT, PT, 0x80, 0x8 ;  /* 0x000000000008781c */ /* 0x000fe40003f0f070 */
[----:B------:R-:W-:-:S13]  /*1b70*/  @!P2 PLOP3.LUT P0, PT, P1, PT, PT, 0x8, 0x80 ;  /* 0x000000000080a81c */ /* 0x000fda0000f0e170 */
.L_x_17:
[----:B------:R-:W-:Y:S05]  /*1b80*/  BSYNC.RECONVERGENT B0 ;  /* 0x0000000000007941 */ /* 0x000fea0003800200 */
.L_x_16:
[----:B------:R-:W-:Y:S01]  /*1b90*/  @!P0 IMAD.MOV R23, RZ, RZ, R12 ;  /* 0x000000ffff178224 */ /* 0x000fe200078e020c */
[----:B------:R-:W-:Y:S01]  /*1ba0*/  BSSY.RECONVERGENT B0, `(.L_x_18) ;  /* 0x0000015000007945 */ /* 0x000fe20003800200 */
[----:B------:R-:W-:Y:S01]  /*1bb0*/  @P0 IMAD.MOV R14, RZ, RZ, R13 ;  /* 0x000000ffff0e0224 */ /* 0x000fe200078e020d */
[----:B-12---:R-:W-:Y:S02]  /*1bc0*/  SEL R12, R18, R20, P0 ;  /* 0x00000014120c7207 */ /* 0x006fe40000000000 */
        /* <DEDUP_REMOVED lines=18> */
.L_x_19:
[----:B------:R-:W-:Y:S05]  /*1cf0*/  BSYNC.RECONVERGENT B0 ;  /* 0x0000000000007941 */ /* 0x000fea0003800200 */
.L_x_18:
[----:B------:R-:W-:Y:S01]  /*1d00*/  @P0 IMAD.MOV R24, RZ, RZ, R14 ;  /* 0x000000ffff180224 */ /* 0x000fe200078e020e */
[----:B-12---:R-:W-:Y:S01]  /*1d10*/  SEL R14, R18, R20, P0 ;  /* 0x00000014120e7207 */ /* 0x006fe20000000000 */
[----:B0-----:R-:W-:Y:S01]  /*1d20*/  VIADD R25, R23, 0x1 ;  /* 0x0000000117197836 */ /* 0x001fe20000000000 */
[----:B------:R-:W-:Y:S01]  /*1d30*/  SEL R15, R19, R21, P0 ;  /* 0x00000015130f7207 */ /* 0x000fe20000000000 */
[----:B------:R-:W-:Y:S01]  /*1d40*/  @!P0 IMAD.MOV R25, RZ, RZ, R23 ;  /* 0x000000ffff198224 */ /* 0x000fe200078e0217 */
[----:B------:R-:W-:Y:S01]  /*1d50*/  @!P0 LEA R26, R24, UR6, 0x3 ;  /* 0x00000006181a8c11 */ /* 0x000fe2000f8e18ff */
[----:B------:R-:W-:Y:S03]  /*1d60*/  BSSY.RECONVERGENT B0, `(.L_x_20) ;  /* 0x0000013000007945 */ /* 0x000fe60003800200 */
[C---:B------:R-:W-:Y:S01]  /*1d70*/  ISETP.GE.AND P1, PT, R25.reuse, UR7, PT ;  /* 0x0000000719007c0c */ /* 0x040fe2000bf26270 */
[----:B------:R-:W0:Y:S01]  /*1d80*/  @!P0 LDS.64 R20, [R26] ;  /* 0x000000001a148984 */ /* 0x000e220000000a00 */
[----:B------:R-:W-:-:S05]  /*1d90*/  @P0 LEA R25, R25, UR6, 0x3 ;  /* 0x0000000619190c11 */ /* 0x000fca000f8e18ff */
[----:B------:R1:W2:Y:S01]  /*1da0*/  @P0 LDS.64 R18, [R25] ;  /* 0x0000000019120984 */ /* 0x0002a20000000a00 */
[----:B0-----:R-:W-:Y:S02]  /*1db0*/  IMAD.MOV.U32 R23, RZ, RZ, R20 ;  /* 0x000000ffff177224 */ /* 0x001fe400078e0014 */
[----:B------:R-:W-:-:S03]  /*1dc0*/  IMAD.MOV.U32 R28, RZ, RZ, R21 ;  /* 0x000000ffff1c7224 */ /* 0x000fc600078e0015 */
[----:B-1----:R-:W-:Y:S05]  /*1dd0*/  @P1 BRA `(.L_x_21) ;  /* 0x00000000002c1947 */ /* 0x002fea0003800000 */
[----:B------:R-:W-:Y:S01]  /*1de0*/  ISETP.GE.AND P1, PT, R24, UR4, PT ;  /* 0x0000000418007c0c */ /* 0x000fe2000bf26270 */
[----:B--2---:R-:W-:-:S12]  /*1df0*/  IMAD.MOV.U32 R28, RZ, RZ, R19 ;  /* 0x000000ffff1c7224 */ /* 0x004fd800078e0013 */
[-C--:B------:R-:W-:Y:S02]  /*1e00*/  @!P1 LOP3.LUT R24, R18, R17.reuse, RZ, 0xc0, !PT ;  /* 0x0000001112189212 */ /* 0x080fe400078ec0ff */
[----:B------:R-:W-:Y:S02]  /*1e10*/  @!P1 LOP3.LUT R17, R20, R17, RZ, 0xc0, !PT ;  /* 0x0000001114119212 */ /* 0x000fe400078ec0ff */
[-C--:B------:R-:W-:Y:S02]  /*1e20*/  @!P1 LOP3.LUT R23, R19, R22.reuse, RZ, 0xc0, !PT ;  /* 0x0000001613179212 */ /* 0x080fe400078ec0ff */
[----:B------:R-:W-:Y:S02]  /*1e30*/  @!P1 LOP3.LUT R22, R21, R22, RZ, 0xc0, !PT ;  /* 0x0000001615169212 */ /* 0x000fe400078ec0ff */
[----:B------:R-:W-:-:S04]  /*1e40*/  @!P1 ISETP.GE.U32.AND P0, PT, R24, R17, PT ;  /* 0x000000111800920c */ /* 0x000fc80003f06070 */
[----:B------:R-:W-:Y:S01]  /*1e50*/  @!P1 ISETP.GE.U32.AND.EX P0, PT, R23, R22, PT, P0 ;  /* 0x000000161700920c */ /* 0x000fe20003f06100 */
[----:B------:R-:W-:-:S03]  /*1e60*/  IMAD.MOV.U32 R23, RZ, RZ, R18 ;  /* 0x000000ffff177224 */ /* 0x000fc600078e0012 */
[----:B------:R-:W-:Y:S02]  /*1e70*/  @!P1 SEL R23, R18, R20, !P0 ;  /* 0x0000001412179207 */ /* 0x000fe40004000000 */
[----:B------:R-:W-:-:S07]  /*1e80*/  @!P1 SEL R28, R19, R21, !P0 ;  /* 0x00000015131c9207 */ /* 0x000fce0004000000 */
.L_x_21:
[----:B------:R-:W-:Y:S05]  /*1e90*/  BSYNC.RECONVERGENT B0 ;  /* 0x0000000000007941 */ /* 0x000fea0003800200 */
.L_x_20:
[----:B------:R-:W-:Y:S01]  /*1ea0*/  BAR.SYNC.DEFER_BLOCKING 0x0 ;  /* 0x0000000000007b1d */ /* 0x000fe20000010000 */
[----:B--2---:R-:W-:Y:S02]  /*1eb0*/  IMAD.MOV.U32 R18, RZ, RZ, R23 ;  /* 0x000000ffff127224 */ /* 0x004fe400078e0017 */
[----:B------:R-:W-:-:S03]  /*1ec0*/  IMAD.MOV.U32 R19, RZ, RZ, R28 ;  /* 0x000000ffff137224 */ /* 0x000fc600078e001c */
[----:B------:R-:W-:Y:S05]  /*1ed0*/  BRA.U !UP0, `(.L_x_22) ;  /* 0x0000000108f87547 */ /* 0x000fea000b800000 */
[----:B------:R-:W0:Y:S01]  /*1ee0*/  S2R R22, SR_LANEID ;  /* 0x0000000000167919 */ /* 0x000e220000000000 */
[----:B------:R-:W-:Y:S01]  /*1ef0*/  LOP3.LUT R17, R16, 0x1f00, RZ, 0xc0, !PT ;  /* 0x00001f0010117812 */ /* 0x000fe200078ec0ff */
[----:B------:R-:W1:Y:S04]  /*1f00*/  LDCU.64 UR4, c[0x0][0x3a0] ;  /* 0x00007400ff0477ac */ /* 0x000e680008000a00 */
[----:B0-----:R-:W-:-:S05]  /*1f10*/  IMAD R16, R22, 0x8, R17 ;  /* 0x0000000816107824 */ /* 0x001fca00078e0211 */
[----:B------:R-:W-:Y:S01]  /*1f20*/  LEA.HI.SX32 R20, R16, R16, 0x1b ;  /* 0x0000001010147211 */ /* 0x000fe200078fdaff */
[----:B------:R-:W-:-:S03]  /*1f30*/  IMAD R16, R22, -0x7, R16 ;  /* 0xfffffff916107824 */ /* 0x000fc600078e0210 */
[----:B------:R-:W-:Y:S01]  /*1f40*/  LEA R21, R20, UR6, 0x3 ;  /* 0x0000000614157c11 */ /* 0x000fe2000f8e18ff */
[C---:B------:R-:W-:Y:S01]  /*1f50*/  VIADD R23, R16.reuse, 0x20 ;  /* 0x0000002010177836 */ /* 0x040fe20000000000 */
[CC--:B------:R-:W-:Y:S01]  /*1f60*/  LEA.HI.SX32 R20, R16.reuse, R16.reuse, 0x1b ;  /* 0x0000001010147211 */ /* 0x0c0fe200078fdaff */
[C---:B------:R-:W-:Y:S02]  /*1f70*/  VIADD R25, R16.reuse, 0x40 ;  /* 0x0000004010197836 */ /* 0x040fe40000000000 */
[----:B------:R0:W-:Y:S01]  /*1f80*/  STS.64 [R21], R2 ;  /* 0x0000000215007388 */ /* 0x0001e20000000a00 */
[-C--:B------:R-:W-:Y:S02]  /*1f90*/  LEA.HI.SX32 R23, R23, R16.reuse, 0x1b ;  /* 0x0000001017177211 */ /* 0x080fe400078fdaff */
[----:B------:R-:W-:Y:S01]  /*1fa0*/  LEA.HI.SX32 R25, R25, R16, 0x1b ;  /* 0x0000001019197211 */ /* 0x000fe200078fdaff */
[----:B------:R2:W-:Y:S04]  /*1fb0*/  STS.64 [R21+0x8], R4 ;  /* 0x0000080415007388 */ /* 0x0005e80000000a00 */
[----:B------:R3:W-:Y:S04]  /*1fc0*/  STS.64 [R21+0x10], R6 ;  /* 0x0000100615007388 */ /* 0x0007e80000000a00 */
[----:B------:R4:W-:Y:S01]  /*1fd0*/  STS.64 [R21+0x18], R8 ;  /* 0x0000180815007388 */ /* 0x0009e20000000a00 */
[----:B0-----:R-:W-:Y:S01]  /*1fe0*/  VIADD R3, R16, 0x60 ;  /* 0x0000006010037836 */ /* 0x001fe20000000000 */
[----:B------:R-:W-:-:S02]  /*1ff0*/  LEA R2, R20, UR6, 0x3 ;  /* 0x0000000614027c11 */ /* 0x000fc4000f8e18ff */
[----:B------:R0:W-:Y:S01]  /*2000*/  STS.64 [R21+0x20], R10 ;  /* 0x0000200a15007388 */ /* 0x0001e20000000a00 */
[C---:B--2---:R-:W-:Y:S01]  /*2010*/  VIADD R5, R16.reuse, 0x80 ;  /* 0x0000008010057836 */ /* 0x044fe20000000000 */
[-C--:B------:R-:W-:Y:S01]  /*2020*/  LEA.HI.SX32 R3, R3, R16.reuse, 0x1b ;  /* 0x0000001003037211 */ /* 0x080fe200078fdaff */
[C---:B---3--:R-:W-:Y:S01]  /*2030*/  VIADD R7, R16.reuse, 0xa0 ;  /* 0x000000a010077836 */ /* 0x048fe20000000000 */
[----:B------:R2:W-:Y:S02]  /*2040*/  STS.64 [R21+0x28], R12 ;  /* 0x0000280c15007388 */ /* 0x0005e40000000a00 */
[-C--:B------:R-:W-:Y:S01]  /*2050*/  LEA.HI.SX32 R5, R5, R16.reuse, 0x1b ;  /* 0x0000001005057211 */ /* 0x080fe200078fdaff */
[C---:B----4-:R-:W-:Y:S01]  /*2060*/  VIADD R9, R16.reuse, 0xc0 ;  /* 0x000000c010097836 */ /* 0x050fe20000000000 */
[-C--:B------:R-:W-:Y:S01]  /*2070*/  LEA.HI.SX32 R7, R7, R16.reuse, 0x1b ;  /* 0x0000001007077211 */ /* 0x080fe200078fdaff */
[----:B------:R-:W-:Y:S01]  /*2080*/  STS.64 [R21+0x30], R14 ;  /* 0x0000300e15007388 */ /* 0x000fe20000000a00 */
[----:B------:R-:W-:Y:S01]  /*2090*/  LEA R4, R23, UR6, 0x3 ;  /* 0x0000000617047c11 */ /* 0x000fe2000f8e18ff */
[----:B0-----:R-:W-:Y:S01]  /*20a0*/  VIADD R11, R16, 0xe0 ;  /* 0x000000e0100b7836 */ /* 0x001fe20000000000 */
[----:B------:R-:W-:Y:S01]  /*20b0*/  LEA.HI.SX32 R9, R9, R16, 0x1b ;  /* 0x0000001009097211 */ /* 0x000fe200078fdaff */
[----:B------:R0:W-:Y:S01]  /*20c0*/  STS.64 [R21+0x38], R18 ;  /* 0x0000381215007388 */ /* 0x0001e20000000a00 */
[----:B------:R-:W-:-:S02]  /*20d0*/  LEA R6, R25, UR6, 0x3 ;  /* 0x0000000619067c11 */ /* 0x000fc4000f8e18ff */
[----:B------:R-:W-:Y:S02]  /*20e0*/  LEA.HI.SX32 R11, R11, R16, 0x1b ;  /* 0x000000100b0b7211 */ /* 0x000fe400078fdaff */
[----:B------:R-:W-:Y:S01]  /*20f0*/  LEA R8, R3, UR6, 0x3 ;  /* 0x0000000603087c11 */ /* 0x000fe2000f8e18ff */
[----:B------:R-:W-:Y:S01]  /*2100*/  NOP ;  /* 0x0000000000007918 */ /* 0x000fe20000000000 */
[----:B------:R-:W-:Y:S01]  /*2110*/  LEA R10, R5, UR6, 0x3 ;  /* 0x00000006050a7c11 */ /* 0x000fe2000f8e18ff */
[----:B------:R-:W3:Y:S01]  /*2120*/  LDS.64 R2, [R2] ;  /* 0x0000000002027984 */ /* 0x000ee20000000a00 */
[----:B--2---:R-:W-:Y:S01]  /*2130*/  LEA R12, R7, UR6, 0x3 ;  /* 0x00000006070c7c11 */ /* 0x004fe2000f8e18ff */
[----:B0-----:R-:W-:Y:S01]  /*2140*/  IMAD.U32 R21, RZ, RZ, UR24 ;  /* 0x00000018ff157e24 */ /* 0x001fe2000f8e00ff */
[----:B------:R-:W-:Y:S01]  /*2150*/  LEA R14, R9, UR6, 0x3 ;  /* 0x00000006090e7c11 */ /* 0x000fe2000f8e18ff */
[----:B------:R-:W0:Y:S01]  /*2160*/  LDS.64 R4, [R4+0x100] ;  /* 0x0001000004047984 */ /* 0x000e220000000a00 */
[----:B------:R-:W-:-:S02]  /*2170*/  LEA R18, R11, UR6, 0x3 ;  /* 0x000000060b127c11 */ /* 0x000fc4000f8e18ff */
[----:B------:R-:W-:Y:S01]  /*2180*/  LOP3.LUT R16, R17, 0x1f, R0, 0xf8, !PT ;  /* 0x0000001f11107812 */ /* 0x000fe200078ef800 */
[----:B------:R-:W2:Y:S01]  /*2190*/  LDS.64 R6, [R6+0x200] ;  /* 0x0002000006067984 */ /* 0x000ea20000000a00 */
[----:B------:R-:W-:-:S03]  /*21a0*/  IMAD.MOV.U32 R17, RZ, RZ, RZ ;  /* 0x000000ffff117224 */ /* 0x000fc600078e00ff */
[----:B------:R-:W4:Y:S01]  /*21b0*/  LDS.64 R8, [R8+0x300] ;  /* 0x0003000008087984 */ /* 0x000f220000000a00 */
[----:B------:R-:W-:-:S03]  /*21c0*/  IMAD.WIDE.U32 R16, R21, 0x800, R16 ;  /* 0x0000080015107825 */ /* 0x000fc600078e0010 */
[----:B------:R-:W5:Y:S01]  /*21d0*/  LDS.64 R10, [R10+0x400] ;  /* 0x000400000a0a7984 */ /* 0x000f620000000a00 */
[----:B-1----:R-:W-:-:S03]  /*21e0*/  LEA R20, P0, R16, UR4, 0x3 ;  /* 0x0000000410147c11 */ /* 0x002fc6000f8018ff */
[----:B------:R-:W1:Y:S01]  /*21f0*/  LDS.64 R12, [R12+0x500] ;  /* 0x000500000c0c7984 */ /* 0x000e620000000a00 */
[----:B------:R-:W-:-:S03]  /*2200*/  LEA.HI.X R21, R16, UR5, R17, 0x3, P0 ;  /* 0x0000000510157c11 */ /* 0x000fc600080f1c11 */
[----:B------:R-:W1:Y:S04]  /*2210*/  LDS.64 R14, [R14+0x600] ;  /* 0x000600000e0e7984 */ /* 0x000e680000000a00 */
[----:B------:R-:W1:Y:S04]  /*2220*/  LDS.64 R18, [R18+0x700] ;  /* 0x0007000012127984 */ /* 0x000e680000000a00 */
[----:B---3--:R-:W-:Y:S04]  /*2230*/  STG.E.64 desc[UR14][R20.64], R2 ;  /* 0x0000000214007986 */ /* 0x008fe8000c101b0e */
[----:B0-----:R-:W-:Y:S04]  /*2240*/  STG.E.64 desc[UR14][R20.64+0x100], R4 ;  /* 0x0001000414007986 */ /* 0x001fe8000c101b0e */
[----:B--2---:R-:W-:Y:S04]  /*2250*/  STG.E.64 desc[UR14][R20.64+0x200], R6 ;  /* 0x0002000614007986 */ /* 0x004fe8000c101b0e */
[----:B----4-:R-:W-:Y:S04]  /*2260*/  STG.E.64 desc[UR14][R20.64+0x300], R8 ;  /* 0x0003000814007986 */ /* 0x010fe8000c101b0e */
[----:B-----5:R-:W-:Y:S04]  /*2270*/  STG.E.64 desc[UR14][R20.64+0x400], R10 ;  /* 0x0004000a14007986 */ /* 0x020fe8000c101b0e */
[----:B-1----:R-:W-:Y:S04]  /*2280*/  STG.E.64 desc[UR14][R20.64+0x500], R12 ;  /* 0x0005000c14007986 */ /* 0x002fe8000c101b0e */
[----:B------:R-:W-:Y:S04]  /*2290*/  STG.E.64 desc[UR14][R20.64+0x600], R14 ;  /* 0x0006000e14007986 */ /* 0x000fe8000c101b0e */
[----:B------:R-:W-:Y:S01]  /*22a0*/  STG.E.64 desc[UR14][R20.64+0x700], R18 ;  /* 0x0007001214007986 */ /* 0x000fe2000c101b0e */
[----:B------:R-:W-:Y:S05]  /*22b0*/  EXIT ;  /* 0x000000000000794d */ /* 0x000fea0003800000 */
.L_x_22:
[----:B------:R-:W0:Y:S01]  /*22c0*/  S2R R17, SR_LANEID ;  /* 0x0000000000117919 */ /* 0x000e220000000000 */
[----:B------:R-:W-:Y:S01]  /*22d0*/  LOP3.LUT R16, R16, 0x1f00, RZ, 0xc0, !PT ;  /* 0x00001f0010107812 */ /* 0x000fe200078ec0ff */
[----:B------:R-:W1:Y:S04]  /*22e0*/  LDCU.64 UR4, c[0x0][0x388] ;  /* 0x00007100ff0477ac */ /* 0x000e680008000a00 */
[----:B0-----:R-:W-:-:S04]  /*22f0*/  IMAD R20, R17, 0x8, R16 ;  /* 0x0000000811147824 */ /* 0x001fc800078e0210 */
[----:B------:R-:W-:Y:S01]  /*2300*/  IMAD R17, R17, -0x7, R20 ;  /* 0xfffffff911117824 */ /* 0x000fe200078e0214 */
[----:B------:R-:W-:-:S03]  /*2310*/  LEA.HI.SX32 R21, R20, R20, 0x1b ;  /* 0x0000001414157211 */ /* 0x000fc600078fdaff */
[----:B------:R-:W-:Y:S01]  /*2320*/  VIADD R22, R17, 0x20 ;  /* 0x0000002011167836 */ /* 0x000fe20000000000 */
[----:B------:R-:W-:Y:S01]  /*2330*/  LEA R21, R21, UR6, 0x3 ;  /* 0x0000000615157c11 */ /* 0x000fe2000f8e18ff */
[C---:B------:R-:W-:Y:S01]  /*2340*/  VIADD R24, R17.reuse, 0x40 ;  /* 0x0000004011187836 */ /* 0x040fe20000000000 */
[-C--:B------:R-:W-:Y:S02]  /*2350*/  LEA.HI.SX32 R20, R17, R17.reuse, 0x1b ;  /* 0x0000001111147211 */ /* 0x080fe400078fdaff */
[-C--:B------:R-:W-:Y:S01]  /*2360*/  LEA.HI.SX32 R22, R22, R17.reuse, 0x1b ;  /* 0x0000001116167211 */ /* 0x080fe200078fdaff */
[----:B------:R0:W-:Y:S01]  /*2370*/  STS.64 [R21], R2 ;  /* 0x0000000215007388 */ /* 0x0001e20000000a00 */
[----:B------:R-:W-:-:S03]  /*2380*/  LEA.HI.SX32 R24, R24, R17, 0x1b ;  /* 0x0000001118187211 */ /* 0x000fc600078fdaff */
[----:B------:R2:W-:Y:S04]  /*2390*/  STS.64 [R21+0x8], R4 ;  /* 0x0000080415007388 */ /* 0x0005e80000000a00 */
[----:B------:R3:W-:Y:S04]  /*23a0*/  STS.64 [R21+0x10], R6 ;  /* 0x0000100615007388 */ /* 0x0007e80000000a00 */
[----:B------:R4:W-:Y:S01]  /*23b0*/  STS.64 [R21+0x18], R8 ;  /* 0x0000180815007388 */ /* 0x0009e20000000a00 */
[----:B0-----:R-:W-:-:S03]  /*23c0*/  VIADD R2, R17, 0x60 ;  /* 0x0000006011027836 */ /* 0x001fc60000000000 */
[----:B------:R0:W-:Y:S01]  /*23d0*/  STS.64 [R21+0x20], R10 ;  /* 0x0000200a15007388 */ /* 0x0001e20000000a00 */
[C---:B--2---:R-:W-:Y:S01]  /*23e0*/  VIADD R4, R17.reuse, 0x80 ;  /* 0x0000008011047836 */ /* 0x044fe20000000000 */
[-C--:B------:R-:W-:Y:S01]  /*23f0*/  LEA.HI.SX32 R2, R2, R17.reuse, 0x1b ;  /* 0x0000001102027211 */ /* 0x080fe200078fdaff */
[C---:B---3--:R-:W-:Y:S01]  /*2400*/  VIADD R6, R17.reuse, 0xa0 ;  /* 0x000000a011067836 */ /* 0x048fe20000000000 */
[----:B------:R-:W-:Y:S02]  /*2410*/  STS.64 [R21+0x28], R12 ;  /* 0x0000280c15007388 */ /* 0x000fe40000000a00 */
[-C--:B------:R-:W-:Y:S01]  /*2420*/  LEA.HI.SX32 R4, R4, R17.reuse, 0x1b ;  /* 0x0000001104047211 */ /* 0x080fe200078fdaff */
[C---:B----4-:R-:W-:Y:S01]  /*2430*/  VIADD R8, R17.reuse, 0xc0 ;  /* 0x000000c011087836 */ /* 0x050fe20000000000 */
[----:B------:R-:W-:Y:S01]  /*2440*/  LEA.HI.SX32 R6, R6, R17, 0x1b ;  /* 0x0000001106067211 */ /* 0x000fe200078fdaff */
[----:B------:R-:W-:Y:S01]  /*2450*/  STS.64 [R21+0x30], R14 ;  /* 0x0000300e15007388 */ /* 0x000fe20000000a00 */
[----:B0-----:R-:W-:-:S02]  /*2460*/  VIADD R10, R17, 0xe0 ;  /* 0x000000e0110a7836 */ /* 0x001fc40000000000 */
[-C--:B------:R-:W-:Y:S01]  /*2470*/  LEA.HI.SX32 R3, R8, R17.reuse, 0x1b ;  /* 0x0000001108037211 */ /* 0x080fe200078fdaff */
[----:B------:R0:W-:Y:S01]  /*2480*/  STS.64 [R21+0x38], R18 ;  /* 0x0000381215007388 */ /* 0x0001e20000000a00 */
[----:B------:R-:W-:Y:S01]  /*2490*/  LEA R8, R4, UR6, 0x3 ;  /* 0x0000000604087c11 */ /* 0x000fe2000f8e18ff */
[----:B------:R-:W-:Y:S01]  /*24a0*/  NOP ;  /* 0x0000000000007918 */ /* 0x000fe20000000000 */
[----:B------:R-:W-:-:S04]  /*24b0*/  LEA.HI.SX32 R17, R10, R17, 0x1b ;  /* 0x000000110a117211 */ /* 0x000fc800078fdaff */
[----:B------:R-:W2:Y:S01]  /*24c0*/  LDS.64 R8, [R8+0x400] ;  /* 0x0004000008087984 */ /* 0x000ea20000000a00 */
[----:B------:R-:W-:Y:S02]  /*24d0*/  LEA R10, R2, UR6, 0x3 ;  /* 0x00000006020a7c11 */ /* 0x000fe4000f8e18ff */
[----:B0-----:R-:W-:Y:S01]  /*24e0*/  LEA R18, R20, UR6, 0x3 ;  /* 0x0000000614127c11 */ /* 0x001fe2000f8e18ff */
[----:B------:R-:W-:Y:S01]  /*24f0*/  IMAD.MOV.U32 R21, RZ, RZ, RZ ;  /* 0x000000ffff157224 */ /* 0x000fe200078e00ff */
[----:B------:R-:W-:Y:S02]  /*2500*/  LEA R14, R22, UR6, 0x3 ;  /* 0x00000006160e7c11 */ /* 0x000fe4000f8e18ff */
[----:B------:R-:W-:Y:S01]  /*2510*/  LEA R12, R24, UR6, 0x3 ;  /* 0x00000006180c7c11 */ /* 0x000fe2000f8e18ff */
[----:B------:R-:W0:Y:S01]  /*2520*/  LDS.64 R10, [R10+0x300] ;  /* 0x000300000a0a7984 */ /* 0x000e220000000a00 */
[----:B------:R-:W-:Y:S02]  /*2530*/  LEA R6, R6, UR6, 0x3 ;  /* 0x0000000606067c11 */ /* 0x000fe4000f8e18ff */
[----:B------:R-:W-:Y:S01]  /*2540*/  LEA R4, R3, UR6, 0x3 ;  /* 0x0000000603047c11 */ /* 0x000fe2000f8e18ff */
[----:B------:R-:W3:Y:S01]  /*2550*/  LDS.64 R18, [R18] ;  /* 0x0000000012127984 */ /* 0x000ee20000000a00 */
[----:B------:R-:W-:Y:S01]  /*2560*/  LEA R2, R17, UR6, 0x3 ;  /* 0x0000000611027c11 */ /* 0x000fe2000f8e18ff */
[----:B------:R-:W-:Y:S01]  /*2570*/  IMAD.U32 R17, RZ, RZ, UR24 ;  /* 0x00000018ff117e24 */ /* 0x000fe2000f8e00ff */
[----:B------:R-:W-:Y:S01]  /*2580*/  LOP3.LUT R20, R0, 0x1f, RZ, 0xc0, !PT ;  /* 0x0000001f00147812 */ /* 0x000fe200078ec0ff */
[----:B------:R-:W4:Y:S04]  /*2590*/  LDS.64 R14, [R14+0x100] ;  /* 0x000100000e0e7984 */ /* 0x000f280000000a00 */
[----:B------:R-:W5:Y:S01]  /*25a0*/  LDS.64 R12, [R12+0x200] ;  /* 0x000200000c0c7984 */ /* 0x000f620000000a00 */
[----:B------:R-:W-:-:S03]  /*25b0*/  IMAD.WIDE.U32 R20, R17, 0x800, R20 ;  /* 0x0000080011147825 */ /* 0x000fc600078e0014 */
[----:B------:R-:W5:Y:S01]  /*25c0*/  LDS.64 R6, [R6+0x500] ;  /* 0x0005000006067984 */ /* 0x000f620000000a00 */
[----:B------:R-:W-:-:S03]  /*25d0*/  IADD3 R0, P0, PT, R16, R20, RZ ;  /* 0x0000001410007210 */ /* 0x000fc60007f1e0ff */
[----:B------:R-:W5:Y:S02]  /*25e0*/  LDS.64 R4, [R4+0x600] ;  /* 0x0006000004047984 */ /* 0x000f640000000a00 */
[----:B------:R-:W-:Y:S02]  /*25f0*/  IMAD.X R21, RZ, RZ, R21, P0 ;  /* 0x000000ffff157224 */ /* 0x000fe400000e0615 */
[----:B------:R-:W5:Y:S01]  /*2600*/  LDS.64 R2, [R2+0x700] ;  /* 0x0007000002027984 */ /* 0x000f620000000a00 */
[----:B-1----:R-:W-:-:S04]  /*2610*/  LEA R16, P0, R0, UR4, 0x3 ;  /* 0x0000000400107c11 */ /* 0x002fc8000f8018ff */
[----:B------:R-:W-:-:S05]  /*2620*/  LEA.HI.X R17, R0, UR5, R21, 0x3, P0 ;  /* 0x0000000500117c11 */ /* 0x000fca00080f1c15 */
[----:B--2---:R-:W-:Y:S04]  /*2630*/  STG.E.64 desc[UR14][R16.64+0x400], R8 ;  /* 0x0004000810007986 */ /* 0x004fe8000c101b0e */
[----:B0-----:R-:W-:Y:S04]  /*2640*/  STG.E.64 desc[UR14][R16.64+0x300], R10 ;  /* 0x0003000a10007986 */ /* 0x001fe8000c101b0e */
[----:B---3--:R-:W-:Y:S04]  /*2650*/  STG.E.64 desc[UR14][R16.64], R18 ;  /* 0x0000001210007986 */ /* 0x008fe8000c101b0e */
[----:B----4-:R-:W-:Y:S04]  /*2660*/  STG.E.64 desc[UR14][R16.64+0x100], R14 ;  /* 0x0001000e10007986 */ /* 0x010fe8000c101b0e */
[----:B-----5:R-:W-:Y:S04]  /*2670*/  STG.E.64 desc[UR14][R16.64+0x200], R12 ;  /* 0x0002000c10007986 */ /* 0x020fe8000c101b0e */
[----:B------:R-:W-:Y:S04]  /*2680*/  STG.E.64 desc[UR14][R16.64+0x500], R6 ;  /* 0x0005000610007986 */ /* 0x000fe8000c101b0e */
[----:B------:R-:W-:Y:S04]  /*2690*/  STG.E.64 desc[UR14][R16.64+0x600], R4 ;  /* 0x0006000410007986 */ /* 0x000fe8000c101b0e */
[----:B------:R-:W-:Y:S01]  /*26a0*/  STG.E.64 desc[UR14][R16.64+0x700], R2 ;  /* 0x0007000210007986 */ /* 0x000fe2000c101b0e */
[----:B------:R-:W-:Y:S05]  /*26b0*/  EXIT ;  /* 0x000000000000794d */ /* 0x000fea0003800000 */
.L_x_0:
        /* <DEDUP_REMOVED lines=9> */
[----:B------:R-:W-:Y:S02]  /*2750*/  UIADD3 UR4, UP0, UPT, URZ, -UR8, URZ ;  /* 0x80000008ff047290 */ /* 0x000fe4000ff1e0ff */
[----:B------:R-:W-:Y:S02]  /*2760*/  USHF.L.U64.HI UR13, UR8, 0xa, UR9 ;  /* 0x0000000a080d7899 */ /* 0x000fe40008010209 */
[----:B------:R-:W-:Y:S01]  /*2770*/  USHF.L.U32 UR12, UR8, 0xa, URZ ;  /* 0x0000000a080c7899 */ /* 0x000fe200080006ff */
[----:B------:R-:W-:Y:S01]  /*2780*/  BSSY.RECONVERGENT B0, `(.L_x_23) ;  /* 0x000010c000007945 */ /* 0x000fe20003800200 */
[----:B------:R-:W-:Y:S01]  /*2790*/  ULOP3.LUT UR5, UR4, UR24, URZ, 0xc0, !UPT ;  /* 0x0000001804057292 */ /* 0x000fe2000f8ec0ff */
[----:B------:R-:W-:-:S03]  /*27a0*/  ACQBULK ;  /* 0x000000000000782e */ /* 0x000fc60000000000 */
[----:B------:R-:W-:Y:S02]  /*27b0*/  USHF.L.U32 UR17, UR5, 0xb, URZ ;  /* 0x0000000b05117899 */ /* 0x000fe400080006ff */
[----:B------:R-:W-:Y:S02]  /*27c0*/  UIADD3.X UR9, UPT, UPT, URZ, ~UR9, URZ, UP0, !UPT ;  /* 0x80000009ff097290 */ /* 0x000fe400087fe4ff */
[----:B------:R-:W-:Y:S02]  /*27d0*/  ULOP3.LUT UR4, UR4, UR24, URZ, 0xfc, !UPT ;  /* 0x0000001804047292 */ /* 0x000fe4000f8efcff */
[----:B------:R-:W-:Y:S02]  /*27e0*/  USHF.L.U64.HI UR16, UR5, 0xb, URZ ;  /* 0x0000000b05107899 */ /* 0x000fe400080102ff */
[----:B-1----:R-:W-:-:S04]  /*27f0*/  UIADD3 UR20, UP0, UPT, -UR17, UR6, URZ ;  /* 0x0000000611147290 */ /* 0x002fc8000ff1e1ff */
[----:B------:R-:W-:Y:S02]  /*2800*/  UIADD3.X UR21, UPT, UPT, ~UR16, UR7, URZ, UP0, !UPT ;  /* 0x0000000710157290 */ /* 0x000fe400087fe5ff */
[----:B------:R-:W-:Y:S02]  /*2810*/  UISETP.NE.U32.AND UP0, UPT, UR4, -0x1, UPT ;  /* 0xffffffff0400788c */ /* 0x000fe4000bf05070 */
[----:B------:R-:W-:Y:S02]  /*2820*/  UIADD3 UR6, UP1, UPT, UR24, -UR5, URZ ;  /* 0x8000000518067290 */ /* 0x000fe4000ff3e0ff */
[----:B------:R-:W-:Y:S02]  /*2830*/  ULOP3.LUT UR12, UR12, 0xfffff800, URZ, 0xc0, !UPT ;  /* 0xfffff8000c0c7892 */ /* 0x000fe4000f8ec0ff */
[----:B------:R-:W-:Y:S02]  /*2840*/  UIADD3.X UR8, UPT, UPT, URZ, -0x1, URZ, UP1, !UPT ;  /* 0xffffffffff087890 */ /* 0x000fe40008ffe4ff */
[----:B------:R-:W-:-:S02]  /*2850*/  UISETP.NE.U32.AND UP1, UPT, UR6, -0x1, UPT ;  /* 0xffffffff0600788c */ /* 0x000fc4000bf25070 */
[----:B------:R-:W-:Y:S02]  /*2860*/  UISETP.GT.U32.AND UP2, UPT, UR20, UR12, UPT ;  /* 0x0000000c1400728c */ /* 0x000fe4000bf44070 */
[----:B------:R-:W-:Y:S02]  /*2870*/  UISETP.NE.AND.EX UP3, UPT, UR8, -0x1, UPT, UP1 ;  /* 0xffffffff0800788c */ /* 0x000fe4000bf65310 */
[----:B---3--:R-:W-:Y:S01]  /*2880*/  UPRMT UR23, UR10, 0x8880, URZ ;  /* 0x000088800a177896 */ /* 0x008fe200080000ff */
[----:B------:R-:W-:Y:S01]  /*2890*/  UMOV UR7, 0x7ff ;  /* 0x000007ff00077882 */ /* 0x000fe20000000000 */
[----:B------:R-:W-:Y:S02]  /*28a0*/  UISETP.GT.U32.AND.EX UP2, UPT, UR21, UR13, UPT, UP2 ;  /* 0x0000000d1500728c */ /* 0x000fe4000bf44120 */
[----:B------:R-:W-:Y:S02]  /*28b0*/  USHF.L.U32 UR19, UR6, 0xb, URZ ;  /* 0x0000000b06137899 */ /* 0x000fe400080006ff */
[----:B------:R-:W-:-:S02]  /*28c0*/  USEL UR22, UR7, 0x800, !UP3 ;  /* 0x0000080007167887 */ /* 0x000fc4000d800000 */
[----:B------:R-:W-:Y:S02]  /*28d0*/  USHF.L.U64.HI UR18, UR6, 0xb, UR8 ;  /* 0x0000000b06127899 */ /* 0x000fe40008010208 */
[----:B------:R-:W-:Y:S02]  /*28e0*/  USEL UR8, UR20, UR12, UP2 ;  /* 0x0000000c14087287 */ /* 0x000fe40009000000 */
[----:B------:R-:W-:Y:S02]  /*28f0*/  UISETP.NE.AND.EX UP0, UPT, UR9, -0x1, UPT, UP0 ;  /* 0xffffffff0900788c */ /* 0x000fe4000bf05300 */
[----:B------:R-:W-:Y:S02]  /*2900*/  USEL UR9, UR21, UR13, UP2 ;  /* 0x0000000d15097287 */ /* 0x000fe40009000000 */
[----:B------:R-:W-:Y:S02]  /*2910*/  UIADD3 UR8, UP2, UPT, UR8, -UR12, URZ ;  /* 0x8000000c08087290 */ /* 0x000fe4000ff5e0ff */
[----:B------:R-:W-:-:S02]  /*2920*/  UISETP.LT.U32.AND UP1, UPT, UR12, UR20, UPT ;  /* 0x000000140c00728c */ /* 0x000fc4000bf21070 */
        /* <DEDUP_REMOVED lines=8> */
[----:B------:R-:W-:Y:S02]  /*29b0*/  UIADD3 UR5, UP4, UP5, -UR10, UR22, UR19 ;  /* 0x000000160a057290 */ /* 0x000fe4000fd9e113 */
[----:B------:R-:W-:Y:S02]  /*29c0*/  UIADD3.X UR7, UPT, UPT, UR27, ~UR16, URZ, UP3, !UPT ;  /* 0x800000101b077290 */ /* 0x000fe40009ffe4ff */
[----:B------:R-:W-:Y:S02]  /*29d0*/  UIADD3 UR6, UP3, UPT, -UR11, UR19, URZ ;  /* 0x000000130b067290 */ /* 0x000fe4000ff7e1ff */
[----:B------:R-:W-:-:S02]  /*29e0*/  UIADD3.X UR4, UPT, UPT, ~UR4, URZ, UR18, UP4, UP5 ;  /* 0x000000ff04047290 */ /* 0x000fc4000a7ea512 */
[----:B------:R-:W-:Y:S02]  /*29f0*/  USEL UR5, UR12, UR5, !UP0 ;  /* 0x000000050c057287 */ /* 0x000fe4000c000000 */
[----:B------:R-:W-:Y:S02]  /*2a00*/  UIADD3.X UR7, UPT, UPT, ~UR7, UR18, URZ, UP3, !UPT ;  /* 0x0000001207077290 */ /* 0x000fe40009ffe5ff */
[----:B------:R-:W-:Y:S02]  /*2a10*/  UISETP.LT.U32.AND UP2, UPT, UR6, UR8, UPT ;  /* 0x000000080600728c */ /* 0x000fe4000bf41070 */
[----:B------:R-:W-:Y:S02]  /*2a20*/  USEL UR4, UR13, UR4, !UP0 ;  /* 0x000000040d047287 */ /* 0x000fe4000c000000 */
[----:B------:R-:W-:Y:S02]  /*2a30*/  UISETP.LT.U32.AND UP4, UPT, UR5, UR8, UPT ;  /* 0x000000080500728c */ /* 0x000fe4000bf81070 */
[----:B------:R-:W-:-:S02]  /*2a40*/  UISETP.LT.U32.AND.EX UP3, UPT, UR13, UR21, UPT, UP1 ;  /* 0x000000150d00728c */ /* 0x000fc4000bf61110 */
[----:B------:R-:W-:Y:S02]  /*2a50*/  UISETP.LT.U32.AND.EX UP1, UPT, UR7, UR9, UPT, UP2 ;  /* 0x000000090700728c */ /* 0x000fe4000bf21120 */
[----:B------:R-:W-:-:S04]  /*2a60*/  UISETP.LT.U32.AND.EX UP2, UPT, UR4, UR9, UPT, UP4 ;  /* 0x000000090400728c */ /* 0x000fc8000bf41140 */
[----:B------:R-:W-:Y:S02]  /*2a70*/  USEL UR5, UR5, UR8, UP2 ;  /* 0x0000000805057287 */ /* 0x000fe40009000000 */
[----:B------:R-:W-:Y:S02]  /*2a80*/  UISETP.NE.AND UP2, UPT, UR23, URZ, UPT ;  /* 0x000000ff1700728c */ /* 0x000fe4000bf45270 */
[----:B------:R-:W-:Y:S02]  /*2a90*/  @!UP0 USEL UR10, UR12, UR20, UP3 ;  /* 0x000000140c0a8287 */ /* 0x000fe40009800000 */
[----:B------:R-:W-:Y:S02]  /*2aa0*/  USEL UR6, UR6, UR8, UP1 ;  /* 0x0000000806067287 */ /* 0x000fe40008800000 */
[----:B------:R-:W-:Y:S02]  /*2ab0*/  UIADD3 UR4, UPT, UPT, UR10, -UR11, URZ ;  /* 0x8000000b0a047290 */ /* 0x000fe4000fffe0ff */
[----:B------:R-:W-:-:S02]  /*2ac0*/  USEL UR7, UR7, UR9, UP1 ;  /* 0x0000000907077287 */ /* 0x000fc40008800000 */
[----:B------:R-:W-:Y:S01]  /*2ad0*/  UIADD3 UR5, UPT, UPT, UR5, -UR6, URZ ;  /* 0x8000000605057290 */ /* 0x000fe2000fffe0ff */
[----:B------:R-:W-:Y:S11]  /*2ae0*/  BRA.U !UP2, `(.L_x_24) ;  /* 0x000000050a2c7547 */ /* 0x000ff6000b800000 */
[----:B------:R-:W0:Y:S01]  /*2af0*/  LDCU.64 UR10, c[0x0][0x388] ;  /* 0x00007100ff0a77ac */ /* 0x000e220008000a00 */
[C---:B--2---:R-:W-:Y:S01]  /*2b00*/  VIADD R3, R0.reuse, -UR4 ;  /* 0x8000000400037c36 */ /* 0x044fe20008000000 */
[C---:B------:R-:W-:Y:S01]  /*2b10*/  IADD3 R6, P0, PT, R0.reuse, UR26, RZ ;  /* 0x0000001a00067c10 */ /* 0x040fe2000ff1e0ff */
[C---:B------:R-:W-:Y:S01]  /*2b20*/  VIADD R8, R0.reuse, 0x100 ;  /* 0x0000010000087836 */ /* 0x040fe20000000000 */
[----:B------:R-:W-:Y:S01]  /*2b30*/  UIADD3 UR8, UPT, UPT, UR4, UR5, URZ ;  /* 0x0000000504087290 */ /* 0x000fe2000fffe0ff */
[C---:B------:R-:W-:Y:S01]  /*2b40*/  VIADD R9, R0.reuse, 0x200 ;  /* 0x0000020000097836 */ /* 0x040fe20000000000 */
[----:B------:R-:W-:Y:S01]  /*2b50*/  UIADD3 UR6, UP0, UP1, UR6, UR17, UR12 ;  /* 0x0000001106067290 */ /* 0x000fe2000f91e00c */
[----:B------:R-:W-:Y:S01]  /*2b60*/  IMAD.X R7, RZ, RZ, UR27, P0 ;  /* 0x0000001bff077e24 */ /* 0x000fe200080e06ff */
[----:B------:R-:W-:Y:S01]  /*2b70*/  BSSY.RECONVERGENT B1, `(.L_x_25) ;  /* 0x0000011000017945 */ /* 0x000fe20003800200 */
[C---:B------:R-:W-:Y:S01]  /*2b80*/  VIADD R10, R0.reuse, 0x300 ;  /* 0x00000300000a7836 */ /* 0x040fe20000000000 */
[----:B------:R-:W-:Y:S01]  /*2b90*/  ISETP.GE.AND P3, PT, R0, UR8, PT ;  /* 0x0000000800007c0c */ /* 0x000fe2000bf66270 */
[----:B------:R-:W-:Y:S01]  /*2ba0*/  UIADD3.X UR7, UPT, UPT, UR7, UR16, UR13, UP0, UP1 ;  /* 0x0000001007077290 */ /* 0x000fe200087e240d */
[----:B------:R-:W-:-:S02]  /*2bb0*/  IADD3 R4, P2, PT, R3, UR6, RZ ;  /* 0x0000000603047c10 */ /* 0x000fc4000ff5e0ff */
[----:B------:R-:W-:Y:S02]  /*2bc0*/  ISETP.GE.AND P1, PT, R8, UR8, PT ;  /* 0x0000000808007c0c */ /* 0x000fe4000bf26270 */
[----:B------:R-:W-:Y:S02]  /*2bd0*/  ISETP.GE.AND P0, PT, R10, UR8, PT ;  /* 0x000000080a007c0c */ /* 0x000fe4000bf06270 */
[----:B0-----:R-:W-:Y:S02]  /*2be0*/  LEA R2, P4, R6, UR10, 0x3 ;  /* 0x0000000a06027c11 */ /* 0x001fe4000f8818ff */
[----:B------:R-:W-:Y:S02]  /*2bf0*/  LEA.HI.X.SX32 R5, R3, UR7, 0x1, P2 ;  /* 0x0000000703057c11 */ /* 0x000fe400090f0eff */
[----:B------:R-:W-:Y:S02]  /*2c00*/  LEA R20, P5, R4, UR10, 0x3 ;  /* 0x0000000a04147c11 */ /* 0x000fe4000f8a18ff */
[----:B------:R-:W-:-:S02]  /*2c10*/  LEA.HI.X R3, R6, UR11, R7, 0x3, P4 ;  /* 0x0000000b06037c11 */ /* 0x000fc4000a0f1c07 */
[----:B------:R-:W-:Y:S02]  /*2c20*/  LEA.HI.X R21, R4, UR11, R5, 0x3, P5 ;  /* 0x0000000b04157c11 */ /* 0x000fe4000a8f1c05 */
[----:B------:R-:W-:Y:S01]  /*2c30*/  ISETP.GE.AND P2, PT, R9, UR8, PT ;  /* 0x0000000809007c0c */ /* 0x000fe2000bf46270 */
[----:B------:R-:W-:-:S12]  /*2c40*/  @P3 BRA `(.L_x_26) ;  /* 0x00000000000c3947 */ /* 0x000fd80003800000 */
[----:B------:R-:W-:-:S13]  /*2c50*/  ISETP.GE.AND P3, PT, R0, UR4, PT ;  /* 0x0000000400007c0c */ /* 0x000fda000bf66270 */
[----:B------:R0:W5:Y:S04]  /*2c60*/  @!P3 LDG.E.64 R4, desc[UR14][R2.64] ;  /* 0x0000000e0204b981 */ /* 0x000168000c1e1b00 */
[----:B------:R0:W5:Y:S02]  /*2c70*/  @P3 LDG.E.64 R4, desc[UR14][R20.64] ;  /* 0x0000000e14043981 */ /* 0x000164000c1e1b00 */
.L_x_26:
[----:B------:R-:W-:Y:S05]  /*2c80*/  BSYNC.RECONVERGENT B1 ;  /* 0x0000000000017941 */ /* 0x000fea0003800200 */
.L_x_25:
[----:B------:R-:W-:Y:S04]  /*2c90*/  BSSY.RECONVERGENT B1, `(.L_x_27) ;  /* 0x0000005000017945 */ /* 0x000fe80003800200 */
[----:B------:R-:W-:Y:S05]  /*2ca0*/  @P1 BRA `(.L_x_28) ;  /* 0x00000000000c1947 */ /* 0x000fea0003800000 */
[----:B------:R-:W-:-:S13]  /*2cb0*/  ISETP.GE.AND P1, PT, R8, UR4, PT ;  /* 0x0000000408007c0c */ /* 0x000fda000bf26270 */
[----:B------:R1:W5:Y:S04]  /*2cc0*/  @P1 LDG.E.64 R6, desc[UR14][R20.64+0x800] ;  /* 0x0008000e14061981 */ /* 0x000368000c1e1b00 */
[----:B------:R1:W5:Y:S02]  /*2cd0*/  @!P1 LDG.E.64 R6, desc[UR14][R2.64+0x800] ;  /* 0x0008000e02069981 */ /* 0x000364000c1e1b00 */
.L_x_28:
[----:B------:R-:W-:Y:S05]  /*2ce0*/  BSYNC.RECONVERGENT B1 ;  /* 0x0000000000017941 */ /* 0x000fea0003800200 */
.L_x_27:
[----:B------:R-:W-:Y:S01]  /*2cf0*/  BSSY.RECONVERGENT B1, `(.L_x_29) ;  /* 0x0000007000017945 */ /* 0x000fe20003800200 */
[C---:B------:R-:W-:Y:S01]  /*2d00*/  LOP3.LUT R12, R0.reuse, 0x400, RZ, 0xfc, !PT ;  /* 0x00000400000c7812 */ /* 0x040fe200078efcff */
[----:B------:R-:W-:Y:S02]  /*2d10*/  VIADD R14, R0, 0x500 ;  /* 0x00000500000e7836 */ /* 0x000fe40000000000 */
[----:B------:R-:W-:Y:S05]  /*2d20*/  @P2 BRA `(.L_x_30) ;  /* 0x00000000000c2947 */ /* 0x000fea0003800000 */
[----:B------:R-:W-:-:S13]  /*2d30*/  ISETP.GE.AND P1, PT, R9, UR4, PT ;  /* 0x0000000409007c0c */ /* 0x000fda000bf26270 */
[----:B------:R2:W5:Y:S04]  /*2d40*/  @P1 LDG.E.64 R8, desc[UR14][R20.64+0x1000] ;  /* 0x0010000e14081981 */ /* 0x000568000c1e1b00 */
[----:B------:R2:W5:Y:S02]  /*2d50*/  @!P1 LDG.E.64 R8, desc[UR14][R2.64+0x1000] ;  /* 0x0010000e02089981 */ /* 0x000564000c1e1b00 */
.L_x_30:
[----:B------:R-:W-:Y:S05]  /*2d60*/  BSYNC.RECONVERGENT B1 ;  /* 0x0000000000017941 */ /* 0x000fea0003800200 */
.L_x_29:
[----:B------:R-:W-:Y:S04]  /*2d70*/  BSSY.RECONVERGENT B1, `(.L_x_31) ;  /* 0x0000005000017945 */ /* 0x000fe80003800200 */
[----:B------:R-:W-:Y:S05]  /*2d80*/  @P0 BRA `(.L_x_32) ;  /* 0x00000000000c0947 */ /* 0x000fea0003800000 */
[----:B------:R-:W-:-:S13]  /*2d90*/  ISETP.GE.AND P0, PT, R10, UR4, PT ;  /* 0x000000040a007c0c */ /* 0x000fda000bf06270 */
[----:B------:R3:W5:Y:S04]  /*2da0*/  @P0 LDG.E.64 R10, desc[UR14][R20.64+0x1800] ;  /* 0x0018000e140a0981 */ /* 0x000768000c1e1b00 */
[----:B------:R3:W5:Y:S02]  /*2db0*/  @!P0 LDG.E.64 R10, desc[UR14][R2.64+0x1800] ;  /* 0x0018000e020a8981 */ /* 0x000764000c1e1b00 */
.L_x_32:
[----:B------:R-:W-:Y:S05]  /*2dc0*/  BSYNC.RECONVERGENT B1 ;  /* 0x0000000000017941 */ /* 0x000fea0003800200 */
.L_x_31:
[----:B------:R-:W-:Y:S01]  /*2dd0*/  ISETP.GE.AND P0, PT, R12, UR8, PT ;  /* 0x000000080c007c0c */ /* 0x000fe2000bf06270 */
[C---:B------:R-:W-:Y:S01]  /*2de0*/  VIADD R16, R0.reuse, 0x600 ;  /* 0x0000060000107836 */ /* 0x040fe20000000000 */
[----:B------:R-:W-:Y:S01]  /*2df0*/  BSSY.RECONVERGENT B1, `(.L_x_33) ;  /* 0x0000009000017945 */ /* 0x000fe20003800200 */
[----:B------:R-:W-:Y:S01]  /*2e00*/  VIADD R18, R0, 0x700 ;  /* 0x0000070000127836 */ /* 0x000fe20000000000 */
[----:B------:R-:W-:Y:S02]  /*2e10*/  ISETP.GE.AND P1, PT, R14, UR8, PT ;  /* 0x000000080e007c0c */ /* 0x000fe4000bf26270 */
[----:B------:R-:W-:Y:S02]  /*2e20*/  ISETP.GE.AND P2, PT, R16, UR8, PT ;  /* 0x0000000810007c0c */ /* 0x000fe4000bf46270 */
[----:B------:R-:W-:-:S05]  /*2e30*/  ISETP.GE.AND P3, PT, R18, UR8, PT ;  /* 0x0000000812007c0c */ /* 0x000fca000bf66270 */
[----:B------:R-:W-:Y:S08]  /*2e40*/  @P0 BRA `(.L_x_34) ;  /* 0x00000000000c0947 */ /* 0x000ff00003800000 */
[----:B------:R-:W-:-:S13]  /*2e50*/  ISETP.GE.AND P0, PT, R12, UR4, PT ;  /* 0x000000040c007c0c */ /* 0x000fda000bf06270 */
[----:B------:R4:W5:Y:S04]  /*2e60*/  @P0 LDG.E.64 R12, desc[UR14][R20.64+0x2000] ;  /* 0x0020000e140c0981 */ /* 0x000968000c1e1b00 */
[----:B------:R4:W5:Y:S02]  /*2e70*/  @!P0 LDG.E.64 R12, desc[UR14][R2.64+0x2000] ;  /* 0x0020000e020c8981 */ /* 0x000964000c1e1b00 */
.L_x_34:
[----:B------:R-:W-:Y:S05]  /*2e80*/  BSYNC.RECONVERGENT B1 ;  /* 0x0000000000017941 */ /* 0x000fea0003800200 */
.L_x_33:
[----:B------:R-:W-:Y:S04]  /*2e90*/  BSSY.RECONVERGENT B1, `(.L_x_35) ;  /* 0x0000005000017945 */ /* 0x000fe80003800200 */
[----:B------:R-:W-:Y:S05]  /*2ea0*/  @P1 BRA `(.L_x_36) ;  /* 0x00000000000c1947 */ /* 0x000fea0003800000 */
[----:B------:R-:W-:-:S13]  /*2eb0*/  ISETP.GE.AND P0, PT, R14, UR4, PT ;  /* 0x000000040e007c0c */ /* 0x000fda000bf06270 */
[----:B------:R0:W5:Y:S04]  /*2ec0*/  @P0 LDG.E.64 R14, desc[UR14][R20.64+0x2800] ;  /* 0x0028000e140e0981 */ /* 0x000168000c1e1b00 */
[----:B------:R0:W5:Y:S02]  /*2ed0*/  @!P0 LDG.E.64 R14, desc[UR14][R2.64+0x2800] ;  /* 0x0028000e020e8981 */ /* 0x000164000c1e1b00 */
.L_x_36:
[----:B------:R-:W-:Y:S05]  /*2ee0*/  BSYNC.RECONVERGENT B1 ;  /* 0x0000000000017941 */ /* 0x000fea0003800200 */
.L_x_35:
[----:B------:R-:W-:Y:S04]  /*2ef0*/  BSSY.RECONVERGENT B1, `(.L_x_37) ;  /* 0x0000005000017945 */ /* 0x000fe80003800200 */
[----:B------:R-:W-:Y:S05]  /*2f00*/  @P2 BRA `(.L_x_38) ;  /* 0x00000000000c2947 */ /* 0x000fea0003800000 */
[----:B------:R-:W-:-:S13]  /*2f10*/  ISETP.GE.AND P0, PT, R16, UR4, PT ;  /* 0x0000000410007c0c */ /* 0x000fda000bf06270 */
[----:B------:R0:W5:Y:S04]  /*2f20*/  @P0 LDG.E.64 R16, desc[UR14][R20.64+0x3000] ;  /* 0x0030000e14100981 */ /* 0x000168000c1e1b00 */
[----:B------:R0:W5:Y:S02]  /*2f30*/  @!P0 LDG.E.64 R16, desc[UR14][R2.64+0x3000] ;  /* 0x0030000e02108981 */ /* 0x000164000c1e1b00 */
.L_x_38:
[----:B------:R-:W-:Y:S05]  /*2f40*/  BSYNC.RECONVERGENT B1 ;  /* 0x0000000000017941 */ /* 0x000fea0003800200 */
.L_x_37:
[----:B------:R-:W-:Y:S05]  /*2f50*/  @P3 BRA `(.L_x_39) ;  /* 0x0000000800383947 */ /* 0x000fea0003800000 */
[----:B------:R-:W-:-:S13]  /*2f60*/  ISETP.GE.AND P0, PT, R18, UR4, PT ;  /* 0x0000000412007c0c */ /* 0x000fda000bf06270 */
[----:B------:R0:W5:Y:S04]  /*2f70*/  @P0 LDG.E.64 R18, desc[UR14][R20.64+0x3800] ;  /* 0x0038000e14120981 */ /* 0x000168000c1e1b00 */
[----:B------:R0:W5:Y:S01]  /*2f80*/  @!P0 LDG.E.64 R18, desc[UR14][R2.64+0x3800] ;  /* 0x0038000e02128981 */ /* 0x000162000c1e1b00 */
[----:B------:R-:W-:Y:S05]  /*2f90*/  BRA `(.L_x_39) ;  /* 0x0000000800287947 */ /* 0x000fea0003800000 */
.L_x_24:
[----:B------:R-:W-:Y:S01]  /*2fa0*/  UIADD3 UR8, UPT, UPT, UR4, UR5, URZ ;  /* 0x0000000504087290 */ /* 0x000fe2000fffe0ff */
[C---:B--2---:R-:W-:Y:S01]  /*2fb0*/  VIADD R20, R0.reuse, 0x100 ;  /* 0x0000010000147836 */ /* 0x044fe20000000000 */
[----:B------:R-:W-:Y:S01]  /*2fc0*/  UIADD3 UR6, UP0, UP1, UR6, UR17, UR12 ;  /* 0x0000001106067290 */ /* 0x000fe2000f91e00c */
[----:B------:R-:W-:Y:S02]  /*2fd0*/  IMAD.U32 R2, RZ, RZ, UR26 ;  /* 0x0000001aff027e24 */ /* 0x000fe4000f8e00ff */
[----:B------:R-:W-:Y:S01]  /*2fe0*/  IMAD.U32 R25, RZ, RZ, UR27 ;  /* 0x0000001bff197e24 */ /* 0x000fe2000f8e00ff */
[----:B------:R-:W-:Y:S01]  /*2ff0*/  ISETP.GE.AND P1, PT, R0, UR8, PT ;  /* 0x0000000800007c0c */ /* 0x000fe2000bf26270 */
[----:B------:R-:W-:Y:S01]  /*3000*/  UIADD3.X UR7, UPT, UPT, UR7, UR16, UR13, UP0, UP1 ;  /* 0x0000001007077290 */ /* 0x000fe200087e240d */
[----:B------:R-:W-:Y:S01]  /*3010*/  ISETP.GE.AND P0, PT, R20, UR8, PT ;  /* 0x0000000814007c0c */ /* 0x000fe2000bf06270 */
[----:B------:R-:W-:-:S10]  /*3020*/  IMAD.U32 R26, RZ, RZ, UR27 ;  /* 0x0000001bff1a7e24 */ /* 0x000fd4000f8e00ff */
[----:B------:R-:W0:Y:S01]  /*3030*/  @!P1 LDC.64 R22, c[0x0][0x3a0] ;  /* 0x0000e800ff169b82 */ /* 0x000e220000000a00 */
[C---:B------:R-:W-:Y:S01]  /*3040*/  @!P1 VIADD R3, R0.reuse, -UR4 ;  /* 0x8000000400039c36 */ /* 0x040fe20008000000 */
[----:B------:R-:W-:Y:S02]  /*3050*/  @!P1 ISETP.GE.AND P2, PT, R0, UR4, PT ;  /* 0x0000000400009c0c */ /* 0x000fe4000bf46270 */
[----:B------:R-:W-:Y:S02]  /*3060*/  @!P0 ISETP.GE.AND P4, PT, R20, UR4, PT ;  /* 0x0000000414008c0c */ /* 0x000fe4000bf86270 */
[----:B------:R-:W-:Y:S02]  /*3070*/  @!P1 SEL R2, R2, UR6, !P2 ;  /* 0x0000000602029c07 */ /* 0x000fe4000d000000 */
[----:B------:R-:W-:Y:S02]  /*3080*/  @!P1 SEL R21, R0, R3, !P2 ;  /* 0x0000000300159207 */ /* 0x000fe40005000000 */
[----:B------:R-:W-:-:S02]  /*3090*/  @!P1 SHF.R.S32.HI R24, RZ, 0x1f, R3 ;  /* 0x0000001fff189819 */ /* 0x000fc40000011403 */
[----:B------:R-:W-:Y:S02]  /*30a0*/  @!P1 IADD3 R21, P3, PT, R21, R2, RZ ;  /* 0x0000000215159210 */ /* 0x000fe40007f7e0ff */
[----:B------:R-:W-:Y:S01]  /*30b0*/  @!P1 SEL R3, R25, UR7, !P2 ;  /* 0x0000000719039c07 */ /* 0x000fe2000d000000 */
[----:B------:R-:W-:Y:S01]  /*30c0*/  IMAD.U32 R25, RZ, RZ, UR26 ;  /* 0x0000001aff197e24 */ /* 0x000fe2000f8e00ff */
[----:B------:R-:W-:Y:S02]  /*30d0*/  @!P1 SEL R24, R24, RZ, P2 ;  /* 0x000000ff18189207 */ /* 0x000fe40001000000 */
[----:B------:R-:W-:Y:S02]  /*30e0*/  @!P0 SEL R26, R26, UR7, !P4 ;  /* 0x000000071a1a8c07 */ /* 0x000fe4000e000000 */
[----:B------:R-:W-:Y:S01]  /*30f0*/  @!P0 SEL R25, R25, UR6, !P4 ;  /* 0x0000000619198c07 */ /* 0x000fe2000e000000 */
[----:B------:R-:W-:Y:S02]  /*3100*/  @!P1 IMAD.X R24, R24, 0x1, R3, P3 ;  /* 0x0000000118189824 */ /* 0x000fe400018e0603 */
[----:B------:R-:W1:Y:S01]  /*3110*/  @!P0 LDC.64 R2, c[0x0][0x3a0] ;  /* 0x0000e800ff028b82 */ /* 0x000e620000000a00 */
[----:B0-----:R-:W-:-:S04]  /*3120*/  @!P1 LEA R22, P2, R21, R22, 0x3 ;  /* 0x0000001615169211 */ /* 0x001fc800078418ff */
[----:B------:R-:W-:Y:S01]  /*3130*/  @!P1 LEA.HI.X R23, R21, R23, R24, 0x3, P2 ;  /* 0x0000001715179211 */ /* 0x000fe200010f1c18 */
[----:B------:R-:W-:Y:S02]  /*3140*/  @!P0 VIADD R21, R20, -UR4 ;  /* 0x8000000414158c36 */ /* 0x000fe40008000000 */
[----:B------:R-:W-:Y:S02]  /*3150*/  VIADD R24, R0, 0x200 ;  /* 0x0000020000187836 */ /* 0x000fe40000000000 */
[----:B------:R0:W5:Y:S01]  /*3160*/  @!P1 LDG.E.64 R4, desc[UR14][R22.64] ;  /* 0x0000000e16049981 */ /* 0x000162000c1e1b00 */
[----:B------:R-:W-:Y:S02]  /*3170*/  @!P0 SEL R20, R20, R21, !P4 ;  /* 0x0000001514148207 */ /* 0x000fe40006000000 */
[----:B------:R-:W-:Y:S02]  /*3180*/  @!P0 SHF.R.S32.HI R21, RZ, 0x1f, R21 ;  /* 0x0000001fff158819 */ /* 0x000fe40000011415 */
[----:B------:R-:W-:-:S02]  /*3190*/  ISETP.GE.AND P2, PT, R24, UR8, PT ;  /* 0x0000000818007c0c */ /* 0x000fc4000bf46270 */
[----:B------:R-:W-:Y:S02]  /*31a0*/  @!P0 IADD3 R20, P3, PT, R20, R25, RZ ;  /* 0x0000001914148210 */ /* 0x000fe40007f7e0ff */
[----:B------:R-:W-:-:S05]  /*31b0*/  @!P0 SEL R21, R21, RZ, P4 ;  /* 0x000000ff15158207 */ /* 0x000fca0002000000 */
[----:B------:R-:W-:Y:S01]  /*31c0*/  @!P0 IMAD.X R21, R21, 0x1, R26, P3 ;  /* 0x0000000115158824 */ /* 0x000fe200018e061a */
[----:B-1----:R-:W-:Y:S01]  /*31d0*/  @!P0 LEA R2, P3, R20, R2, 0x3 ;  /* 0x0000000214028211 */ /* 0x002fe200078618ff */
[----:B------:R-:W-:Y:S02]  /*31e0*/  IMAD.U32 R26, RZ, RZ, UR26 ;  /* 0x0000001aff1a7e24 */ /* 0x000fe4000f8e00ff */
[----:B------:R-:W-:Y:S01]  /*31f0*/  @!P2 VIADD R27, R24, -UR4 ;  /* 0x80000004181bac36 */ /* 0x000fe20008000000 */
[----:B------:R-:W-:Y:S02]  /*3200*/  @!P0 LEA.HI.X R3, R20, R3, R21, 0x3, P3 ;  /* 0x0000000314038211 */ /* 0x000fe400018f1c15 */
[----:B------:R-:W1:Y:S01]  /*3210*/  @!P2 LDC.64 R20, c[0x0][0x3a0] ;  /* 0x0000e800ff14ab82 */ /* 0x000e620000000a00 */
[C---:B------:R-:W-:Y:S02]  /*3220*/  @!P2 ISETP.GE.AND P4, PT, R24.reuse, UR4, PT ;  /* 0x000000041800ac0c */ /* 0x040fe4000bf86270 */
[----:B------:R2:W5:Y:S02]  /*3230*/  @!P0 LDG.E.64 R6, desc[UR14][R2.64] ;  /* 0x0000000e02068981 */ /* 0x000564000c1e1b00 */
[----:B------:R-:W-:-:S02]  /*3240*/  @!P2 SEL R25, R24, R27, !P4 ;  /* 0x0000001b1819a207 */ /* 0x000fc40006000000 */
[----:B------:R-:W-:Y:S01]  /*3250*/  @!P2 SEL R24, R26, UR6, !P4 ;  /* 0x000000061a18ac07 */ /* 0x000fe2000e000000 */
[----:B------:R-:W-:-:S03]  /*3260*/  IMAD.U32 R26, RZ, RZ, UR27 ;  /* 0x0000001bff1a7e24 */ /* 0x000fc6000f8e00ff */
[----:B------:R-:W-:Y:S01]  /*3270*/  @!P2 IADD3 R25, P3, PT, R25, R24, RZ ;  /* 0x000000181919a210 */ /* 0x000fe20007f7e0ff */
[----:B------:R-:W-:Y:S01]  /*3280*/  VIADD R24, R0, 0x300 ;  /* 0x0000030000187836 */ /* 0x000fe20000000000 */
[----:B------:R-:W-:Y:S02]  /*3290*/  @!P2 SHF.R.S32.HI R27, RZ, 0x1f, R27 ;  /* 0x0000001fff1ba819 */ /* 0x000fe4000001141b */
[----:B0-----:R-:W-:Y:S02]  /*32a0*/  @!P2 SEL R23, R26, UR7, !P4 ;  /* 0x000000071a17ac07 */ /* 0x001fe4000e000000 */
[----:B------:R-:W-:Y:S02]  /*32b0*/  ISETP.GE.AND P1, PT, R24, UR8, PT ;  /* 0x0000000818007c0c */ /* 0x000fe4000bf26270 */
[----:B------:R-:W-:-:S05]  /*32c0*/  @!P2 SEL R22, R27, RZ, P4 ;  /* 0x000000ff1b16a207 */ /* 0x000fca0002000000 */
[----:B------:R-:W-:Y:S01]  /*32d0*/  @!P2 IMAD.X R22, R22, 0x1, R23, P3 ;  /* 0x000000011616a824 */ /* 0x000fe200018e0617 */
[----:B-1----:R-:W-:Y:S01]  /*32e0*/  @!P2 LEA R20, P3, R25, R20, 0x3 ;  /* 0x000000141914a211 */ /* 0x002fe200078618ff */
[----:B------:R-:W-:-:S03]  /*32f0*/  IMAD.U32 R26, RZ, RZ, UR26 ;  /* 0x0000001aff1a7e24 */ /* 0x000fc6000f8e00ff */
[----:B------:R-:W-:Y:S01]  /*3300*/  @!P2 LEA.HI.X R21, R25, R21, R22, 0x3, P3 ;  /* 0x000000151915a211 */ /* 0x000fe200018f1c16 */
[C---:B------:R-:W-:Y:S01]  /*3310*/  @!P1 VIADD R27, R24.reuse, -UR4 ;  /* 0x80000004181b9c36 */ /* 0x040fe20008000000 */
[----:B------:R-:W0:Y:S01]  /*3320*/  @!P1 LDC.64 R22, c[0x0][0x3a0] ;  /* 0x0000e800ff169b82 */ /* 0x000e220000000a00 */
[C---:B------:R-:W-:Y:S02]  /*3330*/  @!P1 ISETP.GE.AND P4, PT, R24.reuse, UR4, PT ;  /* 0x0000000418009c0c */ /* 0x040fe4000bf86270 */
[----:B------:R1:W5:Y:S02]  /*3340*/  @!P2 LDG.E.64 R8, desc[UR14][R20.64] ;  /* 0x0000000e1408a981 */ /* 0x000364000c1e1b00 */
[----:B------:R-:W-:Y:S02]  /*3350*/  @!P1 SEL R25, R24, R27, !P4 ;  /* 0x0000001b18199207 */ /* 0x000fe40006000000 */
[----:B------:R-:W-:Y:S01]  /*3360*/  @!P1 SEL R24, R26, UR6, !P4 ;  /* 0x000000061a189c07 */ /* 0x000fe2000e000000 */
[----:B------:R-:W-:-:S03]  /*3370*/  IMAD.U32 R26, RZ, RZ, UR27 ;  /* 0x0000001bff1a7e24 */ /* 0x000fc6000f8e00ff */
[----:B------:R-:W-:Y:S02]  /*3380*/  @!P1 IADD3 R25, P3, PT, R25, R24, RZ ;  /* 0x0000001819199210 */ /* 0x000fe40007f7e0ff */
[----:B------:R-:W-:Y:S02]  /*3390*/  LOP3.LUT R24, R0, 0x400, RZ, 0xfc, !PT ;  /* 0x0000040000187812 */ /* 0x000fe400078efcff */
[----:B------:R-:W-:Y:S02]  /*33a0*/  @!P1 SHF.R.S32.HI R27, RZ, 0x1f, R27 ;  /* 0x0000001fff1b9819 */ /* 0x000fe4000001141b */
[----:B------:R-:W-:Y:S02]  /*33b0*/  ISETP.GE.AND P0, PT, R24, UR8, PT ;  /* 0x0000000818007c0c */ /* 0x000fe4000bf06270 */
[----:B--2---:R-:W-:Y:S02]  /*33c0*/  @!P1 SEL R3, R26, UR7, !P4 ;  /* 0x000000071a039c07 */ /* 0x004fe4000e000000 */
[----:B------:R-:W-:-:S05]  /*33d0*/  @!P1 SEL R26, R27, RZ, P4 ;  /* 0x000000ff1b1a9207 */ /* 0x000fca0002000000 */
[----:B------:R-:W-:Y:S01]  /*33e0*/  @!P1 IMAD.X R26, R26, 0x1, R3, P3 ;  /* 0x000000011a1a9824 */ /* 0x000fe200018e0603 */
[----:B0-----:R-:W-:-:S03]  /*33f0*/  @!P1 LEA R2, P3, R25, R22, 0x3 ;  /* 0x0000001619029211 */ /* 0x001fc600078618ff */
[C---:B------:R-:W-:Y:S01]  /*3400*/  @!P0 VIADD R27, R24.reuse, -UR4 ;  /* 0x80000004181b8c36 */ /* 0x040fe20008000000 */
[----:B------:R-:W-:Y:S01]  /*3410*/  @!P1 LEA.HI.X R3, R25, R23, R26, 0x3, P3 ;  /* 0x0000001719039211 */ /* 0x000fe200018f1c1a */
[----:B------:R-:W-:Y:S01]  /*3420*/  IMAD.U32 R26, RZ, RZ, UR26 ;  /* 0x0000001aff1a7e24 */ /* 0x000fe2000f8e00ff */
[----:B------:R-:W0:Y:S01]  /*3430*/  @!P0 LDC.64 R22, c[0x0][0x3a0] ;  /* 0x0000e800ff168b82 */ /* 0x000e220000000a00 */
[C---:B------:R-:W-:Y:S02]  /*3440*/  @!P0 ISETP.GE.AND P4, PT, R24.reuse, UR4, PT ;  /* 0x0000000418008c0c */ /* 0x040fe4000bf86270 */
[----:B------:R2:W5:Y:S02]  /*3450*/  @!P1 LDG.E.64 R10, desc[UR14][R2.64] ;  /* 0x0000000e020a9981 */ /* 0x000564000c1e1b00 */
[----:B------:R-:W-:Y:S02]  /*3460*/  @!P0 SEL R25, R24, R27, !P4 ;  /* 0x0000001b18198207 */ /* 0x000fe40006000000 */
[----:B------:R-:W-:Y:S01]  /*3470*/  @!P0 SEL R24, R26, UR6, !P4 ;  /* 0x000000061a188c07 */ /* 0x000fe2000e000000 */
[----:B------:R-:W-:-:S03]  /*3480*/  IMAD.U32 R26, RZ, RZ, UR27 ;  /* 0x0000001bff1a7e24 */ /* 0x000fc6000f8e00ff */
[----:B------:R-:W-:Y:S01]  /*3490*/  @!P0 IADD3 R25, P3, PT, R25, R24, RZ ;  /* 0x0000001819198210 */ /* 0x000fe20007f7e0ff */
[----:B------:R-:W-:Y:S01]  /*34a0*/  VIADD R24, R0, 0x500 ;  /* 0x0000050000187836 */ /* 0x000fe20000000000 */
[----:B------:R-:W-:Y:S02]  /*34b0*/  @!P0 SHF.R.S32.HI R27, RZ, 0x1f, R27 ;  /* 0x0000001fff1b8819 */ /* 0x000fe4000001141b */
[----:B-1----:R-:W-:Y:S02]  /*34c0*/  @!P0 SEL R21, R26, UR7, !P4 ;  /* 0x000000071a158c07 */ /* 0x002fe4000e000000 */
[----:B------:R-:W-:Y:S02]  /*34d0*/  ISETP.GE.AND P2, PT, R24, UR8, PT ;  /* 0x0000000818007c0c */ /* 0x000fe4000bf46270 */
[----:B------:R-:W-:-:S05]  /*34e0*/  @!P0 SEL R26, R27, RZ, P4 ;  /* 0x000000ff1b1a8207 */ /* 0x000fca0002000000 */
[----:B------:R-:W-:Y:S01]  /*34f0*/  @!P0 IMAD.X R26, R26, 0x1, R21, P3 ;  /* 0x000000011a1a8824 */ /* 0x000fe200018e0615 */
[----:B0-----:R-:W-:-:S04]  /*3500*/  @!P0 LEA R20, P3, R25, R22, 0x3 ;  /* 0x0000001619148211 */ /* 0x001fc800078618ff */
[----:B------:R-:W-:Y:S01]  /*3510*/  @!P0 LEA.HI.X R21, R25, R23, R26, 0x3, P3 ;  /* 0x0000001719158211 */ /* 0x000fe200018f1c1a */
[C---:B------:R-:W-:Y:S01]  /*3520*/  @!P2 VIADD R27, R24.reuse, -UR4 ;  /* 0x80000004181bac36 */ /* 0x040fe20008000000 */
[----:B------:R-:W0:Y:S01]  /*3530*/  @!P2 LDC.64 R22, c[0x0][0x3a0] ;  /* 0x0000e800ff16ab82 */ /* 0x000e220000000a00 */
[C---:B------:R-:W-:Y:S01]  /*3540*/  @!P2 ISETP.GE.AND P4, PT, R24.reuse, UR4, PT ;  /* 0x000000041800ac0c */ /* 0x040fe2000bf86270 */
[----:B------:R-:W-:Y:S01]  /*3550*/  IMAD.U32 R26, RZ, RZ, UR26 ;  /* 0x0000001aff1a7e24 */ /* 0x000fe2000f8e00ff */
[----:B------:R1:W5:Y:S02]  /*3560*/  @!P0 LDG.E.64 R12, desc[UR14][R20.64] ;  /* 0x0000000e140c8981 */ /* 0x000364000c1e1b00 */
[----:B------:R-:W-:Y:S02]  /*3570*/  @!P2 SEL R25, R24, R27, !P4 ;  /* 0x0000001b1819a207 */ /* 0x000fe40006000000 */
[----:B------:R-:W-:Y:S01]  /*3580*/  @!P2 SEL R24, R26, UR6, !P4 ;  /* 0x000000061a18ac07 */ /* 0x000fe2000e000000 */
[----:B------:R-:W-:-:S03]  /*3590*/  IMAD.U32 R26, RZ, RZ, UR27 ;  /* 0x0000001bff1a7e24 */ /* 0x000fc6000f8e00ff */
[----:B------:R-:W-:Y:S01]  /*35a0*/  @!P2 IADD3 R25, P3, PT, R25, R24, RZ ;  /* 0x000000181919a210 */ /* 0x000fe20007f7e0ff */
[----:B------:R-:W-:Y:S01]  /*35b0*/  VIADD R24, R0, 0x600 ;  /* 0x0000060000187836 */ /* 0x000fe20000000000 */
[----:B------:R-:W-:Y:S02]  /*35c0*/  @!P2 SHF.R.S32.HI R27, RZ, 0x1f, R27 ;  /* 0x0000001fff1ba819 */ /* 0x000fe4000001141b */
[----:B--2---:R-:W-:Y:S02]  /*35d0*/  @!P2 SEL R3, R26, UR7, !P4 ;  /* 0x000000071a03ac07 */ /* 0x004fe4000e000000 */
        /* <DEDUP_REMOVED lines=21> */
[----:B------:R-:W-:Y:S02]  /*3730*/  @!P1 LEA.HI.X R21, R25, R23, R26, 0x3, P3 ;  /* 0x0000001719159211 */ /* 0x000fe400018f1c1a */
[----:B------:R-:W0:Y:S01]  /*3740*/  @!P0 LDC.64 R22, c[0x0][0x3a0] ;  /* 0x0000e800ff168b82 */ /* 0x000e220000000a00 */
[C---:B------:R-:W-:Y:S01]  /*3750*/  @!P0 VIADD R25, R24.reuse, -UR4 ;  /* 0x8000000418198c36 */ /* 0x040fe20008000000 */
[C---:B------:R-:W-:Y:S01]  /*3760*/  @!P0 ISETP.GE.AND P4, PT, R24.reuse, UR4, PT ;  /* 0x0000000418008c0c */ /* 0x040fe2000bf86270 */
[----:B------:R-:W-:Y:S01]  /*3770*/  IMAD.U32 R27, RZ, RZ, UR26 ;  /* 0x0000001aff1b7e24 */ /* 0x000fe2000f8e00ff */
[----:B------:R2:W5:Y:S01]  /*3780*/  @!P1 LDG.E.64 R16, desc[UR14][R20.64] ;  /* 0x0000000e14109981 */ /* 0x000562000c1e1b00 */
[----:B------:R-:W-:Y:S01]  /*3790*/  IMAD.U32 R26, RZ, RZ, UR27 ;  /* 0x0000001bff1a7e24 */ /* 0x000fe2000f8e00ff */
[----:B------:R-:W-:Y:S02]  /*37a0*/  @!P0 SEL R24, R24, R25, !P4 ;  /* 0x0000001918188207 */ /* 0x000fe40006000000 */
[----:B------:R-:W-:-:S02]  /*37b0*/  @!P0 SEL R27, R27, UR6, !P4 ;  /* 0x000000061b1b8c07 */ /* 0x000fc4000e000000 */
[----:B------:R-:W-:Y:S02]  /*37c0*/  @!P0 SHF.R.S32.HI R25, RZ, 0x1f, R25 ;  /* 0x0000001fff198819 */ /* 0x000fe40000011419 */
[----:B------:R-:W-:Y:S02]  /*37d0*/  @!P0 IADD3 R24, P3, PT, R24, R27, RZ ;  /* 0x0000001b18188210 */ /* 0x000fe40007f7e0ff */
[----:B------:R-:W-:Y:S02]  /*37e0*/  @!P0 SEL R26, R26, UR7, !P4 ;  /* 0x000000071a1a8c07 */ /* 0x000fe4000e000000 */
[----:B------:R-:W-:-:S05]  /*37f0*/  @!P0 SEL R25, R25, RZ, P4 ;  /* 0x000000ff19198207 */ /* 0x000fca0002000000 */
[----:B------:R-:W-:Y:S01]  /*3800*/  @!P0 IMAD.X R25, R25, 0x1, R26, P3 ;  /* 0x0000000119198824 */ /* 0x000fe200018e061a */
[----:B0-----:R-:W-:-:S04]  /*3810*/  @!P0 LEA R22, P3, R24, R22, 0x3 ;  /* 0x0000001618168211 */ /* 0x001fc800078618ff */
[----:B------:R-:W-:-:S05]  /*3820*/  @!P0 LEA.HI.X R23, R24, R23, R25, 0x3, P3 ;  /* 0x0000001718178211 */ /* 0x000fca00018f1c19 */
[----:B------:R2:W5:Y:S04]  /*3830*/  @!P0 LDG.E.64 R18, desc[UR14][R22.64] ;  /* 0x0000000e16128981 */ /* 0x000568000c1e1b00 */
.L_x_39:
[----:B------:R-:W-:Y:S05]  /*3840*/  BSYNC.RECONVERGENT B0 ;  /* 0x0000000000007941 */ /* 0x000fea0003800200 */
.L_x_23:
[----:B------:R-:W0:Y:S01]  /*3850*/  S2UR UR7, SR_CgaCtaId ;  /* 0x00000000000779c3 */ /* 0x000e220000008800 */
[----:B------:R-:W-:Y:S01]  /*3860*/  UMOV UR6, 0x400 ;  /* 0x0000040000067882 */ /* 0x000fe20000000000 */
[----:B01234-:R-:W-:Y:S01]  /*3870*/  IMAD.SHL.U32 R2, R0, 0x8, RZ ;  /* 0x0000000800027824 */ /* 0x01ffe200078e00ff */
[----:B------:R-:W-:-:S09]  /*3880*/  ULEA UR6, UR7, UR6, 0x18 ;  /* 0x0000000607067291 */ /* 0x000fd2000f8ec0ff */
[----:B-----5:R-:W-:Y:S04]  /*3890*/  STS.64 [R2+UR6], R4 ;  /* 0x0000000402007988 */ /* 0x020fe80008000a06 */
[----:B------:R0:W-:Y:S04]  /*38a0*/  STS.64 [R2+UR6+0x800], R6 ;  /* 0x0008000602007988 */ /* 0x0001e80008000a06 */
[----:B------:R-:W-:Y:S04]  /*38b0*/  STS.64 [R2+UR6+0x1000], R8 ;  /* 0x0010000802007988 */ /* 0x000fe80008000a06 */
[----:B------:R-:W-:Y:S04]  /*38c0*/  STS.64 [R2+UR6+0x1800], R10 ;  /* 0x0018000a02007988 */ /* 0x000fe80008000a06 */
[----:B------:R-:W-:Y:S04]  /*38d0*/  STS.64 [R2+UR6+0x2000], R12 ;  /* 0x0020000c02007988 */ /* 0x000fe80008000a06 */
[----:B------:R1:W-:Y:S04]  /*38e0*/  STS.64 [R2+UR6+0x2800], R14 ;  /* 0x0028000e02007988 */ /* 0x0003e80008000a06 */
[----:B------:R2:W-:Y:S04]  /*38f0*/  STS.64 [R2+UR6+0x3000], R16 ;  /* 0x0030001002007988 */ /* 0x0005e80008000a06 */
[----:B------:R2:W-:Y:S01]  /*3900*/  STS.64 [R2+UR6+0x3800], R18 ;  /* 0x0038001202007988 */ /* 0x0005e20008000a06 */
[----:B------:R-:W-:Y:S01]  /*3910*/  BAR.SYNC.DEFER_BLOCKING 0x0 ;  /* 0x0000000000007b1d */ /* 0x000fe20000010000 */
[----:B0-----:R-:W-:-:S07]  /*3920*/  VIMNMX R7, PT, PT, R2, UR8, PT ;  /* 0x0000000802077c48 */ /* 0x001fce000bfe0100 */
[----:B-1----:R-:W0:Y:S01]  /*3930*/  LDC R15, c[0x0][0x3b0] ;  /* 0x0000ec00ff0f7b82 */ /* 0x002e220000000800 */
[----:B------:R-:W-:Y:S01]  /*3940*/  BSSY.RECONVERGENT B0, `(.L_x_40) ;  /* 0x0000024000007945 */ /* 0x000fe20003800200 */
[C---:B------:R-:W-:Y:S01]  /*3950*/  ISETP.GE.AND P0, PT, R7.reuse, UR5, PT ;  /* 0x0000000507007c0c */ /* 0x040fe2000bf06270 */
[C---:B------:R-:W-:Y:S01]  /*3960*/  VIADD R6, R7.reuse, -UR5 ;  /* 0x8000000507067c36 */ /* 0x040fe20008000000 */
[----:B------:R-:W-:Y:S01]  /*3970*/  VIMNMX R5, PT, PT, R7, UR4, PT ;  /* 0x0000000407057c48 */ /* 0x000fe2000bfe0100 */
[----:B------:R-:W-:-:S03]  /*3980*/  ULEA UR5, UR4, UR6, 0x3 ;  /* 0x0000000604057291 */ /* 0x000fc6000f8e18ff */
[----:B------:R-:W-:Y:S01]  /*3990*/  PREEXIT ;  /* 0x000000000000782d */ /* 0x000fe20000000000 */
[----:B------:R-:W-:-:S04]  /*39a0*/  SEL R6, R6, RZ, P0 ;  /* 0x000000ff06067207 */ /* 0x000fc80000000000 */
[----:B------:R-:W-:Y:S02]  /*39b0*/  ISETP.GE.AND P0, PT, R6, R5, PT ;  /* 0x000000050600720c */ /* 0x000fe40003f06270 */
[----:B0-----:R-:W-:-:S11]  /*39c0*/  IADD3 R3, PT, PT, -R15, 0x40, RZ ;  /* 0x000000400f037810 */ /* 0x001fd60007ffe1ff */
[----:B--2---:R-:W-:Y:S05]  /*39d0*/  @P0 BRA `(.L_x_41) ;  /* 0x0000000000680947 */ /* 0x004fea0003800000 */
[----:B------:R-:W-:Y:S01]  /*39e0*/  IMAD.MOV.U32 R4, RZ, RZ, -0x1 ;  /* 0xffffffffff047424 */ /* 0x000fe200078e00ff */
[----:B------:R-:W-:Y:S01]  /*39f0*/  ISETP.GE.AND P0, PT, R15, 0x40, PT ;  /* 0x000000400f00780c */ /* 0x000fe20003f06270 */
[----:B------:R-:W-:-:S03]  /*3a00*/  IMAD.MOV.U32 R11, RZ, RZ, R5 ;  /* 0x000000ffff0b7224 */ /* 0x000fc600078e0005 */
[CC--:B------:R-:W-:Y:S02]  /*3a10*/  SHF.L.U32 R8, R4.reuse, R3.reuse, RZ ;  /* 0x0000000304087219 */ /* 0x0c0fe400000006ff */
[----:B------:R-:W-:Y:S02]  /*3a20*/  SHF.L.U64.HI R4, R4, R3, 0xffffffff ;  /* 0xffffffff04047419 */ /* 0x000fe40000010203 */
[----:B------:R-:W-:Y:S02]  /*3a30*/  SEL R17, R8, 0xffffffff, !P0 ;  /* 0xffffffff08117807 */ /* 0x000fe40004000000 */
[----:B------:R-:W-:-:S07]  /*3a40*/  SEL R19, R4, 0xffffffff, !P0 ;  /* 0xffffffff04137807 */ /* 0x000fce0004000000 */
.L_x_42:
        /* <DEDUP_REMOVED lines=19> */
.L_x_41:
[----:B------:R-:W-:Y:S05]  /*3b80*/  BSYNC.RECONVERGENT B0 ;  /* 0x0000000000007941 */ /* 0x000fea0003800200 */
.L_x_40:
[----:B------:R-:W-:Y:S01]  /*3b90*/  IMAD.IADD R7, R7, 0x1, -R6 ;  /* 0x0000000107077824 */ /* 0x000fe200078e0a06 */
[----:B------:R-:W-:Y:S01]  /*3ba0*/  LEA R11, R6, UR6, 0x3 ;  /* 0x00000006060b7c11 */ /* 0x000fe2000f8e18ff */
[----:B------:R-:W-:Y:S01]  /*3bb0*/  IMAD.MOV.U32 R4, RZ, RZ, -0x1 ;  /* 0xffffffffff047424 */ /* 0x000fe200078e00ff */
[----:B------:R-:W-:Y:S01]  /*3bc0*/  ISETP.GE.AND P2, PT, R15, 0x40, PT ;  /* 0x000000400f00780c */ /* 0x000fe20003f46270 */
[C---:B------:R-:W-:Y:S01]  /*3bd0*/  VIADD R9, R7.reuse, UR4 ;  /* 0x0000000407097c36 */ /* 0x040fe20008000000 */
[----:B------:R-:W-:Y:S01]  /*3be0*/  LEA R10, R7, UR5, 0x3 ;  /* 0x00000005070a7c11 */ /* 0x000fe2000f8e18ff */
[----:B------:R0:W1:Y:S01]  /*3bf0*/  LDS.64 R20, [R11] ;  /* 0x000000000b147984 */ /* 0x0000620000000a00 */
[CC--:B------:R-:W-:Y:S01]  /*3c00*/  SHF.L.U32 R5, R4.reuse, R3.reuse, RZ ;  /* 0x0000000304057219 */ /* 0x0c0fe200000006ff */
[----:B------:R-:W-:Y:S01]  /*3c10*/  BSSY.RECONVERGENT B0, `(.L_x_43) ;  /* 0x0000011000007945 */ /* 0x000fe20003800200 */
[----:B------:R-:W-:Y:S01]  /*3c20*/  ISETP.GE.AND P1, PT, R9, UR8, PT ;  /* 0x0000000809007c0c */ /* 0x000fe2000bf26270 */
[----:B------:R0:W2:Y:S01]  /*3c30*/  LDS.64 R18, [R10] ;  /* 0x000000000a127984 */ /* 0x0000a20000000a00 */
[----:B------:R-:W-:-:S02]  /*3c40*/  SHF.L.U64.HI R22, R4, R3, 0xffffffff ;  /* 0xffffffff04167419 */ /* 0x000fc40000010203 */
[----:B------:R-:W-:Y:S02]  /*3c50*/  PLOP3.LUT P0, PT, PT, PT, PT, 0x8, 0x80 ;  /* 0x000000000080781c */ /* 0x000fe40003f0e170 */
        /* <DEDUP_REMOVED lines=12> */
.L_x_44:
[----:B------:R-:W-:Y:S05]  /*3d20*/  BSYNC.RECONVERGENT B0 ;  /* 0x0000000000007941 */ /* 0x000fea0003800200 */
.L_x_43:
        /* <DEDUP_REMOVED lines=23> */
.L_x_46:
[----:B------:R-:W-:Y:S05]  /*3ea0*/  BSYNC.RECONVERGENT B0 ;  /* 0x0000000000007941 */ /* 0x000fea0003800200 */
.L_x_45:
        /* <DEDUP_REMOVED lines=23> */
.L_x_48:
[----:B------:R-:W-:Y:S05]  /*4020*/  BSYNC.RECONVERGENT B0 ;  /* 0x0000000000007941 */ /* 0x000fea0003800200 */
.L_x_47:
        /* <DEDUP_REMOVED lines=23> */
.L_x_50:
[----:B------:R-:W-:Y:S05]  /*41a0*/  BSYNC.RECONVERGENT B0 ;  /* 0x0000000000007941 */ /* 0x000fea0003800200 */
.L_x_49:
        /* <DEDUP_REMOVED lines=23> */
.L_x_52:
[----:B------:R-:W-:Y:S05]  /*4320*/  BSYNC.RECONVERGENT B0 ;  /* 0x0000000000007941 */ /* 0x000fea0003800200 */
.L_x_51:
        /* <DEDUP_REMOVED lines=23> */
.L_x_54:
[----:B------:R-:W-:Y:S05]  /*44a0*/  BSYNC.RECONVERGENT B0 ;  /* 0x0000000000007941 */ /* 0x000fea0003800200 */
.L_x_53:
        /* <DEDUP_REMOVED lines=22> */
.L_x_56:
[----:B------:R-:W-:Y:S05]  /*4610*/  BSYNC.RECONVERGENT B0 ;  /* 0x0000000000007941 */ /* 0x000fea0003800200 */
.L_x_55:
        /* <DEDUP_REMOVED lines=25> */
.L_x_58:
[----:B------:R-:W-:Y:S05]  /*47b0*/  BSYNC.RECONVERGENT B0 ;  /* 0x0000000000007941 */ /* 0x000fea0003800200 */
.L_x_57:
[----:B------:R-:W-:Y:S01]  /*47c0*/  BAR.SYNC.DEFER_BLOCKING 0x0 ;  /* 0x0000000000007b1d */ /* 0x000fe20000010000 */
[----:B--2---:R-:W-:Y:S02]  /*47d0*/  IMAD.MOV.U32 R18, RZ, RZ, R23 ;  /* 0x000000ffff127224 */ /* 0x004fe400078e0017 */
[----:B------:R-:W-:-:S03]  /*47e0*/  IMAD.MOV.U32 R19, RZ, RZ, R28 ;  /* 0x000000ffff137224 */ /* 0x000fc600078e001c */
[----:B------:R-:W-:Y:S05]  /*47f0*/  BRA.U !UP2, `(.L_x_59) ;  /* 0x000000050a507547 */ /* 0x000fea000b800000 */
[----:B------:R-:W0:Y:S01]  /*4800*/  S2R R3, SR_LANEID ;  /* 0x0000000000037919 */ /* 0x000e220000000000 */
[----:B------:R-:W-:Y:S01]  /*4810*/  LOP3.LUT R2, R2, 0x1f00, RZ, 0xc0, !PT ;  /* 0x00001f0002027812 */ /* 0x000fe200078ec0ff */
[----:B------:R-:W1:Y:S01]  /*4820*/  LDCU.64 UR4, c[0x0][0x3a0] ;  /* 0x00007400ff0477ac */ /* 0x000e620008000a00 */
[----:B------:R-:W-:Y:S01]  /*4830*/  ISETP.NE.AND P0, PT, R0, RZ, PT ;  /* 0x000000ff0000720c */ /* 0x000fe20003f05270 */
[----:B------:R-:W-:Y:S02]  /*4840*/  IMAD.U32 R25, RZ, RZ, UR24 ;  /* 0x00000018ff197e24 */ /* 0x000fe4000f8e00ff */
[----:B0-----:R-:W-:-:S04]  /*4850*/  IMAD R20, R3, 0x8, R2 ;  /* 0x0000000803147824 */ /* 0x001fc800078e0202 */
[----:B------:R-:W-:Y:S01]  /*4860*/  IMAD R3, R3, -0x7, R20 ;  /* 0xfffffff903037824 */ /* 0x000fe200078e0214 */
[----:B------:R-:W-:-:S03]  /*4870*/  LEA.HI.SX32 R21, R20, R20, 0x1b ;  /* 0x0000001414157211 */ /* 0x000fc600078fdaff */
[----:B------:R-:W-:Y:S01]  /*4880*/  VIADD R20, R3, 0x20 ;  /* 0x0000002003147836 */ /* 0x000fe20000000000 */
[----:B------:R-:W-:Y:S01]  /*4890*/  LEA R21, R21, UR6, 0x3 ;  /* 0x0000000615157c11 */ /* 0x000fe2000f8e18ff */
[C---:B------:R-:W-:Y:S02]  /*48a0*/  VIADD R22, R3.reuse, 0x40 ;  /* 0x0000004003167836 */ /* 0x040fe40000000000 */
[C---:B------:R-:W-:Y:S01]  /*48b0*/  VIADD R24, R3.reuse, 0x60 ;  /* 0x0000006003187836 */ /* 0x040fe20000000000 */
[-C--:B------:R-:W-:Y:S01]  /*48c0*/  LEA.HI.SX32 R20, R20, R3.reuse, 0x1b ;  /* 0x0000000314147211 */ /* 0x080fe200078fdaff */
[----:B------:R0:W-:Y:S01]  /*48d0*/  STS.64 [R21+0x8], R6 ;  /* 0x0000080615007388 */ /* 0x0001e20000000a00 */
[----:B------:R-:W-:Y:S02]  /*48e0*/  VIADD R26, R3, 0x80 ;  /* 0x00000080031a7836 */ /* 0x000fe40000000000 */
[-C--:B------:R-:W-:Y:S01]  /*48f0*/  LEA.HI.SX32 R24, R24, R3.reuse, 0x1b ;  /* 0x0000000318187211 */ /* 0x080fe200078fdaff */
[----:B------:R2:W-:Y:S02]  /*4900*/  STS.64 [R21+0x10], R8 ;  /* 0x0000100815007388 */ /* 0x0005e40000000a00 */
[----:B------:R-:W-:-:S02]  /*4910*/  LEA.HI.SX32 R26, R26, R3, 0x1b ;  /* 0x000000031a1a7211 */ /* 0x000fc400078fdaff */
[----:B------:R3:W-:Y:S01]  /*4920*/  STS.64 [R21+0x18], R10 ;  /* 0x0000180a15007388 */ /* 0x0007e20000000a00 */
[----:B0-----:R-:W-:-:S03]  /*4930*/  VIADD R6, R3, 0xa0 ;  /* 0x000000a003067836 */ /* 0x001fc60000000000 */
[----:B------:R0:W-:Y:S01]  /*4940*/  STS.64 [R21], R4 ;  /* 0x0000000415007388 */ /* 0x0001e20000000a00 */
[C---:B--2---:R-:W-:Y:S01]  /*4950*/  VIADD R8, R3.reuse, 0xc0 ;  /* 0x000000c003087836 */ /* 0x044fe20000000000 */
[-C--:B------:R-:W-:Y:S02]  /*4960*/  LEA.HI.SX32 R6, R6, R3.reuse, 0x1b ;  /* 0x0000000306067211 */ /* 0x080fe400078fdaff */
[----:B------:R2:W-:Y:S01]  /*4970*/  STS.64 [R21+0x38], R18 ;  /* 0x0000381215007388 */ /* 0x0005e20000000a00 */
[C---:B---3--:R-:W-:Y:S01]  /*4980*/  VIADD R10, R3.reuse, 0xe0 ;  /* 0x000000e0030a7836 */ /* 0x048fe20000000000 */
[-C--:B------:R-:W-:Y:S02]  /*4990*/  LEA.HI.SX32 R7, R8, R3.reuse, 0x1b ;  /* 0x0000000308077211 */ /* 0x080fe400078fdaff */
[----:B------:R-:W-:Y:S01]  /*49a0*/  STS.64 [R21+0x20], R12 ;  /* 0x0000200c15007388 */ /* 0x000fe20000000a00 */
[----:B------:R-:W-:Y:S02]  /*49b0*/  LEA R8, R6, UR6, 0x3 ;  /* 0x0000000606087c11 */ /* 0x000fe4000f8e18ff */
[-C--:B0-----:R-:W-:Y:S01]  /*49c0*/  LEA.HI.SX32 R4, R3, R3.reuse, 0x1b ;  /* 0x0000000303047211 */ /* 0x081fe200078fdaff */
[----:B------:R0:W-:Y:S01]  /*49d0*/  STS.64 [R21+0x28], R14 ;  /* 0x0000280e15007388 */ /* 0x0001e20000000a00 */
[-C--:B------:R-:W-:Y:S01]  /*49e0*/  LEA.HI.SX32 R5, R22, R3.reuse, 0x1b ;  /* 0x0000000316057211 */ /* 0x080fe200078fdaff */
[----:B------:R-:W-:Y:S01]  /*49f0*/  IMAD.U32 R22, RZ, RZ, UR8 ;  /* 0x00000008ff167e24 */ /* 0x000fe2000f8e00ff */
[----:B------:R-:W-:Y:S01]  /*4a00*/  LEA.HI.SX32 R3, R10, R3, 0x1b ;  /* 0x000000030a037211 */ /* 0x000fe200078fdaff */
[----:B------:R3:W-:Y:S01]  /*4a10*/  STS.64 [R21+0x30], R16 ;  /* 0x0000301015007388 */ /* 0x0007e20000000a00 */
[----:B--2---:R-:W-:Y:S01]  /*4a20*/  LEA R18, R4, UR6, 0x3 ;  /* 0x0000000604127c11 */ /* 0x004fe2000f8e18ff */
[----:B------:R-:W-:Y:S01]  /*4a30*/  NOP ;  /* 0x0000000000007918 */ /* 0x000fe20000000000 */
[----:B0-----:R-:W-:-:S04]  /*4a40*/  LEA R14, R5, UR6, 0x3 ;  /* 0x00000006050e7c11 */ /* 0x001fc8000f8e18ff */
[----:B------:R-:W-:Y:S01]  /*4a50*/  LDS.64 R18, [R18] ;  /* 0x0000000012127984 */ /* 0x000fe20000000a00 */
[----:B------:R-:W-:Y:S02]  /*4a60*/  LEA R12, R24, UR6, 0x3 ;  /* 0x00000006180c7c11 */ /* 0x000fe4000f8e18ff */
[----:B---3--:R-:W-:Y:S01]  /*4a70*/  LEA R16, R20, UR6, 0x3 ;  /* 0x0000000614107c11 */ /* 0x008fe2000f8e18ff */
[----:B------:R-:W-:Y:S01]  /*4a80*/  LDS.64 R8, [R8+0x500] ;  /* 0x0005000008087984 */ /* 0x000fe20000000a00 */
[----:B------:R-:W-:Y:S02]  /*4a90*/  LEA R10, R26, UR6, 0x3 ;  /* 0x000000061a0a7c11 */ /* 0x000fe4000f8e18ff */
[----:B------:R-:W-:Y:S01]  /*4aa0*/  LEA R7, R7, UR6, 0x3 ;  /* 0x0000000607077c11 */ /* 0x000fe2000f8e18ff */
[----:B------:R-:W-:Y:S01]  /*4ab0*/  LDS.64 R14, [R14+0x200] ;  /* 0x000200000e0e7984 */ /* 0x000fe20000000a00 */
[----:B------:R-:W-:Y:S02]  /*4ac0*/  LEA R4, R3, UR6, 0x3 ;  /* 0x0000000603047c11 */ /* 0x000fe4000f8e18ff */
[----:B------:R-:W-:Y:S01]  /*4ad0*/  LOP3.LUT R21, R0, 0x1f, RZ, 0xc0, !PT ;  /* 0x0000001f00157812 */ /* 0x000fe200078ec0ff */
[----:B------:R-:W-:Y:S04]  /*4ae0*/  LDS.64 R16, [R16+0x100] ;  /* 0x0001000010107984 */ /* 0x000fe80000000a00 */
[----:B------:R-:W-:Y:S01]  /*4af0*/  LDS.64 R12, [R12+0x300] ;  /* 0x000300000c0c7984 */ /* 0x000fe20000000a00 */
[----:B------:R-:W-:-:S02]  /*4b00*/  IMAD.IADD R20, R2, 0x1, R21 ;  /* 0x0000000102147824 */ /* 0x000fc400078e0215 */
[----:B------:R-:W-:Y:S01]  /*4b10*/  IMAD.MOV.U32 R21, RZ, RZ, RZ ;  /* 0x000000ffff157224 */ /* 0x000fe200078e00ff */
[----:B------:R-:W-:Y:S01]  /*4b20*/  LDS.64 R10, [R10+0x400] ;  /* 0x000400000a0a7984 */ /* 0x000fe20000000a00 */
[C---:B------:R-:W-:Y:S02]  /*4b30*/  VIADD R0, R20.reuse, 0x20 ;  /* 0x0000002014007836 */ /* 0x040fe40000000000 */
[----:B------:R-:W-:Y:S01]  /*4b40*/  IMAD.WIDE.U32 R24, R25, 0x800, R20 ;  /* 0x0000080019187825 */ /* 0x000fe200078e0014 */
[----:B------:R-:W-:Y:S03]  /*4b50*/  LDS.64 R6, [R7+0x600] ;  /* 0x0006000007067984 */ /* 0x000fe60000000a00 */
[----:B------:R-:W-:Y:S01]  /*4b60*/  VIADD R26, R20, 0xc0 ;  /* 0x000000c0141a7836 */ /* 0x000fe20000000000 */
[----:B------:R-:W-:Y:S04]  /*4b70*/  LDS.64 R4, [R4+0x700] ;  /* 0x0007000004047984 */ /* 0x000fe80000000a00 */
[----:B------:R0:W-:Y:S01]  /*4b80*/  @!P0 STS [UR6+0x4200], R22 ;  /* 0x00420016ff008988 */ /* 0x0001e20008000806 */
[----:B------:R-:W-:Y:S01]  /*4b90*/  BAR.SYNC.DEFER_BLOCKING 0x0 ;  /* 0x0000000000007b1d */ /* 0x000fe20000010000 */
[----:B-1----:R-:W-:Y:S01]  /*4ba0*/  LEA R2, P0, R24, UR4, 0x3 ;  /* 0x0000000418027c11 */ /* 0x002fe2000f8018ff */
[----:B0-----:R-:W-:-:S03]  /*4bb0*/  VIADD R22, R20, 0x40 ;  /* 0x0000004014167836 */ /* 0x001fc60000000000 */
[----:B------:R-:W-:Y:S01]  /*4bc0*/  LEA.HI.X R3, R24, UR5, R25, 0x3, P0 ;  /* 0x0000000518037c11 */ /* 0x000fe200080f1c19 */
[C---:B------:R-:W-:Y:S01]  /*4bd0*/  VIADD R24, R20.reuse, 0xa0 ;  /* 0x000000a014187836 */ /* 0x040fe20000000000 */
[----:B------:R-:W0:Y:S02]  /*4be0*/  LDS R23, [UR6+0x4200] ;  /* 0x00420006ff177984 */ /* 0x000e240008000800 */
[-C--:B0-----:R-:W-:Y:S02]  /*4bf0*/  ISETP.GE.AND P0, PT, R20, R23.reuse, PT ;  /* 0x000000171400720c */ /* 0x081fe40003f06270 */
[-C--:B------:R-:W-:Y:S01]  /*4c00*/  ISETP.GE.AND P1, PT, R0, R23.reuse, PT ;  /* 0x000000170000720c */ /* 0x080fe20003f26270 */
[----:B------:R-:W-:Y:S01]  /*4c10*/  VIADD R0, R20, 0x60 ;  /* 0x0000006014007836 */ /* 0x000fe20000000000 */
[-C--:B------:R-:W-:Y:S01]  /*4c20*/  ISETP.GE.AND P2, PT, R22, R23.reuse, PT ;  /* 0x000000171600720c */ /* 0x080fe20003f46270 */
[----:B------:R-:W-:Y:S01]  /*4c30*/  VIADD R22, R20, 0x80 ;  /* 0x0000008014167836 */ /* 0x000fe20000000000 */
[-C--:B------:R-:W-:Y:S01]  /*4c40*/  ISETP.GE.AND P5, PT, R24, R23.reuse, PT ;  /* 0x000000171800720c */ /* 0x080fe20003fa6270 */
[----:B------:R-:W-:Y:S01]  /*4c50*/  VIADD R20, R20, 0xe0 ;  /* 0x000000e014147836 */ /* 0x000fe20000000000 */
[----:B------:R-:W-:-:S02]  /*4c60*/  ISETP.GE.AND P3, PT, R0, R23, PT ;  /* 0x000000170000720c */ /* 0x000fc40003f66270 */
[-C--:B------:R-:W-:Y:S02]  /*4c70*/  ISETP.GE.AND P4, PT, R22, R23.reuse, PT ;  /* 0x000000171600720c */ /* 0x080fe40003f86270 */
[-C--:B------:R-:W-:Y:S01]  /*4c80*/  ISETP.GE.AND P6, PT, R26, R23.reuse, PT ;  /* 0x000000171a00720c */ /* 0x080fe20003fc6270 */
[----:B------:R0:W-:Y:S01]  /*4c90*/  @!P0 STG.E.64 desc[UR14][R2.64], R18 ;  /* 0x0000001202008986 */ /* 0x0001e2000c101b0e */
[----:B------:R-:W-:-:S03]  /*4ca0*/  ISETP.GE.AND P0, PT, R20, R23, PT ;  /* 0x000000171400720c */ /* 0x000fc60003f06270 */
[----:B------:R0:W-:Y:S04]  /*4cb0*/  @!P1 STG.E.64 desc[UR14][R2.64+0x100], R16 ;  /* 0x0001001002009986 */ /* 0x0001e8000c101b0e */
[----:B------:R0:W-:Y:S04]  /*4cc0*/  @!P2 STG.E.64 desc[UR14][R2.64+0x200], R14 ;  /* 0x0002000e0200a986 */ /* 0x0001e8000c101b0e */
[----:B------:R0:W-:Y:S04]  /*4cd0*/  @!P3 STG.E.64 desc[UR14][R2.64+0x300], R12 ;  /* 0x0003000c0200b986 */ /* 0x0001e8000c101b0e */
[----:B------:R0:W-:Y:S04]  /*4ce0*/  @!P4 STG.E.64 desc[UR14][R2.64+0x400], R10 ;  /* 0x0004000a0200c986 */ /* 0x0001e8000c101b0e */
[----:B------:R0:W-:Y:S04]  /*4cf0*/  @!P5 STG.E.64 desc[UR14][R2.64+0x500], R8 ;  /* 0x000500080200d986 */ /* 0x0001e8000c101b0e */
[----:B------:R0:W-:Y:S01]  /*4d00*/  @!P6 STG.E.64 desc[UR14][R2.64+0x600], R6 ;  /* 0x000600060200e986 */ /* 0x0001e2000c101b0e */
[----:B------:R-:W-:Y:S05]  /*4d10*/  @P0 EXIT ;  /* 0x000000000000094d */ /* 0x000fea0003800000 */
[----:B------:R-:W-:Y:S01]  /*4d20*/  STG.E.64 desc[UR14][R2.64+0x700], R4 ;  /* 0x0007000402007986 */ /* 0x000fe2000c101b0e */
[----:B------:R-:W-:Y:S05]  /*4d30*/  EXIT ;  /* 0x000000000000794d */ /* 0x000fea0003800000 */
.L_x_59:
[----:B------:R-:W0:Y:S01]  /*4d40*/  S2R R3, SR_LANEID ;  /* 0x0000000000037919 */ /* 0x000e220000000000 */
[----:B------:R-:W-:Y:S01]  /*4d50*/  LOP3.LUT R2, R2, 0x1f00, RZ, 0xc0, !PT ;  /* 0x00001f0002027812 */ /* 0x000fe200078ec0ff */
[----:B------:R-:W1:Y:S01]  /*4d60*/  LDCU.64 UR4, c[0x0][0x388] ;  /* 0x00007100ff0477ac */ /* 0x000e620008000a00 */
[----:B------:R-:W-:Y:S01]  /*4d70*/  ISETP.NE.AND P0, PT, R0, RZ, PT ;  /* 0x000000ff0000720c */ /* 0x000fe20003f05270 */
[----:B------:R-:W-:Y:S02]  /*4d80*/  IMAD.U32 R25, RZ, RZ, UR24 ;  /* 0x00000018ff197e24 */ /* 0x000fe4000f8e00ff */
[----:B------:R-:W-:Y:S02]  /*4d90*/  IMAD.MOV.U32 R23, RZ, RZ, RZ ;  /* 0x000000ffff177224 */ /* 0x000fe400078e00ff */
        /* <DEDUP_REMOVED lines=9> */
[----:B------:R-:W-:Y:S01]  /*4e30*/  VIADD R26, R3, 0x80 ;  /* 0x00000080031a7836 */ /* 0x000fe20000000000 */
[-C--:B------:R-:W-:Y:S02]  /*4e40*/  LEA.HI.SX32 R22, R22, R3.reuse, 0x1b ;  /* 0x0000000316167211 */ /* 0x080fe400078fdaff */
[----:B------:R2:W-:Y:S01]  /*4e50*/  STS.64 [R21+0x10], R8 ;  /* 0x0000100815007388 */ /* 0x0005e20000000a00 */
[----:B------:R-:W-:-:S02]  /*4e60*/  LEA.HI.SX32 R24, R24, R3, 0x1b ;  /* 0x0000000318187211 */ /* 0x000fc400078fdaff */
[----:B------:R-:W-:Y:S01]  /*4e70*/  LEA.HI.SX32 R26, R26, R3, 0x1b ;  /* 0x000000031a1a7211 */ /* 0x000fe200078fdaff */
[----:B------:R3:W-:Y:S01]  /*4e80*/  STS.64 [R21+0x18], R10 ;  /* 0x0000180a15007388 */ /* 0x0007e20000000a00 */
[----:B0-----:R-:W-:-:S03]  /*4e90*/  VIADD R6, R3, 0xa0 ;  /* 0x000000a003067836 */ /* 0x001fc60000000000 */
[----:B------:R0:W-:Y:S01]  /*4ea0*/  STS.64 [R21], R4 ;  /* 0x0000000415007388 */ /* 0x0001e20000000a00 */
[C---:B--2---:R-:W-:Y:S01]  /*4eb0*/  VIADD R8, R3.reuse, 0xc0 ;  /* 0x000000c003087836 */ /* 0x044fe20000000000 */
[----:B------:R-:W-:Y:S02]  /*4ec0*/  LEA.HI.SX32 R6, R6, R3, 0x1b ;  /* 0x0000000306067211 */ /* 0x000fe400078fdaff */
[----:B------:R2:W-:Y:S01]  /*4ed0*/  STS.64 [R21+0x38], R18 ;  /* 0x0000381215007388 */ /* 0x0005e20000000a00 */
[----:B---3--:R-:W-:-:S03]  /*4ee0*/  VIADD R10, R3, 0xe0 ;  /* 0x000000e0030a7836 */ /* 0x008fc60000000000 */
[----:B------:R-:W-:Y:S01]  /*4ef0*/  STS.64 [R21+0x20], R12 ;  /* 0x0000200c15007388 */ /* 0x000fe20000000a00 */
[----:B0-----:R-:W-:-:S03]  /*4f00*/  LEA.HI.SX32 R4, R3, R3, 0x1b ;  /* 0x0000000303047211 */ /* 0x001fc600078fdaff */
[----:B------:R0:W-:Y:S01]  /*4f10*/  STS.64 [R21+0x28], R14 ;  /* 0x0000280e15007388 */ /* 0x0001e20000000a00 */
[-C--:B------:R-:W-:Y:S02]  /*4f20*/  LEA.HI.SX32 R5, R8, R3.reuse, 0x1b ;  /* 0x0000000308057211 */ /* 0x080fe400078fdaff */
[----:B------:R-:W-:Y:S01]  /*4f30*/  LEA.HI.SX32 R7, R10, R3, 0x1b ;  /* 0x000000030a077211 */ /* 0x000fe200078fdaff */
[----:B------:R3:W-:Y:S01]  /*4f40*/  STS.64 [R21+0x30], R16 ;  /* 0x0000301015007388 */ /* 0x0007e20000000a00 */
[----:B--2---:R-:W-:Y:S01]  /*4f50*/  LEA R18, R4, UR6, 0x3 ;  /* 0x0000000604127c11 */ /* 0x004fe2000f8e18ff */
[----:B------:R-:W-:Y:S01]  /*4f60*/  IMAD.U32 R3, RZ, RZ, UR8 ;  /* 0x00000008ff037e24 */ /* 0x000fe2000f8e00ff */
[----:B------:R-:W-:Y:S01]  /*4f70*/  LEA R8, R6, UR6, 0x3 ;  /* 0x0000000606087c11 */ /* 0x000fe2000f8e18ff */
[----:B------:R-:W-:Y:S01]  /*4f80*/  NOP ;  /* 0x0000000000007918 */ /* 0x000fe20000000000 */
[----:B0-----:R-:W-:Y:S02]  /*4f90*/  LEA R14, R22, UR6, 0x3 ;  /* 0x00000006160e7c11 */ /* 0x001fe4000f8e18ff */
[----:B------:R-:W-:Y:S01]  /*4fa0*/  LDS.64 R18, [R18] ;  /* 0x0000000012127984 */ /* 0x000fe20000000a00 */
[----:B---3--:R-:W-:-:S02]  /*4fb0*/  LEA R16, R20, UR6, 0x3 ;  /* 0x0000000614107c11 */ /* 0x008fc4000f8e18ff */
[----:B------:R-:W-:Y:S01]  /*4fc0*/  LEA R12, R24, UR6, 0x3 ;  /* 0x00000006180c7c11 */ /* 0x000fe2000f8e18ff */
        /* <DEDUP_REMOVED lines=8> */
[----:B------:R-:W-:-:S03]  /*5050*/  IMAD.WIDE.U32 R24, R25, 0x800, R22 ;  /* 0x0000080019187825 */ /* 0x000fc600078e0016 */
[----:B------:R-:W-:Y:S01]  /*5060*/  LDS.64 R10, [R10+0x400] ;  /* 0x000400000a0a7984 */ /* 0x000fe20000000a00 */
[----:B------:R-:W-:-:S03]  /*5070*/  IMAD.IADD R21, R2, 0x1, R22 ;  /* 0x0000000102157824 */ /* 0x000fc600078e0216 */
[----:B------:R-:W-:Y:S01]  /*5080*/  LDS.64 R6, [R6+0x600] ;  /* 0x0006000006067984 */ /* 0x000fe20000000a00 */
[C---:B------:R-:W-:Y:S02]  /*5090*/  VIADD R23, R21.reuse, 0x20 ;  /* 0x0000002015177836 */ /* 0x040fe40000000000 */
[C---:B------:R-:W-:Y:S01]  /*50a0*/  VIADD R27, R21.reuse, 0x40 ;  /* 0x00000040151b7836 */ /* 0x040fe20000000000 */
[----:B------:R-:W-:Y:S01]  /*50b0*/  LDS.64 R4, [R4+0x700] ;  /* 0x0007000004047984 */ /* 0x000fe20000000a00 */
[----:B------:R-:W-:-:S03]  /*50c0*/  VIADD R29, R21, 0xc0 ;  /* 0x000000c0151d7836 */ /* 0x000fc60000000000 */
[----:B------:R0:W-:Y:S01]  /*50d0*/  @!P0 STS [UR6+0x4200], R3 ;  /* 0x00420003ff008988 */ /* 0x0001e20008000806 */
[----:B------:R-:W-:Y:S01]  /*50e0*/  BAR.SYNC.DEFER_BLOCKING 0x0 ;  /* 0x0000000000007b1d */ /* 0x000fe20000010000 */
[----:B------:R-:W-:-:S05]  /*50f0*/  IADD3 R0, P0, PT, R2, R24, RZ ;  /* 0x0000001802007210 */ /* 0x000fca0007f1e0ff */
[----:B------:R-:W-:Y:S01]  /*5100*/  IMAD.X R25, RZ, RZ, R25, P0 ;  /* 0x000000ffff197224 */ /* 0x000fe200000e0619 */
[----:B-1----:R-:W-:-:S04]  /*5110*/  LEA R2, P0, R0, UR4, 0x3 ;  /* 0x0000000400027c11 */ /* 0x002fc8000f8018ff */
[----:B0-----:R-:W-:Y:S01]  /*5120*/  LEA.HI.X R3, R0, UR5, R25, 0x3, P0 ;  /* 0x0000000500037c11 */ /* 0x001fe200080f1c19 */
        /* <DEDUP_REMOVED lines=23> */
.L_x_60:
[----:B------:R-:W-:-:S00]  /*52a0*/  BRA `(.L_x_60) ;  /* 0xfffffffc00fc7947 */ /* 0x000fc0000383ffff */
[----:B------:R-:W-:-:S00]  /*52b0*/  NOP ;  /* 0x0000000000007918 */ /* 0x000fc00000000000 */
        /* <DEDUP_REMOVED lines=12> */
.L_x_231:


//--------------------- .text._ZN3cub18CUB_300001_SM_10006detail10merge_sort30DeviceMergeSortPartitionKernelIN6thrust24THRUST_300001_SM_1000_NS10device_ptrIyEEm29MostSignificantBitsComparatoryEEvbT_PT2_T0_SC_PSC_T1_SC_i --------------------------
	.section	.text._ZN3cub18CUB_300001_SM_10006detail10merge_sort30DeviceMergeSortPartitionKernelIN6thrust24THRUST_300001_SM_1000_NS10device_ptrIyEEm29MostSignificantBitsComparatoryEEvbT_PT2_T0_SC_PSC_T1_SC_i,"ax",@progbits
	.align	128
        .global         _ZN3cub18CUB_300001_SM_10006detail10merge_sort30DeviceMergeSortPartitionKernelIN6thrust24THRUST_300001_SM_1000_NS10device_ptrIyEEm29MostSignificantBitsComparatoryEEvbT_PT2_T0_SC_PSC_T1_SC_i
        .type           _ZN3cub18CUB_300001_SM_10006detail10merge_sort30DeviceMergeSortPartitionKernelIN6thrust24THRUST_300001_SM_1000_NS10device_ptrIyEEm29MostSignificantBitsComparatoryEEvbT_PT2_T0_SC_PSC_T1_SC_i,@function
        .size           _ZN3cub18CUB_300001_SM_10006detail10merge_sort30DeviceMergeSortPartitionKernelIN6thrust24THRUST_300001_SM_1000_NS10device_ptrIyEEm29MostSignificantBitsComparatoryEEvbT_PT2_T0_SC_PSC_T1_SC_i,(.L_x_232 - _ZN3cub18CUB_300001_SM_10006detail10merge_sort30DeviceMergeSortPartitionKernelIN6thrust24THRUST_300001_SM_1000_NS10device_ptrIyEEm29MostSignificantBitsComparatoryEEvbT_PT2_T0_SC_PSC_T1_SC_i)
        .other          _ZN3cub18CUB_300001_SM_10006detail10merge_sort30DeviceMergeSortPartitionKernelIN6thrust24THRUST_300001_SM_1000_NS10device_ptrIyEEm29MostSignificantBitsComparatoryEEvbT_PT2_T0_SC_PSC_T1_SC_i,@"STO_CUDA_ENTRY STV_DEFAULT"
_ZN3cub18CUB_300001_SM_10006detail10merge_sort30DeviceMergeSortPartitionKernelIN6thrust24THRUST_300001_SM_1000_NS10device_ptrIyEEm29MostSignificantBitsComparatoryEEvbT_PT2_T0_SC_PSC_T1_SC_i:
.text._ZN3cub18CUB_300001_SM_10006detail10merge_sort30DeviceMergeSortPartitionKernelIN6thrust24THRUST_300001_SM_1000_NS10device_ptrIyEEm29MostSignificantBitsComparatoryEEvbT_PT2_T0_SC_PSC_T1_SC_i:
[----:B------:R-:W-:Y:S01]  /*0000*/  LDC R1, c[0x0][0x37c] ;  /* 0x0000df00ff017b82 */ /* 0x000fe20000000800 */
[----:B------:R-:W0:Y:S01]  /*0010*/  S2R R2, SR_CTAID.X ;  /* 0x0000000000027919 */ /* 0x000e220000002500 */
[----:B------:R-:W0:Y:S01]  /*0020*/  LDCU UR4, c[0x0][0x360] ;  /* 0x00006c00ff0477ac */ /* 0x000e220008000800 */
[----:B------:R-:W0:Y:S01]  /*0030*/  S2R R3, SR_TID.X ;  /* 0x0000000000037919 */ /* 0x000e220000002100 */
[----:B------:R-:W1:Y:S01]  /*0040*/  LDCU.64 UR10, c[0x0][0x3a0] ;  /* 0x00007400ff0a77ac */ /* 0x000e620008000a00 */
[----:B0-----:R-:W-:-:S05]  /*0050*/  IMAD R2, R2, UR4, R3 ;  /* 0x0000000402027c24 */ /* 0x001fca000f8e0203 */
[----:B-1----:R-:W-:-:S04]  /*0060*/  ISETP.GE.U32.AND P0, PT, R2, UR10, PT ;  /* 0x0000000a02007c0c */ /* 0x002fc8000bf06070 */
[----:B------:R-:W-:-:S13]  /*0070*/  ISETP.GE.U32.AND.EX P0, PT, RZ, UR11, PT, P0 ;  /* 0x0000000bff007c0c */ /* 0x000fda000bf06100 */
[----:B------:R-:W-:Y:S05]  /*0080*/  @P0 EXIT ;  /* 0x000000000000094d */ /* 0x000fea0003800000 */
[----:B------:R-:W0:Y:S01]  /*0090*/  LDCU.64 UR6, c[0x0][0x3b8] ;  /* 0x00007700ff0677ac */ /* 0x000e220008000a00 */
[----:B------:R-:W1:Y:S01]  /*00a0*/  LDC R0, c[0x0][0x3c0] ;  /* 0x0000f000ff007b82 */ /* 0x000e620000000800 */
[----:B------:R-:W-:Y:S01]  /*00b0*/  ACQBULK ;  /* 0x000000000000782e */ /* 0x000fe20000000000 */
[----:B------:R-:W2:Y:S01]  /*00c0*/  LDCU.64 UR8, c[0x0][0x358] ;  /* 0x00006b00ff0877ac */ /* 0x000ea20008000a00 */
[----:B0-----:R-:W-:Y:S02]  /*00d0*/  UIADD3 UR4, UPT, UPT, -UR6, URZ, URZ ;  /* 0x000000ff06047290 */ /* 0x001fe4000fffe1ff */
[----:B------:R-:W-:-:S04]  /*00e0*/  USHF.R.U32.HI UR5, URZ, 0x1, UR7 ;  /* 0x00000001ff057899 */ /* 0x000fc80008011607 */
[----:B------:R-:W-:Y:S01]  /*00f0*/  LOP3.LUT R3, R2, UR4, RZ, 0xc0, !PT ;  /* 0x0000000402037c12 */ /* 0x000fe2000f8ec0ff */
[----:B------:R-:W-:Y:S01]  /*0100*/  USHF.R.U64 UR4, UR6, 0x1, UR7 ;  /* 0x0000000106047899 */ /* 0x000fe20008001207 */
[----:B-1----:R-:W-:Y:S01]  /*0110*/  SHF.R.S32.HI R9, RZ, 0x1f, R0 ;  /* 0x0000001fff097819 */ /* 0x002fe20000011400 */
[----:B------:R-:W-:Y:S02]  /*0120*/  IMAD R6, R0, UR5, RZ ;  /* 0x0000000500067c24 */ /* 0x000fe4000f8e02ff */
[----:B------:R-:W-:-:S04]  /*0130*/  IMAD.WIDE.U32 R4, R3, R0, RZ ;  /* 0x0000000003047225 */ /* 0x000fc800078e00ff */
[----:B------:R-:W-:-:S04]  /*0140*/  IMAD.WIDE.U32 R12, R0, UR4, RZ ;  /* 0x00000004000c7c25 */ /* 0x000fc8000f8e00ff */
[C---:B------:R-:W-:Y:S01]  /*0150*/  IMAD R7, R9.reuse, UR4, R6 ;  /* 0x0000000409077c24 */ /* 0x040fe2000f8e0206 */
[----:B------:R-:W-:Y:S01]  /*0160*/  IADD3 R6, P2, PT, R2, 0x1, RZ ;  /* 0x0000000102067810 */ /* 0x000fe20007f5e0ff */
[----:B------:R-:W-:Y:S01]  /*0170*/  IMAD R5, R9, R3, R5 ;  /* 0x0000000309057224 */ /* 0x000fe200078e0205 */
[----:B------:R-:W-:Y:S01]  /*0180*/  LOP3.LUT R3, RZ, R4, RZ, 0x33, !PT ;  /* 0x00000004ff037212 */ /* 0x000fe200078e33ff */
[----:B------:R-:W-:Y:S01]  /*0190*/  IMAD.IADD R13, R13, 0x1, R7 ;  /* 0x000000010d0d7824 */ /* 0x000fe200078e0207 */
[----:B------:R-:W0:Y:S01]  /*01a0*/  LDCU.64 UR4, c[0x0][0x398] ;  /* 0x00007300ff0477ac */ /* 0x000e220008000a00 */
[----:B------:R-:W-:Y:S01]  /*01b0*/  ISETP.NE.U32.AND P0, PT, R6, UR10, PT ;  /* 0x0000000a06007c0c */ /* 0x000fe2000bf05070 */
[----:B------:R-:W-:Y:S01]  /*01c0*/  IMAD.X R6, RZ, RZ, RZ, P2 ;  /* 0x000000ffff067224 */ /* 0x000fe200010e06ff */
[----:B------:R-:W-:Y:S02]  /*01d0*/  ISETP.LT.U32.AND P1, PT, R12, R3, PT ;  /* 0x000000030c00720c */ /* 0x000fe40003f21070 */
[----:B------:R-:W-:-:S02]  /*01e0*/  LOP3.LUT R8, RZ, R5, RZ, 0x33, !PT ;  /* 0x00000005ff087212 */ /* 0x000fc400078e33ff */
[----:B------:R-:W-:Y:S02]  /*01f0*/  ISETP.NE.AND.EX P0, PT, R6, UR11, PT, P0 ;  /* 0x0000000b06007c0c */ /* 0x000fe4000bf05300 */
[----:B------:R-:W-:-:S04]  /*0200*/  ISETP.LT.U32.AND.EX P1, PT, R13, R8, PT, P1 ;  /* 0x000000080d00720c */ /* 0x000fc80003f21110 */
[----:B------:R-:W-:Y:S02]  /*0210*/  SEL R3, R12, R3, P1 ;  /* 0x000000030c037207 */ /* 0x000fe40000800000 */
[----:B------:R-:W-:Y:S02]  /*0220*/  SEL R8, R13, R8, P1 ;  /* 0x000000080d087207 */ /* 0x000fe40000800000 */
[----:B------:R-:W-:-:S03]  /*0230*/  IADD3 R6, P1, PT, R3, R4, RZ ;  /* 0x0000000403067210 */ /* 0x000fc60007f3e0ff */
[----:B------:R-:W1:Y:S02]  /*0240*/  @!P0 LDC.64 R10, c[0x0][0x3a8] ;  /* 0x0000ea00ff0a8b82 */ /* 0x000e640000000a00 */
[----:B------:R-:W-:Y:S01]  /*0250*/  IMAD.X R3, R8, 0x1, R5, P1 ;  /* 0x0000000108037824 */ /* 0x000fe200008e0605 */
[----:B0-----:R-:W-:-:S04]  /*0260*/  ISETP.LT.U32.AND P1, PT, R6, UR4, PT ;  /* 0x0000000406007c0c */ /* 0x001fc8000bf21070 */
[----:B------:R-:W-:-:S04]  /*0270*/  ISETP.LT.U32.AND.EX P1, PT, R3, UR5, PT, P1 ;  /* 0x0000000503007c0c */ /* 0x000fc8000bf21110 */
[----:B------:R-:W-:Y:S02]  /*0280*/  SEL R6, R6, UR4, P1 ;  /* 0x0000000406067c07 */ /* 0x000fe40008800000 */
[----:B------:R-:W-:Y:S02]  /*0290*/  SEL R7, R3, UR5, P1 ;  /* 0x0000000503077c07 */ /* 0x000fe40008800000 */
[----:B------:R-:W-:Y:S02]  /*02a0*/  LOP3.LUT R15, RZ, R6, RZ, 0x33, !PT ;  /* 0x00000006ff0f7212 */ /* 0x000fe400078e33ff */
[----:B------:R-:W-:Y:S02]  /*02b0*/  LOP3.LUT R17, RZ, R7, RZ, 0x33, !PT ;  /* 0x00000007ff117212 */ /* 0x000fe400078e33ff */
[----:B------:R-:W-:-:S04]  /*02c0*/  ISETP.LT.U32.AND P1, PT, R12, R15, PT ;  /* 0x0000000f0c00720c */ /* 0x000fc80003f21070 */
[C---:B------:R-:W-:Y:S02]  /*02d0*/  ISETP.LT.U32.AND.EX P1, PT, R13.reuse, R17, PT, P1 ;  /* 0x000000110d00720c */ /* 0x040fe40003f21110 */
[----:B-1----:R-:W-:Y:S02]  /*02e0*/  @!P0 LEA R10, P2, R2, R10, 0x3 ;  /* 0x0000000a020a8211 */ /* 0x002fe400078418ff */
[----:B------:R-:W-:Y:S02]  /*02f0*/  SEL R15, R12, R15, P1 ;  /* 0x0000000f0c0f7207 */ /* 0x000fe40000800000 */
[----:B------:R-:W-:Y:S02]  /*0300*/  SEL R17, R13, R17, P1 ;  /* 0x000000110d117207 */ /* 0x000fe40000800000 */
[----:B------:R-:W-:Y:S02]  /*0310*/  IADD3 R15, P3, PT, R15, R6, RZ ;  /* 0x000000060f0f7210 */ /* 0x000fe40007f7e0ff */
[----:B------:R-:W-:-:S02]  /*0320*/  ISETP.LT.U32.AND P1, PT, R4, UR4, PT ;  /* 0x0000000404007c0c */ /* 0x000fc4000bf21070 */
[----:B------:R-:W-:Y:S01]  /*0330*/  @!P0 LEA.HI.X R11, R2, R11, RZ, 0x3, P2 ;  /* 0x0000000b020b8211 */ /* 0x000fe200010f1cff */
[----:B------:R-:W-:Y:S01]  /*0340*/  IMAD.X R17, R17, 0x1, R7, P3 ;  /* 0x0000000111117824 */ /* 0x000fe200018e0607 */
[----:B------:R-:W-:Y:S02]  /*0350*/  ISETP.LT.U32.AND P2, PT, R15, UR4, PT ;  /* 0x000000040f007c0c */ /* 0x000fe4000bf41070 */
[----:B------:R-:W-:Y:S01]  /*0360*/  ISETP.LT.U32.AND.EX P1, PT, R5, UR5, PT, P1 ;  /* 0x0000000505007c0c */ /* 0x000fe2000bf21110 */
[----:B--2---:R0:W-:Y:S01]  /*0370*/  @!P0 STG.E.64 desc[UR8][R10.64], R6 ;  /* 0x000000060a008986 */ /* 0x0041e2000c101b08 */
[----:B------:R-:W-:Y:S02]  /*0380*/  ISETP.LT.U32.AND.EX P2, PT, R17, UR5, PT, P2 ;  /* 0x0000000511007c0c */ /* 0x000fe4000bf41120 */
[----:B------:R-:W-:Y:S02]  /*0390*/  SEL R3, R4, UR4, P1 ;  /* 0x0000000404037c07 */ /* 0x000fe40008800000 */
[----:B------:R-:W-:-:S02]  /*03a0*/  SEL R4, R5, UR5, P1 ;  /* 0x0000000505047c07 */ /* 0x000fc40008800000 */
[----:B------:R-:W-:Y:S02]  /*03b0*/  SEL R15, R15, UR4, P2 ;  /* 0x000000040f0f7c07 */ /* 0x000fe40009000000 */
[----:B------:R-:W-:Y:S01]  /*03c0*/  SEL R17, R17, UR5, P2 ;  /* 0x0000000511117c07 */ /* 0x000fe20009000000 */
[----:B------:R-:W-:Y:S06]  /*03d0*/  @!P0 EXIT ;  /* 0x000000000000894d */ /* 0x000fec0003800000 */
[----:B------:R-:W1:Y:S01]  /*03e0*/  LDCU.U8 UR5, c[0x0][0x380] ;  /* 0x00007000ff0577ac */ /* 0x000e620008000000 */
[----:B------:R-:W-:Y:S01]  /*03f0*/  IADD3 R13, P0, PT, R15, -R3, RZ ;  /* 0x800000030f0d7210 */ /* 0x000fe20007f1e0ff */
[----:B------:R-:W-:Y:S01]  /*0400*/  BSSY.RECONVERGENT B0, `(.L_x_61) ;  /* 0x000008b000007945 */ /* 0x000fe20003800200 */
[----:B------:R-:W-:-:S06]  /*0410*/  UIADD3 UR4, UPT, UPT, UR6, -0x1, URZ ;  /* 0xffffffff06047890 */ /* 0x000fcc000fffe0ff */
[----:B------:R-:W-:-:S05]  /*0420*/  LOP3.LUT R5, R2, UR4, RZ, 0xc0, !PT ;  /* 0x0000000402057c12 */ /* 0x000fca000f8ec0ff */
[----:B0-----:R-:W-:Y:S01]  /*0430*/  IMAD.WIDE.U32 R10, R5, R0, RZ ;  /* 0x00000000050a7225 */ /* 0x001fe200078e00ff */
[----:B-1----:R-:W-:-:S03]  /*0440*/  UPRMT UR4, UR5, 0x8880, URZ ;  /* 0x0000888005047896 */ /* 0x002fc600080000ff */
[----:B------:R-:W-:Y:S01]  /*0450*/  IMAD.X R0, R17, 0x1, ~R4, P0 ;  /* 0x0000000111007824 */ /* 0x000fe200000e0e04 */
[----:B------:R-:W-:Y:S01]  /*0460*/  ISETP.LT.U32.AND P0, PT, R10, R13, PT ;  /* 0x0000000d0a00720c */ /* 0x000fe20003f01070 */
[----:B------:R-:W-:Y:S01]  /*0470*/  IMAD R11, R9, R5, R11 ;  /* 0x00000005090b7224 */ /* 0x000fe200078e020b */
[----:B------:R-:W-:-:S04]  /*0480*/  UISETP.NE.AND UP0, UPT, UR4, URZ, UPT ;  /* 0x000000ff0400728c */ /* 0x000fc8000bf05270 */
[----:B------:R-:W-:-:S04]  /*0490*/  ISETP.LT.U32.AND.EX P0, PT, R11, R0, PT, P0 ;  /* 0x000000000b00720c */ /* 0x000fc80003f01100 */
[----:B------:R-:W-:Y:S02]  /*04a0*/  SEL R9, R10, R13, P0 ;  /* 0x0000000d0a097207 */ /* 0x000fe40000000000 */
[----:B------:R-:W-:Y:S01]  /*04b0*/  SEL R11, R11, R0, P0 ;  /* 0x000000000b0b7207 */ /* 0x000fe20000000000 */
[----:B------:R-:W-:Y:S06]  /*04c0*/  BRA.U !UP0, `(.L_x_62) ;  /* 0x0000000508007547 */ /* 0x000fec000b800000 */
[----:B------:R-:W-:Y:S01]  /*04d0*/  IADD3 R8, P0, PT, R15, -R6, RZ ;  /* 0x800000060f087210 */ /* 0x000fe20007f1e0ff */
[----:B------:R-:W0:Y:S01]  /*04e0*/  LDCU.64 UR4, c[0x0][0x388] ;  /* 0x00007100ff0477ac */ /* 0x000e220008000a00 */
[----:B------:R-:W-:Y:S01]  /*04f0*/  IADD3 R12, P2, PT, R6, -R3, RZ ;  /* 0x80000003060c7210 */ /* 0x000fe20007f5e0ff */
[----:B------:R-:W-:Y:S02]  /*0500*/  BSSY.RECONVERGENT B1, `(.L_x_63) ;  /* 0x000003b000017945 */ /* 0x000fe40003800200 */
[----:B------:R-:W-:Y:S01]  /*0510*/  IMAD.X R10, R17, 0x1, ~R7, P0 ;  /* 0x00000001110a7824 */ /* 0x000fe200000e0e07 */
[----:B------:R-:W-:Y:S01]  /*0520*/  ISETP.GT.U32.AND P0, PT, R9, R8, PT ;  /* 0x000000080900720c */ /* 0x000fe20003f04070 */
[----:B------:R-:W-:Y:S01]  /*0530*/  IMAD.X R14, R7, 0x1, ~R4, P2 ;  /* 0x00000001070e7824 */ /* 0x000fe200010e0e04 */
[----:B------:R-:W-:Y:S02]  /*0540*/  ISETP.LT.U32.AND P1, PT, R12, R9, PT ;  /* 0x000000090c00720c */ /* 0x000fe40003f21070 */
[----:B------:R-:W-:-:S02]  /*0550*/  ISETP.GT.U32.AND.EX P0, PT, R11, R10, PT, P0 ;  /* 0x0000000a0b00720c */ /* 0x000fc40003f04100 */
[----:B------:R-:W-:Y:S02]  /*0560*/  ISETP.LT.U32.AND.EX P1, PT, R14, R11, PT, P1 ;  /* 0x0000000b0e00720c */ /* 0x000fe40003f21110 */
[----:B------:R-:W-:Y:S02]  /*0570*/  SEL R0, R9, R8, P0 ;  /* 0x0000000809007207 */ /* 0x000fe40000000000 */
[----:B------:R-:W-:Y:S02]  /*0580*/  SEL R5, R11, R10, P0 ;  /* 0x0000000a0b057207 */ /* 0x000fe40000000000 */
[----:B------:R-:W-:Y:S02]  /*0590*/  IADD3 R0, P0, PT, R0, -R8, RZ ;  /* 0x8000000800007210 */ /* 0x000fe40007f1e0ff */
[----:B------:R-:W-:Y:S02]  /*05a0*/  SEL R13, R12, R9, P1 ;  /* 0x000000090c0d7207 */ /* 0x000fe40000800000 */
[----:B------:R-:W-:Y:S01]  /*05b0*/  SEL R12, R14, R11, P1 ;  /* 0x0000000b0e0c7207 */ /* 0x000fe20000800000 */
[----:B------:R-:W-:Y:S01]  /*05c0*/  IMAD.X R5, R5, 0x1, ~R10, P0 ;  /* 0x0000000105057824 */ /* 0x000fe200000e0e0a */
[----:B------:R-:W-:-:S04]  /*05d0*/  ISETP.GE.U32.AND P0, PT, R0, R13, PT ;  /* 0x0000000d0000720c */ /* 0x000fc80003f06070 */
[----:B------:R-:W-:-:S13]  /*05e0*/  ISETP.GE.U32.AND.EX P0, PT, R5, R12, PT, P0 ;  /* 0x0000000c0500720c */ /* 0x000fda0003f06100 */
[----:B0-----:R-:W-:Y:S05]  /*05f0*/  @P0 BRA `(.L_x_64) ;  /* 0x0000000000ac0947 */ /* 0x001fea0003800000 */
[----:B------:R-:W0:Y:S01]  /*0600*/  LDC R8, c[0x0][0x3b0] ;  /* 0x0000ec00ff087b82 */ /* 0x000e220000000800 */
[----:B------:R-:W-:Y:S01]  /*0610*/  IADD3 R10, P0, PT, R9, R6, RZ ;  /* 0x00000006090a7210 */ /* 0x000fe20007f1e0ff */
[----:B------:R-:W-:-:S04]  /*0620*/  IMAD.MOV.U32 R15, RZ, RZ, -0x1 ;  /* 0xffffffffff0f7424 */ /* 0x000fc800078e00ff */
[----:B------:R-:W-:Y:S01]  /*0630*/  IMAD.X R11, R11, 0x1, R7, P0 ;  /* 0x000000010b0b7824 */ /* 0x000fe200000e0607 */
[C---:B0-----:R-:W-:Y:S02]  /*0640*/  IADD3 R6, PT, PT, -R8.reuse, 0x40, RZ ;  /* 0x0000004008067810 */ /* 0x041fe40007ffe1ff */
[----:B------:R-:W-:Y:S02]  /*0650*/  ISETP.GE.AND P0, PT, R8, 0x40, PT ;  /* 0x000000400800780c */ /* 0x000fe40003f06270 */
[CC--:B------:R-:W-:Y:S02]  /*0660*/  SHF.L.U32 R17, R15.reuse, R6.reuse, RZ ;  /* 0x000000060f117219 */ /* 0x0c0fe400000006ff */
[----:B------:R-:W-:Y:S02]  /*0670*/  SHF.L.U64.HI R15, R15, R6, 0xffffffff ;  /* 0xffffffff0f0f7419 */ /* 0x000fe40000010206 */
[----:B------:R-:W-:Y:S02]  /*0680*/  SEL R17, R17, 0xffffffff, !P0 ;  /* 0xffffffff11117807 */ /* 0x000fe40004000000 */
[----:B------:R-:W-:-:S07]  /*0690*/  SEL R15, R15, 0xffffffff, !P0 ;  /* 0xffffffff0f0f7807 */ /* 0x000fce0004000000 */
.L_x_65:
[----:B------:R-:W-:-:S05]  /*06a0*/  IADD3 R7, P0, PT, -R0, R13, RZ ;  /* 0x0000000d00077210 */ /* 0x000fca0007f1e1ff */
[----:B------:R-:W-:-:S05]  /*06b0*/  IMAD.X R6, R12, 0x1, ~R5, P0 ;  /* 0x000000010c067824 */ /* 0x000fca00000e0e05 */
[--C-:B------:R-:W-:Y:S02]  /*06c0*/  SHF.R.U64 R7, R7, 0x1, R6.reuse ;  /* 0x0000000107077819 */ /* 0x100fe40000001206 */
[----:B------:R-:W-:Y:S02]  /*06d0*/  SHF.R.U32.HI R6, RZ, 0x1, R6 ;  /* 0x00000001ff067819 */ /* 0x000fe40000011606 */
[----:B------:R-:W-:-:S04]  /*06e0*/  IADD3 R14, P0, PT, R0, R7, RZ ;  /* 0x00000007000e7210 */ /* 0x000fc80007f1e0ff */
[----:B------:R-:W-:Y:S01]  /*06f0*/  LOP3.LUT R7, RZ, R14, RZ, 0x33, !PT ;  /* 0x0000000eff077212 */ /* 0x000fe200078e33ff */
[----:B------:R-:W-:Y:S01]  /*0700*/  IMAD.X R19, R5, 0x1, R6, P0 ;  /* 0x0000000105137824 */ /* 0x000fe200000e0606 */
[----:B------:R-:W-:Y:S02]  /*0710*/  IADD3 R9, P0, PT, R14, R3, RZ ;  /* 0x000000030e097210 */ /* 0x000fe40007f1e0ff */
[----:B------:R-:W-:Y:S02]  /*0720*/  IADD3 R7, P1, PT, R7, R10, RZ ;  /* 0x0000000a07077210 */ /* 0x000fe40007f3e0ff */
[----:B------:R-:W-:Y:S01]  /*0730*/  LOP3.LUT R16, RZ, R19, RZ, 0x33, !PT ;  /* 0x00000013ff107212 */ /* 0x000fe200078e33ff */
[----:B------:R-:W-:Y:S01]  /*0740*/  IMAD.X R18, R19, 0x1, R4, P0 ;  /* 0x0000000113127824 */ /* 0x000fe200000e0604 */
[----:B------:R-:W-:-:S03]  /*0750*/  LEA R8, P0, R9, UR4, 0x3 ;  /* 0x0000000409087c11 */ /* 0x000fc6000f8018ff */
[----:B------:R-:W-:Y:S01]  /*0760*/  IMAD.X R16, R16, 0x1, R11, P1 ;  /* 0x0000000110107824 */ /* 0x000fe200008e060b */
[----:B------:R-:W-:Y:S02]  /*0770*/  LEA R6, P1, R7, UR4, 0x3 ;  /* 0x0000000407067c11 */ /* 0x000fe4000f8218ff */
[----:B------:R-:W-:Y:S02]  /*0780*/  LEA.HI.X R9, R9, UR5, R18, 0x3, P0 ;  /* 0x0000000509097c11 */ /* 0x000fe400080f1c12 */
[----:B------:R-:W-:-:S04]  /*0790*/  LEA.HI.X R7, R7, UR5, R16, 0x3, P1 ;  /* 0x0000000507077c11 */ /* 0x000fc800088f1c10 */
[----:B------:R-:W2:Y:S04]  /*07a0*/  LDG.E.64 R8, desc[UR8][R8.64] ;  /* 0x0000000808087981 */ /* 0x000ea8000c1e1b00 */
[----:B------:R-:W3:Y:S01]  /*07b0*/  LDG.E.64 R6, desc[UR8][R6.64] ;  /* 0x0000000806067981 */ /* 0x000ee2000c1e1b00 */
[----:B--2---:R-:W-:Y:S02]  /*07c0*/  LOP3.LUT R16, R8, R17, RZ, 0xc0, !PT ;  /* 0x0000001108107212 */ /* 0x004fe400078ec0ff */
[----:B------:R-:W-:Y:S02]  /*07d0*/  LOP3.LUT R18, R9, R15, RZ, 0xc0, !PT ;  /* 0x0000000f09127212 */ /* 0x000fe400078ec0ff */
[----:B---3--:R-:W-:Y:S02]  /*07e0*/  LOP3.LUT R21, R6, R17, RZ, 0xc0, !PT ;  /* 0x0000001106157212 */ /* 0x008fe400078ec0ff */
[----:B------:R-:W-:-:S02]  /*07f0*/  LOP3.LUT R23, R7, R15, RZ, 0xc0, !PT ;  /* 0x0000000f07177212 */ /* 0x000fc400078ec0ff */
[----:B------:R-:W-:Y:S02]  /*0800*/  ISETP.GE.U32.AND P0, PT, R21, R16, PT ;  /* 0x000000101500720c */ /* 0x000fe40003f06070 */
[----:B------:R-:W-:Y:S02]  /*0810*/  IADD3 R21, P1, PT, R14, 0x1, RZ ;  /* 0x000000010e157810 */ /* 0x000fe40007f3e0ff */
[----:B------:R-:W-:-:S03]  /*0820*/  ISETP.GE.U32.AND.EX P0, PT, R23, R18, PT, P0 ;  /* 0x000000121700720c */ /* 0x000fc60003f06100 */
[----:B------:R-:W-:Y:S01]  /*0830*/  IMAD.X R16, RZ, RZ, R19, P1 ;  /* 0x000000ffff107224 */ /* 0x000fe200008e0613 */
[----:B------:R-:W-:Y:S02]  /*0840*/  SEL R0, R0, R21, !P0 ;  /* 0x0000001500007207 */ /* 0x000fe40004000000 */
[----:B------:R-:W-:Y:S02]  /*0850*/  SEL R13, R14, R13, !P0 ;  /* 0x0000000d0e0d7207 */ /* 0x000fe40004000000 */
[----:B------:R-:W-:Y:S02]  /*0860*/  SEL R5, R5, R16, !P0 ;  /* 0x0000001005057207 */ /* 0x000fe40004000000 */
[----:B------:R-:W-:Y:S02]  /*0870*/  SEL R12, R19, R12, !P0 ;  /* 0x0000000c130c7207 */ /* 0x000fe40004000000 */
[----:B------:R-:W-:-:S04]  /*0880*/  ISETP.GE.U32.AND P0, PT, R0, R13, PT ;  /* 0x0000000d0000720c */ /* 0x000fc80003f06070 */
[----:B------:R-:W-:-:S13]  /*0890*/  ISETP.GE.U32.AND.EX P0, PT, R5, R12, PT, P0 ;  /* 0x0000000c0500720c */ /* 0x000fda0003f06100 */
[----:B------:R-:W-:Y:S05]  /*08a0*/  @!P0 BRA `(.L_x_65) ;  /* 0xfffffffc007c8947 */ /* 0x000fea000383ffff */
.L_x_64:
[----:B------:R-:W-:Y:S05]  /*08b0*/  BSYNC.RECONVERGENT B1 ;  /* 0x0000000000017941 */ /* 0x000fea0003800200 */
.L_x_63:
[----:B------:R-:W-:Y:S05]  /*08c0*/  BRA `(.L_x_66) ;  /* 0x0000000000f87947 */ /* 0x000fea0003800000 */
.L_x_62:
[----:B------:R-:W-:Y:S01]  /*08d0*/  IADD3 R0, P0, PT, R15, -R6, RZ ;  /* 0x800000060f007210 */ /* 0x000fe20007f1e0ff */
[----:B------:R-:W0:Y:S01]  /*08e0*/  LDCU.64 UR4, c[0x0][0x390] ;  /* 0x00007200ff0477ac */ /* 0x000e220008000a00 */
[----:B------:R-:W-:-:S03]  /*08f0*/  IADD3 R8, P2, PT, R6, -R3, RZ ;  /* 0x8000000306087210 */ /* 0x000fc60007f5e0ff */
[----:B------:R-:W-:Y:S01]  /*0900*/  IMAD.X R12, R17, 0x1, ~R7, P0 ;  /* 0x00000001110c7824 */ /* 0x000fe200000e0e07 */
[----:B------:R-:W-:Y:S01]  /*0910*/  ISETP.GT.U32.AND P0, PT, R9, R0, PT ;  /* 0x000000000900720c */ /* 0x000fe20003f04070 */
[----:B------:R-:W-:Y:S01]  /*0920*/  IMAD.X R10, R7, 0x1, ~R4, P2 ;  /* 0x00000001070a7824 */ /* 0x000fe200010e0e04 */
[----:B------:R-:W-:Y:S02]  /*0930*/  ISETP.LT.U32.AND P1, PT, R8, R9, PT ;  /* 0x000000090800720c */ /* 0x000fe40003f21070 */
[----:B------:R-:W-:Y:S02]  /*0940*/  ISETP.GT.U32.AND.EX P0, PT, R11, R12, PT, P0 ;  /* 0x0000000c0b00720c */ /* 0x000fe40003f04100 */
[----:B------:R-:W-:Y:S02]  /*0950*/  ISETP.LT.U32.AND.EX P1, PT, R10, R11, PT, P1 ;  /* 0x0000000b0a00720c */ /* 0x000fe40003f21110 */
[----:B------:R-:W-:Y:S02]  /*0960*/  SEL R5, R9, R0, P0 ;  /* 0x0000000009057207 */ /* 0x000fe40000000000 */
[----:B------:R-:W-:-:S02]  /*0970*/  SEL R13, R11, R12, P0 ;  /* 0x0000000c0b0d7207 */ /* 0x000fc40000000000 */
[----:B------:R-:W-:Y:S02]  /*0980*/  IADD3 R0, P0, PT, R5, -R0, RZ ;  /* 0x8000000005007210 */ /* 0x000fe40007f1e0ff */
[----:B------:R-:W-:-:S03]  /*0990*/  SEL R15, R8, R9, P1 ;  /* 0x00000009080f7207 */ /* 0x000fc60000800000 */
[----:B------:R-:W-:Y:S01]  /*09a0*/  IMAD.X R5, R13, 0x1, ~R12, P0 ;  /* 0x000000010d057824 */ /* 0x000fe200000e0e0c */
[----:B------:R-:W-:Y:S02]  /*09b0*/  SEL R12, R10, R11, P1 ;  /* 0x0000000b0a0c7207 */ /* 0x000fe40000800000 */
[----:B------:R-:W-:-:S04]  /*09c0*/  ISETP.GE.U32.AND P0, PT, R0, R15, PT ;  /* 0x0000000f0000720c */ /* 0x000fc80003f06070 */
[----:B------:R-:W-:-:S13]  /*09d0*/  ISETP.GE.U32.AND.EX P0, PT, R5, R12, PT, P0 ;  /* 0x0000000c0500720c */ /* 0x000fda0003f06100 */
[----:B0-----:R-:W-:Y:S05]  /*09e0*/  @P0 BRA `(.L_x_66) ;  /* 0x0000000000b00947 */ /* 0x001fea0003800000 */
[----:B------:R-:W0:Y:S01]  /*09f0*/  LDC R8, c[0x0][0x3b0] ;  /* 0x0000ec00ff087b82 */ /* 0x000e220000000800 */
[----:B------:R-:W-:Y:S01]  /*0a00*/  IADD3 R10, P0, PT, R9, R6, RZ ;  /* 0x00000006090a7210 */ /* 0x000fe20007f1e0ff */
[----:B------:R-:W-:-:S04]  /*0a10*/  IMAD.MOV.U32 R9, RZ, RZ, -0x1 ;  /* 0xffffffffff097424 */ /* 0x000fc800078e00ff */
[----:B------:R-:W-:Y:S02]  /*0a20*/  IMAD.X R13, R11, 0x1, R7, P0 ;  /* 0x000000010b0d7824 */ /* 0x000fe400000e0607 */
[----:B------:R-:W-:Y:S01]  /*0a30*/  IMAD.MOV.U32 R11, RZ, RZ, R15 ;  /* 0x000000ffff0b7224 */ /* 0x000fe200078e000f */
[C---:B0-----:R-:W-:Y:S02]  /*0a40*/  IADD3 R6, PT, PT, -R8.reuse, 0x40, RZ ;  /* 0x0000004008067810 */ /* 0x041fe40007ffe1ff */
[----:B------:R-:W-:Y:S02]  /*0a50*/  ISETP.GE.AND P0, PT, R8, 0x40, PT ;  /* 0x000000400800780c */ /* 0x000fe40003f06270 */
[CC--:B------:R-:W-:Y:S02]  /*0a60*/  SHF.L.U32 R17, R9.reuse, R6.reuse, RZ ;  /* 0x0000000609117219 */ /* 0x0c0fe400000006ff */
[----:B------:R-:W-:Y:S02]  /*0a70*/  SHF.L.U64.HI R6, R9, R6, 0xffffffff ;  /* 0xffffffff09067419 */ /* 0x000fe40000010206 */
[----:B------:R-:W-:-:S02]  /*0a80*/  SEL R17, R17, 0xffffffff, !P0 ;  /* 0xffffffff11117807 */ /* 0x000fc40004000000 */
[----:B------:R-:W-:-:S07]  /*0a90*/  SEL R15, R6, 0xffffffff, !P0 ;  /* 0xffffffff060f7807 */ /* 0x000fce0004000000 */
.L_x_67:
        /* <DEDUP_REMOVED lines=33> */
.L_x_66:
[----:B------:R-:W-:Y:S05]  /*0cb0*/  BSYNC.RECONVERGENT B0 ;  /* 0x0000000000007941 */ /* 0x000fea0003800200 */
.L_x_61:
[----:B------:R-:W0:Y:S01]  /*0cc0*/  LDCU.64 UR6, c[0x0][0x3a8] ;  /* 0x00007500ff0677ac */ /* 0x000e220008000a00 */
[----:B------:R-:W-:-:S05]  /*0cd0*/  IADD3 R6, P0, PT, R0, R3, RZ ;  /* 0x0000000300067210 */ /* 0x000fca0007f1e0ff */
[----:B------:R-:W-:Y:S01]  /*0ce0*/  IMAD.X R7, R5, 0x1, R4, P0 ;  /* 0x0000000105077824 */ /* 0x000fe200000e0604 */
[----:B0-----:R-:W-:-:S04]  /*0cf0*/  LEA R8, P1, R2, UR6, 0x3 ;  /* 0x0000000602087c11 */ /* 0x001fc8000f8218ff */
[----:B------:R-:W-:-:S05]  /*0d00*/  LEA.HI.X R9, R2, UR7, RZ, 0x3, P1 ;  /* 0x0000000702097c11 */ /* 0x000fca00088f1cff */
[----:B------:R-:W-:Y:S01]  /*0d10*/  STG.E.64 desc[UR8][R8.64], R6 ;  /* 0x0000000608007986 */ /* 0x000fe2000c101b08 */
[----:B------:R-:W-:Y:S05]  /*0d20*/  EXIT ;  /* 0x000000000000794d */ /* 0x000fea0003800000 */
.L_x_68:
        /* <DEDUP_REMOVED lines=13> */
.L_x_232:


//--------------------- .text._ZN3cub18CUB_300001_SM_10006detail10merge_sort30DeviceMergeSortBlockSortKernelINS2_10policy_hubIN6thrust24THRUST_300001_SM_1000_NS10device_ptrIyEEE9Policy600ES8_PNS0_8NullTypeES8_SC_m29MostSignificantBitsComparatorySB_EEvbT0_T1_T2_T3_T4_PT6_PT7_T5_NS1_7vsmem_tE --------------------------
	.section	.text._ZN3cub18CUB_300001_SM_10006detail10merge_sort30DeviceMergeSortBlockSortKernelINS2_10policy_hubIN6thrust24THRUST_300001_SM_1000_NS10device_ptrIyEEE9Policy600ES8_PNS0_8NullTypeES8_SC_m29MostSignificantBitsComparatorySB_EEvbT0_T1_T2_T3_T4_PT6_PT7_T5_NS1_7vsmem_tE,"ax",@progbits
	.align	128
        .global         _ZN3cub18CUB_300001_SM_10006detail10merge_sort30DeviceMergeSortBlockSortKernelINS2_10policy_hubIN6thrust24THRUST_300001_SM_1000_NS10device_ptrIyEEE9Policy600ES8_PNS0_8NullTypeES8_SC_m29MostSignificantBitsComparatorySB_EEvbT0_T1_T2_T3_T4_PT6_PT7_T5_NS1_7vsmem_tE
        .type           _ZN3cub18CUB_300001_SM_10006detail10merge_sort30DeviceMergeSortBlockSortKernelINS2_10policy_hubIN6thrust24THRUST_300001_SM_1000_NS10device_ptrIyEEE9Policy600ES8_PNS0_8NullTypeES8_SC_m29MostSignificantBitsComparatorySB_EEvbT0_T1_T2_T3_T4_PT6_PT7_T5_NS1_7vsmem_tE,@function
        .size           _ZN3cub18CUB_300001_SM_10006detail10merge_sort30DeviceMergeSortBlockSortKernelINS2_10policy_hubIN6thrust24THRUST_300001_SM_1000_NS10device_ptrIyEEE9Policy600ES8_PNS0_8NullTypeES8_SC_m29MostSignificantBitsComparatorySB_EEvbT0_T1_T2_T3_T4_PT6_PT7_T5_NS1_7vsmem_tE,(.L_x_233 - _ZN3cub18CUB_300001_SM_10006detail10merge_sort30DeviceMergeSortBlockSortKernelINS2_10policy_hubIN6thrust24THRUST_300001_SM_1000_NS10device_ptrIyEEE9Policy600ES8_PNS0_8NullTypeES8_SC_m29MostSignificantBitsComparatorySB_EEvbT0_T1_T2_T3_T4_PT6_PT7_T5_NS1_7vsmem_tE)
        .other          _ZN3cub18CUB_300001_SM_10006detail10merge_sort30DeviceMergeSortBlockSortKernelINS2_10policy_hubIN6thrust24THRUST_300001_SM_1000_NS10device_ptrIyEEE9Policy600ES8_PNS0_8NullTypeES8_SC_m29MostSignificantBitsComparatorySB_EEvbT0_T1_T2_T3_T4_PT6_PT7_T5_NS1_7vsmem_tE,@"STO_CUDA_ENTRY STV_DEFAULT"
_ZN3cub18CUB_300001_SM_10006detail10merge_sort30DeviceMergeSortBlockSortKernelINS2_10policy_hubIN6thrust24THRUST_300001_SM_1000_NS10device_ptrIyEEE9Policy600ES8_PNS0_8NullTypeES8_SC_m29MostSignificantBitsComparatorySB_EEvbT0_T1_T2_T3_T4_PT6_PT7_T5_NS1_7vsmem_tE:
.text._ZN3cub18CUB_300001_SM_10006detail10merge_sort30DeviceMergeSortBlockSortKernelINS2_10policy_hubIN6thrust24THRUST_300001_SM_1000_NS10device_ptrIyEEE9Policy600ES8_PNS0_8NullTypeES8_SC_m29MostSignificantBitsComparatorySB_EEvbT0_T1_T2_T3_T4_PT6_PT7_T5_NS1_7vsmem_tE:
[----:B------:R-:W-:Y:S01]  /*0000*/  LDC R1, c[0x0][0x37c] ;  /* 0x0000df00ff017b82 */ /* 0x000fe20000000800 */
[----:B------:R-:W0:Y:S01]  /*0010*/  S2R R5, SR_CTAID.X ;  /* 0x0000000000057919 */ /* 0x000e220000002500 */
[----:B------:R-:W1:Y:S01]  /*0020*/  LDCU UR4, c[0x0][0x370] ;  /* 0x00006e00ff0477ac */ /* 0x000e620008000800 */
[----:B------:R-:W2:Y:S01]  /*0030*/  LDCU.64 UR10, c[0x0][0x358] ;  /* 0x00006b00ff0a77ac */ /* 0x000ea20008000a00 */
[----:B-1----:R-:W-:-:S04]  /*0040*/  UIADD3 UR4, UP0, UPT, UR4, -0x1, URZ ;  /* 0xffffffff04047890 */ /* 0x002fc8000ff1e0ff */
[----:B------:R-:W-:-:S06]  /*0050*/  UIADD3.X UR5, UPT, UPT, URZ, -0x1, URZ, UP0, !UPT ;  /* 0xffffffffff057890 */ /* 0x000fcc00087fe4ff */
[----:B------:R-:W-:Y:S01]  /*0060*/  IMAD.U32 R0, RZ, RZ, UR5 ;  /* 0x00000005ff007e24 */ /* 0x000fe2000f8e00ff */
[----:B0-----:R-:W-:-:S04]  /*0070*/  ISETP.LT.U32.AND P0, PT, R5, UR4, PT ;  /* 0x0000000405007c0c */ /* 0x001fc8000bf01070 */
[----:B------:R-:W-:-:S13]  /*0080*/  ISETP.GT.U32.AND.EX P0, PT, R0, RZ, PT, P0 ;  /* 0x000000ff0000720c */ /* 0x000fda0003f04100 */
[----:B--2---:R-:W-:Y:S05]  /*0090*/  @!P0 BRA `(.L_x_69) ;  /* 0x0000002c00688947 */ /* 0x004fea0003800000 */
[----:B------:R-:W0:Y:S01]  /*00a0*/  S2R R3, SR_TID.X ;  /* 0x0000000000037919 */ /* 0x000e220000002100 */
[----:B------:R-:W1:Y:S01]  /*00b0*/  LDCU.64 UR4, c[0x0][0x388] ;  /* 0x00007100ff0477ac */ /* 0x000e620008000a00 */
[----:B------:R-:W-:Y:S01]  /*00c0*/  ACQBULK ;  /* 0x000000000000782e */ /* 0x000fe20000000000 */
[----:B0-----:R-:W-:-:S05]  /*00d0*/  IMAD.SHL.U32 R0, R3, 0x8, RZ ;  /* 0x0000000803007824 */ /* 0x001fca00078e00ff */
[----:B------:R-:W-:-:S04]  /*00e0*/  LOP3.LUT R0, R0, 0x1f00, RZ, 0xc0, !PT ;  /* 0x00001f0000007812 */ /* 0x000fc800078ec0ff */
[----:B------:R-:W-:Y:S01]  /*00f0*/  LOP3.LUT R2, R0, 0x1f, R3, 0xf8, !PT ;  /* 0x0000001f00027812 */ /* 0x000fe200078ef803 */
[----:B------:R-:W-:-:S04]  /*0100*/  IMAD.MOV.U32 R3, RZ, RZ, RZ ;  /* 0x000000ffff037224 */ /* 0x000fc800078e00ff */
[----:B------:R-:W-:-:S04]  /*0110*/  IMAD.WIDE.U32 R2, R5, 0x800, R2 ;  /* 0x0000080005027825 */ /* 0x000fc800078e0002 */
[C---:B------:R-:W-:Y:S01]  /*0120*/  IMAD.SHL.U32 R24, R2.reuse, 0x8, RZ ;  /* 0x0000000802187824 */ /* 0x040fe200078e00ff */
[----:B------:R-:W-:-:S04]  /*0130*/  SHF.L.U64.HI R23, R2, 0x3, R3 ;  /* 0x0000000302177819 */ /* 0x000fc80000010203 */
[----:B-1----:R-:W-:-:S04]  /*0140*/  IADD3 R10, P0, PT, R24, UR4, RZ ;  /* 0x00000004180a7c10 */ /* 0x002fc8000ff1e0ff */
[----:B------:R-:W-:-:S05]  /*0150*/  IADD3.X R11, PT, PT, R23, UR5, RZ, P0, !PT ;  /* 0x00000005170b7c10 */ /* 0x000fca00087fe4ff */
[----:B------:R-:W2:Y:S04]  /*0160*/  LDG.E.64 R8, desc[UR10][R10.64] ;  /* 0x0000000a0a087981 */ /* 0x000ea8000c1e1b00 */
[----:B------:R-:W3:Y:S04]  /*0170*/  LDG.E.64 R6, desc[UR10][R10.64+0x100] ;  /* 0x0001000a0a067981 */ /* 0x000ee8000c1e1b00 */
[----:B------:R-:W4:Y:S04]  /*0180*/  LDG.E.64 R4, desc[UR10][R10.64+0x200] ;  /* 0x0002000a0a047981 */ /* 0x000f28000c1e1b00 */
[----:B------:R-:W5:Y:S04]  /*0190*/  LDG.E.64 R2, desc[UR10][R10.64+0x300] ;  /* 0x0003000a0a027981 */ /* 0x000f68000c1e1b00 */
[----:B------:R-:W5:Y:S04]  /*01a0*/  LDG.E.64 R28, desc[UR10][R10.64+0x400] ;  /* 0x0004000a0a1c7981 */ /* 0x000f68000c1e1b00 */
[----:B------:R-:W5:Y:S04]  /*01b0*/  LDG.E.64 R14, desc[UR10][R10.64+0x500] ;  /* 0x0005000a0a0e7981 */ /* 0x000f68000c1e1b00 */
[----:B------:R-:W5:Y:S04]  /*01c0*/  LDG.E.64 R12, desc[UR10][R10.64+0x600] ;  /* 0x0006000a0a0c7981 */ /* 0x000f68000c1e1b00 */
[----:B------:R0:W5:Y:S01]  /*01d0*/  LDG.E.64 R26, desc[UR10][R10.64+0x700] ;  /* 0x0007000a0a1a7981 */ /* 0x000162000c1e1b00 */
[----:B------:R-:W1:Y:S01]  /*01e0*/  S2UR UR5, SR_CgaCtaId ;  /* 0x00000000000579c3 */ /* 0x000e620000008800 */
[----:B------:R-:W-:Y:S01]  /*01f0*/  UMOV UR4, 0x400 ;  /* 0x0000040000047882 */ /* 0x000fe20000000000 */
[----:B------:R-:W0:Y:S01]  /*0200*/  S2R R17, SR_LANEID ;  /* 0x0000000000117919 */ /* 0x000e220000000000 */
[----:B-1----:R-:W-:Y:S01]  /*0210*/  ULEA UR4, UR5, UR4, 0x18 ;  /* 0x0000000405047291 */ /* 0x002fe2000f8ec0ff */
[----:B0-----:R-:W-:-:S04]  /*0220*/  IMAD.IADD R16, R0, 0x1, R17 ;  /* 0x0000000100107824 */ /* 0x001fc800078e0211 */
[----:B------:R-:W-:Y:S01]  /*0230*/  IMAD R0, R17, 0x7, R16 ;  /* 0x0000000711007824 */ /* 0x000fe200078e0210 */
[CC--:B------:R-:W-:Y:S01]  /*0240*/  LEA.HI.SX32 R22, R16.reuse, R16.reuse, 0x1b ;  /* 0x0000001010167211 */ /* 0x0c0fe200078fdaff */
[C---:B------:R-:W-:Y:S02]  /*0250*/  VIADD R17, R16.reuse, 0x20 ;  /* 0x0000002010117836 */ /* 0x040fe40000000000 */
[----:B------:R-:W-:Y:S01]  /*0260*/  VIADD R19, R16, 0x40 ;  /* 0x0000004010137836 */ /* 0x000fe20000000000 */
[----:B------:R-:W-:Y:S01]  /*0270*/  LEA R22, R22, UR4, 0x3 ;  /* 0x0000000416167c11 */ /* 0x000fe2000f8e18ff */
[C---:B------:R-:W-:Y:S01]  /*0280*/  VIADD R21, R16.reuse, 0x60 ;  /* 0x0000006010157836 */ /* 0x040fe20000000000 */
[-C--:B------:R-:W-:Y:S01]  /*0290*/  LEA.HI.SX32 R17, R17, R16.reuse, 0x1b ;  /* 0x0000001011117211 */ /* 0x080fe200078fdaff */
[C---:B------:R-:W-:Y:S01]  /*02a0*/  VIADD R11, R16.reuse, 0x80 ;  /* 0x00000080100b7836 */ /* 0x040fe20000000000 */
[-C--:B------:R-:W-:Y:S01]  /*02b0*/  LEA.HI.SX32 R19, R19, R16.reuse, 0x1b ;  /* 0x0000001013137211 */ /* 0x080fe200078fdaff */
[C---:B------:R-:W-:Y:S01]  /*02c0*/  VIADD R25, R16.reuse, 0xa0 ;  /* 0x000000a010197836 */ /* 0x040fe20000000000 */
[-C--:B------:R-:W-:Y:S01]  /*02d0*/  LEA.HI.SX32 R10, R21, R16.reuse, 0x1b ;  /* 0x00000010150a7211 */ /* 0x080fe200078fdaff */
[C---:B------:R-:W-:Y:S01]  /*02e0*/  VIADD R31, R16.reuse, 0xc0 ;  /* 0x000000c0101f7836 */ /* 0x040fe20000000000 */
[----:B------:R-:W-:Y:S01]  /*02f0*/  LEA R21, R17, UR4, 0x3 ;  /* 0x0000000411157c11 */ /* 0x000fe2000f8e18ff */
[----:B------:R-:W-:Y:S01]  /*0300*/  VIADD R33, R16, 0xe0 ;  /* 0x000000e010217836 */ /* 0x000fe20000000000 */
[----:B------:R-:W-:Y:S01]  /*0310*/  LEA R20, R19, UR4, 0x3 ;  /* 0x0000000413147c11 */ /* 0x000fe2000f8e18ff */
        /* <DEDUP_REMOVED lines=9> */
[----:B------:R-:W-:Y:S01]  /*03b0*/  LEA.HI.SX32 R33, R33, R16, 0x1b ;  /* 0x0000001021217211 */ /* 0x000fe200078fdaff */
[C---:B------:R-:W-:Y:S01]  /*03c0*/  VIADD R43, R0.reuse, 0x5 ;  /* 0x00000005002b7836 */ /* 0x040fe20000000000 */
[----:B------:R-:W-:Y:S01]  /*03d0*/  LEA R18, R11, UR4, 0x3 ;  /* 0x000000040b127c11 */ /* 0x000fe2000f8e18ff */
[----:B------:R-:W-:Y:S01]  /*03e0*/  VIADD R45, R0, 0x6 ;  /* 0x00000006002d7836 */ /* 0x000fe20000000000 */
[----:B------:R-:W-:-:S02]  /*03f0*/  LEA R17, R25, UR4, 0x3 ;  /* 0x0000000419117c11 */ /* 0x000fc4000f8e18ff */
[----:B------:R-:W-:Y:S02]  /*0400*/  LEA R16, R31, UR4, 0x3 ;  /* 0x000000041f107c11 */ /* 0x000fe4000f8e18ff */
[----:B------:R-:W-:Y:S01]  /*0410*/  LEA R11, R33, UR4, 0x3 ;  /* 0x00000004210b7c11 */ /* 0x000fe2000f8e18ff */
[----:B--2---:R0:W-:Y:S04]  /*0420*/  STS.64 [R22], R8 ;  /* 0x0000000816007388 */ /* 0x0041e80000000a00 */
[----:B---3--:R1:W-:Y:S04]  /*0430*/  STS.64 [R21+0x100], R6 ;  /* 0x0001000615007388 */ /* 0x0083e80000000a00 */
[----:B----4-:R2:W-:Y:S04]  /*0440*/  STS.64 [R20+0x200], R4 ;  /* 0x0002000414007388 */ /* 0x0105e80000000a00 */
[----:B-----5:R3:W-:Y:S01]  /*0450*/  STS.64 [R19+0x300], R2 ;  /* 0x0003000213007388 */ /* 0x0207e20000000a00 */
[----:B0-----:R-:W-:-:S02]  /*0460*/  LEA.HI.SX32 R9, R35, R0, 0x1b ;  /* 0x0000000023097211 */ /* 0x001fc400078fdaff */
[-C--:B------:R-:W-:Y:S01]  /*0470*/  LEA.HI.SX32 R8, R37, R0.reuse, 0x1b ;  /* 0x0000000025087211 */ /* 0x080fe200078fdaff */
[----:B------:R-:W-:Y:S01]  /*0480*/  STS.64 [R18+0x400], R28 ;  /* 0x0004001c12007388 */ /* 0x000fe20000000a00 */
[-C--:B-1----:R-:W-:Y:S02]  /*0490*/  LEA.HI.SX32 R7, R39, R0.reuse, 0x1b ;  /* 0x0000000027077211 */ /* 0x082fe400078fdaff */
[-C--:B------:R-:W-:Y:S01]  /*04a0*/  LEA.HI.SX32 R6, R41, R0.reuse, 0x1b ;  /* 0x0000000029067211 */ /* 0x080fe200078fdaff */
[----:B------:R-:W-:Y:S01]  /*04b0*/  STS.64 [R17+0x500], R14 ;  /* 0x0005000e11007388 */ /* 0x000fe20000000a00 */
[-C--:B--2---:R-:W-:Y:S02]  /*04c0*/  LEA.HI.SX32 R5, R43, R0.reuse, 0x1b ;  /* 0x000000002b057211 */ /* 0x084fe400078fdaff */
[-C--:B------:R-:W-:Y:S01]  /*04d0*/  LEA.HI.SX32 R4, R45, R0.reuse, 0x1b ;  /* 0x000000002d047211 */ /* 0x080fe200078fdaff */
[----:B------:R-:W-:Y:S01]  /*04e0*/  STS.64 [R16+0x600], R12 ;  /* 0x0006000c10007388 */ /* 0x000fe20000000a00 */
[----:B---3--:R-:W-:-:S02]  /*04f0*/  LEA.HI.SX32 R2, R10, R0, 0x1b ;  /* 0x000000000a027211 */ /* 0x008fc400078fdaff */
[----:B------:R-:W-:Y:S01]  /*0500*/  LEA.HI.SX32 R10, R0, R0, 0x1b ;  /* 0x00000000000a7211 */ /* 0x000fe200078fdaff */
[----:B------:R-:W-:Y:S01]  /*0510*/  STS.64 [R11+0x700], R26 ;  /* 0x0007001a0b007388 */ /* 0x000fe20000000a00 */
[----:B------:R-:W-:Y:S01]  /*0520*/  LEA R9, R9, UR4, 0x3 ;  /* 0x0000000409097c11 */ /* 0x000fe2000f8e18ff */
[----:B------:R-:W-:Y:S01]  /*0530*/  NOP ;  /* 0x0000000000007918 */ /* 0x000fe20000000000 */
[----:B------:R-:W-:-:S03]  /*0540*/  LEA R10, R10, UR4, 0x3 ;  /* 0x000000040a0a7c11 */ /* 0x000fc6000f8e18ff */
[----:B------:R-:W0:Y:S01]  /*0550*/  LDS.64 R34, [R9+0x8] ;  /* 0x0000080009227984 */ /* 0x000e220000000a00 */
[----:B------:R-:W-:Y:S02]  /*0560*/  LEA R8, R8, UR4, 0x3 ;  /* 0x0000000408087c11 */ /* 0x000fe4000f8e18ff */
[----:B------:R-:W-:Y:S01]  /*0570*/  LEA R7, R7, UR4, 0x3 ;  /* 0x0000000407077c11 */ /* 0x000fe2000f8e18ff */
[----:B------:R-:W1:Y:S01]  /*0580*/  LDS.64 R36, [R10] ;  /* 0x000000000a247984 */ /* 0x000e620000000a00 */
[----:B------:R-:W-:Y:S02]  /*0590*/  LEA R6, R6, UR4, 0x3 ;  /* 0x0000000406067c11 */ /* 0x000fe4000f8e18ff */
[----:B------:R-:W-:Y:S01]  /*05a0*/  LEA R5, R5, UR4, 0x3 ;  /* 0x0000000405057c11 */ /* 0x000fe2000f8e18ff */
[----:B------:R-:W-:Y:S01]  /*05b0*/  LDS.64 R32, [R8+0x10] ;  /* 0x0000100008207984 */ /* 0x000fe20000000a00 */
[----:B------:R-:W-:Y:S02]  /*05c0*/  LEA R4, R4, UR4, 0x3 ;  /* 0x0000000404047c11 */ /* 0x000fe4000f8e18ff */
[----:B------:R-:W-:Y:S01]  /*05d0*/  LEA R2, R2, UR4, 0x3 ;  /* 0x0000000402027c11 */ /* 0x000fe2000f8e18ff */
[----:B------:R-:W2:Y:S04]  /*05e0*/  LDS.64 R30, [R7+0x18] ;  /* 0x00001800071e7984 */ /* 0x000ea80000000a00 */
[----:B------:R-:W-:Y:S04]  /*05f0*/  LDS.64 R12, [R6+0x20] ;  /* 0x00002000060c7984 */ /* 0x000fe80000000a00 */
[----:B------:R-:W3:Y:S04]  /*0600*/  LDS.64 R14, [R5+0x28] ;  /* 0x00002800050e7984 */ /* 0x000ee80000000a00 */
[----:B------:R-:W-:Y:S04]  /*0610*/  LDS.64 R26, [R4+0x30] ;  /* 0x00003000041a7984 */ /* 0x000fe80000000a00 */
[----:B------:R-:W4:Y:S01]  /*0620*/  LDS.64 R28, [R2+0x38] ;  /* 0x00003800021c7984 */ /* 0x000f220000000a00 */
[----:B------:R-:W-:Y:S06]  /*0630*/  BAR.SYNC.DEFER_BLOCKING 0x0 ;  /* 0x0000000000007b1d */ /* 0x000fec0000010000 */
[----:B------:R-:W5:Y:S02]  /*0640*/  LDCU UR5, c[0x0][0x3c0] ;  /* 0x00007800ff0577ac */ /* 0x000f640008000800 */
[----:B------:R-:W-:Y:S01]  /*0650*/  PREEXIT ;  /* 0x000000000000782d */ /* 0x000fe20000000000 */
[----:B------:R-:W-:Y:S01]  /*0660*/  UMOV UR7, 0xffffffff ;  /* 0xffffffff00077882 */ /* 0x000fe20000000000 */
[----:B-----5:R-:W-:-:S02]  /*0670*/  UIADD3 UR4, UPT, UPT, -UR5, 0x40, URZ ;  /* 0x0000004005047890 */ /* 0x020fc4000fffe1ff */
[----:B------:R-:W-:Y:S02]  /*0680*/  UISETP.GE.AND UP0, UPT, UR5, 0x40, UPT ;  /* 0x000000400500788c */ /* 0x000fe4000bf06270 */
[----:B------:R-:W-:Y:S02]  /*0690*/  USHF.L.U32 UR6, UR7, UR4, URZ ;  /* 0x0000000407067299 */ /* 0x000fe400080006ff */
[----:B------:R-:W-:Y:S02]  /*06a0*/  USHF.L.U64.HI UR7, UR7, UR4, 0xffffffff ;  /* 0xffffffff07077499 */ /* 0x000fe40008010204 */
[----:B------:R-:W-:Y:S02]  /*06b0*/  USEL UR6, UR6, 0xffffffff, !UP0 ;  /* 0xffffffff06067887 */ /* 0x000fe4000c000000 */
[----:B------:R-:W-:Y:S01]  /*06c0*/  USEL UR7, UR7, 0xffffffff, !UP0 ;  /* 0xffffffff07077887 */ /* 0x000fe2000c000000 */
[----:B------:R-:W-:-:S03]  /*06d0*/  UMOV UR4, 0x2 ;  /* 0x0000000200047882 */ /* 0x000fc60000000000 */
[----:B0-----:R-:W-:Y:S02]  /*06e0*/  LOP3.LUT R38, R34, UR6, RZ, 0xc0, !PT ;  /* 0x0000000622267c12 */ /* 0x001fe4000f8ec0ff */
[----:B-1----:R-:W-:Y:S02]  /*06f0*/  LOP3.LUT R25, R36, UR6, RZ, 0xc0, !PT ;  /* 0x0000000624197c12 */ /* 0x002fe4000f8ec0ff */
[----:B--2---:R-:W-:Y:S02]  /*0700*/  LOP3.LUT R3, R30, UR6, RZ, 0xc0, !PT ;  /* 0x000000061e037c12 */ /* 0x004fe4000f8ec0ff */
[----:B------:R-:W-:Y:S02]  /*0710*/  LOP3.LUT R0, R32, UR6, RZ, 0xc0, !PT ;  /* 0x0000000620007c12 */ /* 0x000fe4000f8ec0ff */
[----:B------:R-:W-:Y:S02]  /*0720*/  ISETP.GE.U32.AND P0, PT, R38, R25, PT ;  /* 0x000000192600720c */ /* 0x000fe40003f06070 */
[----:B------:R-:W-:-:S02]  /*0730*/  LOP3.LUT R40, R35, UR7, RZ, 0xc0, !PT ;  /* 0x0000000723287c12 */ /* 0x000fc4000f8ec0ff */
[----:B------:R-:W-:Y:S02]  /*0740*/  ISETP.GE.U32.AND P1, PT, R3, R0, PT ;  /* 0x000000000300720c */ /* 0x000fe40003f26070 */
[----:B------:R-:W-:Y:S02]  /*0750*/  LOP3.LUT R39, R37, UR7, RZ, 0xc0, !PT ;  /* 0x0000000725277c12 */ /* 0x000fe4000f8ec0ff */
[----:B---3--:R-:W-:Y:S02]  /*0760*/  LOP3.LUT R38, R14, UR6, RZ, 0xc0, !PT ;  /* 0x000000060e267c12 */ /* 0x008fe4000f8ec0ff */
[----:B------:R-:W-:Y:S02]  /*0770*/  LOP3.LUT R25, R12, UR6, RZ, 0xc0, !PT ;  /* 0x000000060c197c12 */ /* 0x000fe4000f8ec0ff */
[----:B----4-:R-:W-:Y:S02]  /*0780*/  LOP3.LUT R3, R28, UR6, RZ, 0xc0, !PT ;  /* 0x000000061c037c12 */ /* 0x010fe4000f8ec0ff */
[----:B------:R-:W-:-:S02]  /*0790*/  LOP3.LUT R0, R26, UR6, RZ, 0xc0, !PT ;  /* 0x000000061a007c12 */ /* 0x000fc4000f8ec0ff */
[----:B------:R-:W-:Y:S02]  /*07a0*/  ISETP.GE.U32.AND.EX P0, PT, R40, R39, PT, P0 ;  /* 0x000000272800720c */ /* 0x000fe40003f06100 */
[----:B------:R-:W-:Y:S02]  /*07b0*/  ISETP.GE.U32.AND P2, PT, R38, R25, PT ;  /* 0x000000192600720c */ /* 0x000fe40003f46070 */
[----:B------:R-:W-:Y:S02]  /*07c0*/  ISETP.GE.U32.AND P3, PT, R3, R0, PT ;  /* 0x000000000300720c */ /* 0x000fe40003f66070 */
[----:B------:R-:W-:Y:S02]  /*07d0*/  LOP3.LUT R40, R31, UR7, RZ, 0xc0, !PT ;  /* 0x000000071f287c12 */ /* 0x000fe4000f8ec0ff */
[----:B------:R-:W-:Y:S02]  /*07e0*/  LOP3.LUT R39, R33, UR7, RZ, 0xc0, !PT ;  /* 0x0000000721277c12 */ /* 0x000fe4000f8ec0ff */
[----:B------:R-:W-:-:S02]  /*07f0*/  LOP3.LUT R38, R15, UR7, RZ, 0xc0, !PT ;  /* 0x000000070f267c12 */ /* 0x000fc4000f8ec0ff */
[----:B------:R-:W-:Y:S02]  /*0800*/  LOP3.LUT R25, R13, UR7, RZ, 0xc0, !PT ;  /* 0x000000070d197c12 */ /* 0x000fe4000f8ec0ff */
[----:B------:R-:W-:Y:S02]  /*0810*/  LOP3.LUT R3, R29, UR7, RZ, 0xc0, !PT ;  /* 0x000000071d037c12 */ /* 0x000fe4000f8ec0ff */
[----:B------:R-:W-:Y:S02]  /*0820*/  LOP3.LUT R0, R27, UR7, RZ, 0xc0, !PT ;  /* 0x000000071b007c12 */ /* 0x000fe4000f8ec0ff */
[----:B------:R-:W-:Y:S02]  /*0830*/  ISETP.GE.U32.AND.EX P1, PT, R40, R39, PT, P1 ;  /* 0x000000272800720c */ /* 0x000fe40003f26110 */
[----:B------:R-:W-:Y:S02]  /*0840*/  ISETP.GE.U32.AND.EX P2, PT, R38, R25, PT, P2 ;  /* 0x000000192600720c */ /* 0x000fe40003f46120 */
[----:B------:R-:W-:-:S02]  /*0850*/  ISETP.GE.U32.AND.EX P3, PT, R3, R0, PT, P3 ;  /* 0x000000000300720c */ /* 0x000fc40003f66130 */
[----:B------:R-:W-:Y:S02]  /*0860*/  SEL R38, R36, R34, !P0 ;  /* 0x0000002224267207 */ /* 0x000fe40004000000 */
[----:B------:R-:W-:Y:S02]  /*0870*/  SEL R0, R34, R36, !P0 ;  /* 0x0000002422007207 */ /* 0x000fe40004000000 */
[----:B------:R-:W-:Y:S02]  /*0880*/  SEL R25, R37, R35, !P0 ;  /* 0x0000002325197207 */ /* 0x000fe40004000000 */
[----:B------:R-:W-:Y:S02]  /*0890*/  SEL R34, R35, R37, !P0 ;  /* 0x0000002523227207 */ /* 0x000fe40004000000 */
[----:B------:R-:W-:Y:S02]  /*08a0*/  SEL R37, R30, R32, !P1 ;  /* 0x000000201e257207 */ /* 0x000fe40004800000 */
[----:B------:R-:W-:-:S02]  /*08b0*/  SEL R36, R32, R30, !P1 ;  /* 0x0000001e20247207 */ /* 0x000fc40004800000 */
        /* <DEDUP_REMOVED lines=10> */
[----:B------:R-:W-:Y:S02]  /*0960*/  LOP3.LUT R29, R37, UR6, RZ, 0xc0, !PT ;  /* 0x00000006251d7c12 */ /* 0x000fe4000f8ec0ff */
[----:B------:R-:W-:-:S02]  /*0970*/  LOP3.LUT R28, R38, UR6, RZ, 0xc0, !PT ;  /* 0x00000006261c7c12 */ /* 0x000fc4000f8ec0ff */
[----:B------:R-:W-:Y:S02]  /*0980*/  LOP3.LUT R27, R33, UR6, RZ, 0xc0, !PT ;  /* 0x00000006211b7c12 */ /* 0x000fe4000f8ec0ff */
[----:B------:R-:W-:Y:S02]  /*0990*/  LOP3.LUT R26, R36, UR6, RZ, 0xc0, !PT ;  /* 0x00000006241a7c12 */ /* 0x000fe4000f8ec0ff */
[----:B------:R-:W-:Y:S02]  /*09a0*/  ISETP.GE.U32.AND P0, PT, R29, R28, PT ;  /* 0x0000001c1d00720c */ /* 0x000fe40003f06070 */
[----:B------:R-:W-:Y:S02]  /*09b0*/  LOP3.LUT R15, R32, UR6, RZ, 0xc0, !PT ;  /* 0x00000006200f7c12 */ /* 0x000fe4000f8ec0ff */
[----:B------:R-:W-:Y:S02]  /*09c0*/  LOP3.LUT R14, R31, UR6, RZ, 0xc0, !PT ;  /* 0x000000061f0e7c12 */ /* 0x000fe4000f8ec0ff */
[----:B------:R-:W-:-:S02]  /*09d0*/  LOP3.LUT R29, R42, UR7, RZ, 0xc0, !PT ;  /* 0x000000072a1d7c12 */ /* 0x000fc4000f8ec0ff */
[----:B------:R-:W-:Y:S02]  /*09e0*/  LOP3.LUT R28, R25, UR7, RZ, 0xc0, !PT ;  /* 0x00000007191c7c12 */ /* 0x000fe4000f8ec0ff */
[----:B------:R-:W-:Y:S02]  /*09f0*/  ISETP.GE.U32.AND P1, PT, R27, R26, PT ;  /* 0x0000001a1b00720c */ /* 0x000fe40003f26070 */
[----:B------:R-:W-:Y:S02]  /*0a00*/  LOP3.LUT R27, R40, UR7, RZ, 0xc0, !PT ;  /* 0x00000007281b7c12 */ /* 0x000fe4000f8ec0ff */
[----:B------:R-:W-:Y:S02]  /*0a10*/  LOP3.LUT R26, R35, UR7, RZ, 0xc0, !PT ;  /* 0x00000007231a7c12 */ /* 0x000fe4000f8ec0ff */
[----:B------:R-:W-:Y:S02]  /*0a20*/  ISETP.GE.U32.AND P2, PT, R15, R14, PT ;  /* 0x0000000e0f00720c */ /* 0x000fe40003f46070 */
[----:B------:R-:W-:-:S02]  /*0a30*/  ISETP.GE.U32.AND.EX P0, PT, R29, R28, PT, P0 ;  /* 0x0000001c1d00720c */ /* 0x000fc40003f06100 */
[----:B------:R-:W-:Y:S02]  /*0a40*/  LOP3.LUT R15, R13, UR7, RZ, 0xc0, !PT ;  /* 0x000000070d0f7c12 */ /* 0x000fe4000f8ec0ff */
[----:B------:R-:W-:Y:S02]  /*0a50*/  LOP3.LUT R14, R30, UR7, RZ, 0xc0, !PT ;  /* 0x000000071e0e7c12 */ /* 0x000fe4000f8ec0ff */
[----:B------:R-:W-:Y:S02]  /*0a60*/  ISETP.GE.U32.AND.EX P1, PT, R27, R26, PT, P1 ;  /* 0x0000001a1b00720c */ /* 0x000fe40003f26110 */
[----:B------:R-:W-:Y:S02]  /*0a70*/  SEL R39, R37, R38, !P0 ;  /* 0x0000002625277207 */ /* 0x000fe40004000000 */
[----:B------:R-:W-:Y:S02]  /*0a80*/  ISETP.GE.U32.AND.EX P2, PT, R15, R14, PT, P2 ;  /* 0x0000000e0f00720c */ /* 0x000fe40003f46120 */
[----:B------:R-:W-:-:S02]  /*0a90*/  SEL R14, R38, R37, !P0 ;  /* 0x00000025260e7207 */ /* 0x000fc40004000000 */
[----:B------:R-:W-:Y:S02]  /*0aa0*/  SEL R28, R25, R42, !P0 ;  /* 0x0000002a191c7207 */ /* 0x000fe40004000000 */
[----:B------:R-:W-:Y:S02]  /*0ab0*/  SEL R15, R42, R25, !P0 ;  /* 0x000000192a0f7207 */ /* 0x000fe40004000000 */
[----:B------:R-:W-:Y:S02]  /*0ac0*/  SEL R26, R36, R33, !P1 ;  /* 0x00000021241a7207 */ /* 0x000fe40004800000 */
[----:B------:R-:W-:Y:S02]  /*0ad0*/  SEL R37, R33, R36, !P1 ;  /* 0x0000002421257207 */ /* 0x000fe40004800000 */
[----:B------:R-:W-:Y:S02]  /*0ae0*/  LOP3.LUT R25, R0, UR6, RZ, 0xc0, !PT ;  /* 0x0000000600197c12 */ /* 0x000fe4000f8ec0ff */
[----:B------:R-:W-:-:S02]  /*0af0*/  LOP3.LUT R36, R39, UR6, RZ, 0xc0, !PT ;  /* 0x0000000627247c12 */ /* 0x000fc4000f8ec0ff */
[----:B------:R-:W-:Y:S02]  /*0b00*/  SEL R27, R35, R40, !P1 ;  /* 0x00000028231b7207 */ /* 0x000fe40004800000 */
[----:B------:R-:W-:Y:S02]  /*0b10*/  SEL R29, R40, R35, !P1 ;  /* 0x00000023281d7207 */ /* 0x000fe40004800000 */
[----:B------:R-:W-:Y:S02]  /*0b20*/  SEL R35, R32, R31, !P2 ;  /* 0x0000001f20237207 */ /* 0x000fe40005000000 */
[----:B------:R-:W-:Y:S02]  /*0b30*/  ISETP.GE.U32.AND P1, PT, R36, R25, PT ;  /* 0x000000192400720c */ /* 0x000fe40003f26070 */
[----:B------:R-:W-:Y:S02]  /*0b40*/  LOP3.LUT R38, R37, UR6, RZ, 0xc0, !PT ;  /* 0x0000000625267c12 */ /* 0x000fe4000f8ec0ff */
[----:B------:R-:W-:-:S02]  /*0b50*/  LOP3.LUT R33, R14, UR6, RZ, 0xc0, !PT ;  /* 0x000000060e217c12 */ /* 0x000fc4000f8ec0ff */
[----:B------:R-:W-:Y:S02]  /*0b60*/  LOP3.LUT R36, R35, UR6, RZ, 0xc0, !PT ;  /* 0x0000000623247c12 */ /* 0x000fe4000f8ec0ff */
[----:B------:R-:W-:Y:S02]  /*0b70*/  LOP3.LUT R25, R26, UR6, RZ, 0xc0, !PT ;  /* 0x000000061a197c12 */ /* 0x000fe4000f8ec0ff */
[----:B------:R-:W-:Y:S02]  /*0b80*/  SEL R31, R31, R32, !P2 ;  /* 0x000000201f1f7207 */ /* 0x000fe40005000000 */
[----:B------:R-:W-:Y:S02]  /*0b90*/  ISETP.GE.U32.AND P0, PT, R38, R33, PT ;  /* 0x000000212600720c */ /* 0x000fe40003f06070 */
[----:B------:R-:W-:Y:S02]  /*0ba0*/  ISETP.GE.U32.AND P3, PT, R36, R25, PT ;  /* 0x000000192400720c */ /* 0x000fe40003f66070 */
[----:B------:R-:W-:-:S02]  /*0bb0*/  LOP3.LUT R33, R34, UR7, RZ, 0xc0, !PT ;  /* 0x0000000722217c12 */ /* 0x000fc4000f8ec0ff */
[----:B------:R-:W-:Y:S02]  /*0bc0*/  LOP3.LUT R38, R12, UR6, RZ, 0xc0, !PT ;  /* 0x000000060c267c12 */ /* 0x000fe4000f8ec0ff */
[----:B------:R-:W-:Y:S02]  /*0bd0*/  LOP3.LUT R25, R31, UR6, RZ, 0xc0, !PT ;  /* 0x000000061f197c12 */ /* 0x000fe4000f8ec0ff */
[----:B------:R-:W-:Y:S02]  /*0be0*/  LOP3.LUT R40, R15, UR7, RZ, 0xc0, !PT ;  /* 0x000000070f287c12 */ /* 0x000fe4000f8ec0ff */
[----:B------:R-:W-:Y:S02]  /*0bf0*/  SEL R32, R13, R30, !P2 ;  /* 0x0000001e0d207207 */ /* 0x000fe40005000000 */
[----:B------:R-:W-:Y:S02]  /*0c00*/  SEL R36, R30, R13, !P2 ;  /* 0x0000000d1e247207 */ /* 0x000fe40005000000 */
[----:B------:R-:W-:-:S02]  /*0c10*/  ISETP.GE.U32.AND P4, PT, R38, R25, PT ;  /* 0x000000192600720c */ /* 0x000fc40003f86070 */
[----:B------:R-:W-:Y:S02]  /*0c20*/  ISETP.GE.U32.AND.EX P1, PT, R40, R33, PT, P1 ;  /* 0x000000212800720c */ /* 0x000fe40003f26110 */
[----:B------:R-:W-:Y:S02]  /*0c30*/  LOP3.LUT R40, R29, UR7, RZ, 0xc0, !PT ;  /* 0x000000071d287c12 */ /* 0x000fe4000f8ec0ff */
[----:B------:R-:W-:Y:S02]  /*0c40*/  LOP3.LUT R33, R28, UR7, RZ, 0xc0, !PT ;  /* 0x000000071c217c12 */ /* 0x000fe4000f8ec0ff */
[----:B------:R-:W-:Y:S02]  /*0c50*/  LOP3.LUT R38, R32, UR7, RZ, 0xc0, !PT ;  /* 0x0000000720267c12 */ /* 0x000fe4000f8ec0ff */
[----:B------:R-:W-:Y:S02]  /*0c60*/  LOP3.LUT R25, R27, UR7, RZ, 0xc0, !PT ;  /* 0x000000071b197c12 */ /* 0x000fe4000f8ec0ff */
[----:B------:R-:W-:-:S02]  /*0c70*/  LOP3.LUT R30, R3, UR7, RZ, 0xc0, !PT ;  /* 0x00000007031e7c12 */ /* 0x000fc4000f8ec0ff */
[----:B------:R-:W-:Y:S02]  /*0c80*/  LOP3.LUT R13, R36, UR7, RZ, 0xc0, !PT ;  /* 0x00000007240d7c12 */ /* 0x000fe4000f8ec0ff */
[----:B------:R-:W-:Y:S02]  /*0c90*/  ISETP.GE.U32.AND.EX P2, PT, R40, R33, PT, P0 ;  /* 0x000000212800720c */ /* 0x000fe40003f46100 */
[----:B------:R-:W-:Y:S02]  /*0ca0*/  ISETP.GE.U32.AND.EX P3, PT, R38, R25, PT, P3 ;  /* 0x000000192600720c */ /* 0x000fe40003f66130 */
[----:B------:R-:W-:Y:S02]  /*0cb0*/  ISETP.GE.U32.AND.EX P0, PT, R30, R13, PT, P4 ;  /* 0x0000000d1e00720c */ /* 0x000fe40003f06140 */
        /* <DEDUP_REMOVED lines=11> */
[----:B------:R-:W-:Y:S02]  /*0d70*/  LOP3.LUT R40, R38, UR6, RZ, 0xc0, !PT ;  /* 0x0000000626287c12 */ /* 0x000fe4000f8ec0ff */
[----:B------:R-:W-:Y:S02]  /*0d80*/  LOP3.LUT R35, R13, UR6, RZ, 0xc0, !PT ;  /* 0x000000060d237c12 */ /* 0x000fe4000f8ec0ff */
[----:B------:R-:W-:-:S02]  /*0d90*/  LOP3.LUT R28, R30, UR6, RZ, 0xc0, !PT ;  /* 0x000000061e1c7c12 */ /* 0x000fc4000f8ec0ff */
[----:B------:R-:W-:Y:S02]  /*0da0*/  LOP3.LUT R27, R15, UR6, RZ, 0xc0, !PT ;  /* 0x000000060f1b7c12 */ /* 0x000fe4000f8ec0ff */
[----:B------:R-:W-:Y:S02]  /*0db0*/  SEL R32, R12, R31, !P0 ;  /* 0x0000001f0c207207 */ /* 0x000fe40004000000 */
        /* <DEDUP_REMOVED lines=15> */
[----:B------:R-:W-:-:S02]  /*0eb0*/  SEL R27, R36, R3, !P0 ;  /* 0x00000003241b7207 */ /* 0x000fc40004000000 */
[----:B------:R-:W-:Y:S02]  /*0ec0*/  ISETP.GE.U32.AND.EX P0, PT, R40, R39, PT, P2 ;  /* 0x000000272800720c */ /* 0x000fe40003f06120 */
[----:B------:R-:W-:Y:S02]  /*0ed0*/  SEL R3, R38, R13, !P1 ;  /* 0x0000000d26037207 */ /* 0x000fe40004800000 */
[----:B------:R-:W-:Y:S02]  /*0ee0*/  ISETP.GE.U32.AND.EX P2, PT, R35, R12, PT, P3 ;  /* 0x0000000c2300720c */ /* 0x000fe40003f46130 */
[----:B------:R-:W-:Y:S02]  /*0ef0*/  SEL R12, R13, R38, !P1 ;  /* 0x000000260d0c7207 */ /* 0x000fe40004800000 */
[----:B------:R-:W-:Y:S02]  /*0f00*/  SEL R13, R25, R34, !P1 ;  /* 0x00000022190d7207 */ /* 0x000fe40004800000 */
[----:B------:R-:W-:-:S02]  /*0f10*/  SEL R34, R34, R25, !P1 ;  /* 0x0000001922227207 */ /* 0x000fc40004800000 */
[----:B------:R-:W-:Y:S02]  /*0f20*/  LOP3.LUT R38, R0, UR6, RZ, 0xc0, !PT ;  /* 0x0000000600267c12 */ /* 0x000fe4000f8ec0ff */
[----:B------:R-:W-:Y:S02]  /*0f30*/  LOP3.LUT R39, R3, UR6, RZ, 0xc0, !PT ;  /* 0x0000000603277c12 */ /* 0x000fe4000f8ec0ff */
[----:B------:R-:W-:Y:S02]  /*0f40*/  SEL R25, R15, R30, !P0 ;  /* 0x0000001e0f197207 */ /* 0x000fe40004000000 */
[----:B------:R-:W-:Y:S02]  /*0f50*/  SEL R35, R30, R15, !P0 ;  /* 0x0000000f1e237207 */ /* 0x000fe40004000000 */
[----:B------:R-:W-:Y:S02]  /*0f60*/  SEL R30, R32, R29, !P2 ;  /* 0x0000001d201e7207 */ /* 0x000fe40005000000 */
[----:B------:R-:W-:-:S02]  /*0f70*/  ISETP.GE.U32.AND P1, PT, R39, R38, PT ;  /* 0x000000262700720c */ /* 0x000fc40003f26070 */
[----:B------:R-:W-:Y:S02]  /*0f80*/  SEL R15, R14, R37, !P0 ;  /* 0x000000250e0f7207 */ /* 0x000fe40004000000 */
[----:B------:R-:W-:Y:S02]  /*0f90*/  SEL R36, R37, R14, !P0 ;  /* 0x0000000e25247207 */ /* 0x000fe40004000000 */
[----:B------:R-:W-:Y:S02]  /*0fa0*/  LOP3.LUT R39, R35, UR6, RZ, 0xc0, !PT ;  /* 0x0000000623277c12 */ /* 0x000fe4000f8ec0ff */
[----:B------:R-:W-:Y:S02]  /*0fb0*/  LOP3.LUT R38, R12, UR6, RZ, 0xc0, !PT ;  /* 0x000000060c267c12 */ /* 0x000fe4000f8ec0ff */
[----:B------:R-:W-:Y:S02]  /*0fc0*/  LOP3.LUT R37, R30, UR6, RZ, 0xc0, !PT ;  /* 0x000000061e257c12 */ /* 0x000fe4000f8ec0ff */
[----:B------:R-:W-:-:S02]  /*0fd0*/  LOP3.LUT R14, R25, UR6, RZ, 0xc0, !PT ;  /* 0x00000006190e7c12 */ /* 0x000fc4000f8ec0ff */
[----:B------:R-:W-:Y:S02]  /*0fe0*/  SEL R29, R29, R32, !P2 ;  /* 0x000000201d1d7207 */ /* 0x000fe40005000000 */
[----:B------:R-:W-:Y:S02]  /*0ff0*/  ISETP.GE.U32.AND P0, PT, R39, R38, PT ;  /* 0x000000262700720c */ /* 0x000fe40003f06070 */
[----:B------:R-:W-:Y:S02]  /*1000*/  ISETP.GE.U32.AND P3, PT, R37, R14, PT ;  /* 0x0000000e2500720c */ /* 0x000fe40003f66070 */
[----:B------:R-:W-:Y:S02]  /*1010*/  LOP3.LUT R39, R33, UR7, RZ, 0xc0, !PT ;  /* 0x0000000721277c12 */ /* 0x000fe4000f8ec0ff */
[----:B------:R-:W-:Y:S02]  /*1020*/  LOP3.LUT R40, R34, UR7, RZ, 0xc0, !PT ;  /* 0x0000000722287c12 */ /* 0x000fe4000f8ec0ff */
[----:B------:R-:W-:-:S02]  /*1030*/  LOP3.LUT R38, R28, UR6, RZ, 0xc0, !PT ;  /* 0x000000061c267c12 */ /* 0x000fc4000f8ec0ff */
[----:B------:R-:W-:Y:S02]  /*1040*/  LOP3.LUT R37, R29, UR6, RZ, 0xc0, !PT ;  /* 0x000000061d257c12 */ /* 0x000fe4000f8ec0ff */
[----:B------:R-:W-:Y:S02]  /*1050*/  SEL R32, R31, R26, !P2 ;  /* 0x0000001a1f207207 */ /* 0x000fe40005000000 */
[----:B------:R-:W-:Y:S02]  /*1060*/  SEL R14, R26, R31, !P2 ;  /* 0x0000001f1a0e7207 */ /* 0x000fe40005000000 */
[----:B------:R-:W-:Y:S02]  /*1070*/  ISETP.GE.U32.AND.EX P1, PT, R40, R39, PT, P1 ;  /* 0x000000272800720c */ /* 0x000fe40003f26110 */
[----:B------:R-:W-:Y:S02]  /*1080*/  ISETP.GE.U32.AND P4, PT, R38, R37, PT ;  /* 0x000000252600720c */ /* 0x000fe40003f86070 */
[----:B------:R-:W-:-:S02]  /*1090*/  LOP3.LUT R40, R36, UR7, RZ, 0xc0, !PT ;  /* 0x0000000724287c12 */ /* 0x000fc4000f8ec0ff */
[----:B------:R-:W-:Y:S02]  /*10a0*/  LOP3.LUT R39, R13, UR7, RZ, 0xc0, !PT ;  /* 0x000000070d277c12 */ /* 0x000fe4000f8ec0ff */
[----:B------:R-:W-:Y:S02]  /*10b0*/  LOP3.LUT R38, R32, UR7, RZ, 0xc0, !PT ;  /* 0x0000000720267c12 */ /* 0x000fe4000f8ec0ff */
[----:B------:R-:W-:Y:S02]  /*10c0*/  LOP3.LUT R37, R15, UR7, RZ, 0xc0, !PT ;  /* 0x000000070f257c12 */ /* 0x000fe4000f8ec0ff */
[----:B------:R-:W-:Y:S02]  /*10d0*/  LOP3.LUT R31, R27, UR7, RZ, 0xc0, !PT ;  /* 0x000000071b1f7c12 */ /* 0x000fe4000f8ec0ff */
[----:B------:R-:W-:Y:S02]  /*10e0*/  LOP3.LUT R26, R14, UR7, RZ, 0xc0, !PT ;  /* 0x000000070e1a7c12 */ /* 0x000fe4000f8ec0ff */
[----:B------:R-:W-:-:S02]  /*10f0*/  ISETP.GE.U32.AND.EX P2, PT, R40, R39, PT, P0 ;  /* 0x000000272800720c */ /* 0x000fc40003f46100 */
[----:B------:R-:W-:Y:S02]  /*1100*/  ISETP.GE.U32.AND.EX P3, PT, R38, R37, PT, P3 ;  /* 0x000000252600720c */ /* 0x000fe40003f66130 */
[----:B------:R-:W-:Y:S02]  /*1110*/  ISETP.GE.U32.AND.EX P0, PT, R31, R26, PT, P4 ;  /* 0x0000001a1f00720c */ /* 0x000fe40003f06140 */
        /* <DEDUP_REMOVED lines=12> */
[----:B------:R-:W-:Y:S02]  /*11e0*/  LOP3.LUT R32, R37, UR6, RZ, 0xc0, !PT ;  /* 0x0000000625207c12 */ /* 0x000fe4000f8ec0ff */
[----:B------:R-:W-:Y:S02]  /*11f0*/  LOP3.LUT R15, R0, UR6, RZ, 0xc0, !PT ;  /* 0x00000006000f7c12 */ /* 0x000fe4000f8ec0ff */
[----:B------:R-:W-:Y:S02]  /*1200*/  SEL R30, R28, R29, !P0 ;  /* 0x0000001d1c1e7207 */ /* 0x000fe40004000000 */
[----:B------:R-:W-:-:S02]  /*1210*/  LOP3.LUT R39, R35, UR6, RZ, 0xc0, !PT ;  /* 0x0000000623277c12 */ /* 0x000fc4000f8ec0ff */
[----:B------:R-:W-:Y:S02]  /*1220*/  LOP3.LUT R36, R26, UR6, RZ, 0xc0, !PT ;  /* 0x000000061a247c12 */ /* 0x000fe4000f8ec0ff */
[----:B------:R-:W-:Y:S02]  /*1230*/  ISETP.GE.U32.AND P2, PT, R32, R15, PT ;  /* 0x0000000f2000720c */ /* 0x000fe40003f46070 */
[----:B------:R-:W-:Y:S02]  /*1240*/  LOP3.LUT R32, R30, UR6, RZ, 0xc0, !PT ;  /* 0x000000061e207c12 */ /* 0x000fe4000f8ec0ff */
[----:B------:R-:W-:Y:S02]  /*1250*/  LOP3.LUT R15, R13, UR6, RZ, 0xc0, !PT ;  /* 0x000000060d0f7c12 */ /* 0x000fe4000f8ec0ff */
[----:B------:R-:W-:Y:S02]  /*1260*/  ISETP.GE.U32.AND P1, PT, R39, R36, PT ;  /* 0x000000242700720c */ /* 0x000fe40003f26070 */
[----:B------:R-:W-:-:S02]  /*1270*/  LOP3.LUT R39, R34, UR7, RZ, 0xc0, !PT ;  /* 0x0000000722277c12 */ /* 0x000fc4000f8ec0ff */
[----:B------:R-:W-:Y:S02]  /*1280*/  LOP3.LUT R36, R3, UR7, RZ, 0xc0, !PT ;  /* 0x0000000703247c12 */ /* 0x000fe4000f8ec0ff */
[----:B------:R-:W-:Y:S02]  /*1290*/  ISETP.GE.U32.AND P3, PT, R32, R15, PT ;  /* 0x0000000f2000720c */ /* 0x000fe40003f66070 */
[----:B------:R-:W-:Y:S02]  /*12a0*/  SEL R32, R27, R14, !P0 ;  /* 0x0000000e1b207207 */ /* 0x000fe40004000000 */
[----:B------:R-:W-:Y:S02]  /*12b0*/  SEL R28, R29, R28, !P0 ;  /* 0x0000001c1d1c7207 */ /* 0x000fe40004000000 */
[----:B------:R-:W-:Y:S02]  /*12c0*/  ISETP.GE.U32.AND.EX P1, PT, R39, R36, PT, P1 ;  /* 0x000000242700720c */ /* 0x000fe40003f26110 */
[----:B------:R-:W-:-:S02]  /*12d0*/  LOP3.LUT R38, R31, UR7, RZ, 0xc0, !PT ;  /* 0x000000071f267c12 */ /* 0x000fc4000f8ec0ff */
[----:B------:R-:W-:Y:S02]  /*12e0*/  LOP3.LUT R29, R12, UR7, RZ, 0xc0, !PT ;  /* 0x000000070c1d7c12 */ /* 0x000fe4000f8ec0ff */
[----:B------:R-:W-:Y:S02]  /*12f0*/  LOP3.LUT R36, R32, UR7, RZ, 0xc0, !PT ;  /* 0x0000000720247c12 */ /* 0x000fe4000f8ec0ff */
[----:B------:R-:W-:Y:S02]  /*1300*/  LOP3.LUT R15, R25, UR7, RZ, 0xc0, !PT ;  /* 0x00000007190f7c12 */ /* 0x000fe4000f8ec0ff */
[----:B------:R-:W-:Y:S02]  /*1310*/  SEL R27, R14, R27, !P0 ;  /* 0x0000001b0e1b7207 */ /* 0x000fe40004000000 */
[----:B------:R-:W-:Y:S02]  /*1320*/  ISETP.GE.U32.AND.EX P0, PT, R38, R29, PT, P2 ;  /* 0x0000001d2600720c */ /* 0x000fe40003f06120 */
[----:B------:R-:W-:-:S02]  /*1330*/  ISETP.GE.U32.AND.EX P2, PT, R36, R15, PT, P3 ;  /* 0x0000000f2400720c */ /* 0x000fc40003f46130 */
[----:B------:R-:W-:Y:S02]  /*1340*/  SEL R15, R26, R35, !P1 ;  /* 0x000000231a0f7207 */ /* 0x000fe40004800000 */
[----:B------:R-:W-:Y:S02]  /*1350*/  SEL R35, R35, R26, !P1 ;  /* 0x0000001a23237207 */ /* 0x000fe40004800000 */
[----:B------:R-:W-:Y:S02]  /*1360*/  LOP3.LUT R29, R44, UR6, RZ, 0xc0, !PT ;  /* 0x000000062c1d7c12 */ /* 0x000fe4000f8ec0ff */
[----:B------:R-:W-:Y:S02]  /*1370*/  LOP3.LUT R38, R35, UR6, RZ, 0xc0, !PT ;  /* 0x0000000623267c12 */ /* 0x000fe4000f8ec0ff */
[----:B------:R-:W-:Y:S02]  /*1380*/  SEL R14, R3, R34, !P1 ;  /* 0x00000022030e7207 */ /* 0x000fe40004800000 */
[----:B------:R-:W-:-:S02]  /*1390*/  SEL R36, R37, R0, !P0 ;  /* 0x0000000025247207 */ /* 0x000fc40004000000 */
[----:B------:R-:W-:Y:S02]  /*13a0*/  SEL R34, R34, R3, !P1 ;  /* 0x0000000322227207 */ /* 0x000fe40004800000 */
[----:B------:R-:W-:Y:S02]  /*13b0*/  SEL R3, R0, R37, !P0 ;  /* 0x0000002500037207 */ /* 0x000fe40004000000 */
[----:B------:R-:W-:Y:S02]  /*13c0*/  SEL R26, R30, R13, !P2 ;  /* 0x0000000d1e1a7207 */ /* 0x000fe40005000000 */
[----:B------:R-:W-:Y:S02]  /*13d0*/  ISETP.GE.U32.AND P1, PT, R38, R29, PT ;  /* 0x0000001d2600720c */ /* 0x000fe40003f26070 */
[----:B------:R-:W-:Y:S02]  /*13e0*/  SEL R0, R12, R31, !P0 ;  /* 0x0000001f0c007207 */ /* 0x000fe40004000000 */
[----:B------:R-:W-:-:S02]  /*13f0*/  LOP3.LUT R38, R36, UR6, RZ, 0xc0, !PT ;  /* 0x0000000624267c12 */ /* 0x000fc4000f8ec0ff */
[----:B------:R-:W-:Y:S02]  /*1400*/  LOP3.LUT R37, R15, UR6, RZ, 0xc0, !PT ;  /* 0x000000060f257c12 */ /* 0x000fe4000f8ec0ff */
[----:B------:R-:W-:Y:S02]  /*1410*/  SEL R31, R31, R12, !P0 ;  /* 0x0000000c1f1f7207 */ /* 0x000fe40004000000 */
[----:B------:R-:W-:Y:S02]  /*1420*/  LOP3.LUT R29, R26, UR6, RZ, 0xc0, !PT ;  /* 0x000000061a1d7c12 */ /* 0x000fe4000f8ec0ff */
[----:B------:R-:W-:Y:S02]  /*1430*/  LOP3.LUT R12, R3, UR6, RZ, 0xc0, !PT ;  /* 0x00000006030c7c12 */ /* 0x000fe4000f8ec0ff */
[----:B------:R-:W-:Y:S02]  /*1440*/  SEL R13, R13, R30, !P2 ;  /* 0x0000001e0d0d7207 */ /* 0x000fe40005000000 */
[----:B------:R-:W-:-:S02]  /*1450*/  ISETP.GE.U32.AND P0, PT, R38, R37, PT ;  /* 0x000000252600720c */ /* 0x000fc40003f06070 */
[----:B------:R-:W-:Y:S02]  /*1460*/  LOP3.LUT R38, R33, UR7, RZ, 0xc0, !PT ;  /* 0x0000000721267c12 */ /* 0x000fe4000f8ec0ff */
[----:B------:R-:W-:Y:S02]  /*1470*/  LOP3.LUT R39, R34, UR7, RZ, 0xc0, !PT ;  /* 0x0000000722277c12 */ /* 0x000fe4000f8ec0ff */
[----:B------:R-:W-:Y:S02]  /*1480*/  ISETP.GE.U32.AND P3, PT, R29, R12, PT ;  /* 0x0000000c1d00720c */ /* 0x000fe40003f66070 */
[----:B------:R-:W-:Y:S02]  /*1490*/  LOP3.LUT R37, R28, UR6, RZ, 0xc0, !PT ;  /* 0x000000061c257c12 */ /* 0x000fe4000f8ec0ff */
[----:B------:R-:W-:Y:S02]  /*14a0*/  LOP3.LUT R30, R13, UR6, RZ, 0xc0, !PT ;  /* 0x000000060d1e7c12 */ /* 0x000fe4000f8ec0ff */
[----:B------:R-:W-:-:S02]  /*14b0*/  SEL R29, R32, R25, !P2 ;  /* 0x00000019201d7207 */ /* 0x000fc40005000000 */
[----:B------:R-:W-:Y:S02]  /*14c0*/  SEL R12, R25, R32, !P2 ;  /* 0x00000020190c7207 */ /* 0x000fe40005000000 */
[----:B------:R-:W-:Y:S02]  /*14d0*/  ISETP.GE.U32.AND.EX P1, PT, R39, R38, PT, P1 ;  /* 0x000000262700720c */ /* 0x000fe40003f26110 */
        /* <DEDUP_REMOVED lines=22> */
[----:B------:R-:W-:Y:S02]  /*1640*/  LOP3.LUT R35, R15, UR6, RZ, 0xc0, !PT ;  /* 0x000000060f237c12 */ /* 0x000fe4000f8ec0ff */
[----:B------:R-:W-:Y:S02]  /*1650*/  LOP3.LUT R30, R38, UR6, RZ, 0xc0, !PT ;  /* 0x00000006261e7c12 */ /* 0x000fe4000f8ec0ff */
[----:B------:R-:W-:Y:S02]  /*1660*/  SEL R26, R29, R0, !P3 ;  /* 0x000000001d1a7207 */ /* 0x000fe40005800000 */
[----:B------:R-:W-:Y:S02]  /*1670*/  LOP3.LUT R37, R25, UR6, RZ, 0xc0, !PT ;  /* 0x0000000619257c12 */ /* 0x000fe4000f8ec0ff */
[----:B------:R-:W-:Y:S02]  /*1680*/  LOP3.LUT R32, R42, UR6, RZ, 0xc0, !PT ;  /* 0x000000062a207c12 */ /* 0x000fe4000f8ec0ff */
[----:B------:R-:W-:-:S02]  /*1690*/  LOP3.LUT R29, R3, UR6, RZ, 0xc0, !PT ;  /* 0x00000006031d7c12 */ /* 0x000fc4000f8ec0ff */
[----:B------:R-:W-:Y:S02]  /*16a0*/  LOP3.LUT R0, R34, UR6, RZ, 0xc0, !PT ;  /* 0x0000000622007c12 */ /* 0x000fe4000f8ec0ff */
[----:B------:R-:W-:Y:S02]  /*16b0*/  ISETP.GE.U32.AND P2, PT, R35, R30, PT ;  /* 0x0000001e2300720c */ /* 0x000fe40003f46070 */
[----:B------:R-:W-:Y:S02]  /*16c0*/  ISETP.GE.U32.AND P1, PT, R37, R32, PT ;  /* 0x000000202500720c */ /* 0x000fe40003f26070 */
[----:B------:R-:W-:Y:S02]  /*16d0*/  LOP3.LUT R35, R14, UR7, RZ, 0xc0, !PT ;  /* 0x000000070e237c12 */ /* 0x000fe4000f8ec0ff */
[----:B------:R-:W-:Y:S02]  /*16e0*/  LOP3.LUT R30, R43, UR7, RZ, 0xc0, !PT ;  /* 0x000000072b1e7c12 */ /* 0x000fe4000f8ec0ff */
[----:B------:R-:W-:-:S02]  /*16f0*/  ISETP.GE.U32.AND P3, PT, R29, R0, PT ;  /* 0x000000001d00720c */ /* 0x000fc40003f66070 */
[----:B------:R-:W-:Y:S02]  /*1700*/  SEL R0, R27, R12, !P0 ;  /* 0x0000000c1b007207 */ /* 0x000fe40004000000 */
[----:B------:R-:W-:Y:S02]  /*1710*/  LOP3.LUT R32, R26, UR7, RZ, 0xc0, !PT ;  /* 0x000000071a207c12 */ /* 0x000fe4000f8ec0ff */
[----:B------:R-:W-:Y:S02]  /*1720*/  LOP3.LUT R29, R39, UR7, RZ, 0xc0, !PT ;  /* 0x00000007271d7c12 */ /* 0x000fe4000f8ec0ff */
[----:B------:R-:W-:Y:S02]  /*1730*/  SEL R28, R13, R28, !P0 ;  /* 0x0000001c0d1c7207 */ /* 0x000fe40004000000 */
[----:B------:R-:W-:Y:S02]  /*1740*/  ISETP.GE.U32.AND.EX P1, PT, R35, R30, PT, P1 ;  /* 0x0000001e2300720c */ /* 0x000fe40003f26110 */
[----:B------:R-:W-:-:S02]  /*1750*/  LOP3.LUT R30, R0, UR7, RZ, 0xc0, !PT ;  /* 0x00000007001e7c12 */ /* 0x000fc4000f8ec0ff */
[----:B------:R-:W-:Y:S02]  /*1760*/  LOP3.LUT R13, R31, UR7, RZ, 0xc0, !PT ;  /* 0x000000071f0d7c12 */ /* 0x000fe4000f8ec0ff */
[----:B------:R-:W-:Y:S02]  /*1770*/  SEL R27, R12, R27, !P0 ;  /* 0x0000001b0c1b7207 */ /* 0x000fe40004000000 */
        /* <DEDUP_REMOVED lines=13> */
[----:B------:R-:W-:-:S07]  /*1850*/  SEL R31, R0, R31, !P2 ;  /* 0x0000001f001f7207 */ /* 0x000fce0005000000 */
.L_x_89:
[----:B------:R-:W0:Y:S01]  /*1860*/  S2R R29, SR_TID.X ;  /* 0x00000000001d7919 */ /* 0x000e220000002100 */
[----:B------:R-:W-:Y:S01]  /*1870*/  UIADD3 UR5, UPT, UPT, -UR4, URZ, URZ ;  /* 0x000000ff04057290 */ /* 0x000fe2000fffe1ff */
[----:B------:R-:W1:Y:S01]  /*1880*/  S2UR UR8, SR_CgaCtaId ;  /* 0x00000000000879c3 */ /* 0x000e620000008800 */
[----:B------:R-:W-:Y:S01]  /*1890*/  IMAD.U32 R3, RZ, RZ, UR4 ;  /* 0x00000004ff037e24 */ /* 0x000fe2000f8e00ff */
[----:B------:R-:W-:Y:S02]  /*18a0*/  UIADD3 UR9, UPT, UPT, UR4, -0x1, URZ ;  /* 0xffffffff04097890 */ /* 0x000fe4000fffe0ff */
[----:B------:R-:W-:-:S04]  /*18b0*/  IMAD.U32 R12, RZ, RZ, UR4 ;  /* 0x00000004ff0c7e24 */ /* 0x000fc8000f8e00ff */
[----:B------:R-:W-:Y:S01]  /*18c0*/  BAR.SYNC.DEFER_BLOCKING 0x0 ;  /* 0x0000000000007b1d */ /* 0x000fe20000010000 */
[----:B------:R-:W-:Y:S02]  /*18d0*/  IMAD.MOV.U32 R13, RZ, RZ, R33 ;  /* 0x000000ffff0d7224 */ /* 0x000fe400078e0021 */
[----:B--2---:R-:W-:-:S03]  /*18e0*/  IMAD.MOV.U32 R14, RZ, RZ, R42 ;  /* 0x000000ffff0e7224 */ /* 0x004fc600078e002a */
[----:B------:R-:W-:Y:S01]  /*18f0*/  BSSY.RECONVERGENT B0, `(.L_x_70) ;  /* 0x000003d000007945 */ /* 0x000fe20003800200 */
[----:B0-----:R-:W-:Y:S01]  /*1900*/  LOP3.LUT R0, R29, UR5, RZ, 0xc0, !PT ;  /* 0x000000051d007c12 */ /* 0x001fe2000f8ec0ff */
[----:B------:R-:W-:Y:S02]  /*1910*/  UMOV UR5, 0x400 ;  /* 0x0000040000057882 */ /* 0x000fe40000000000 */
[----:B-1----:R-:W-:Y:S02]  /*1920*/  ULEA UR5, UR8, UR5, 0x18 ;  /* 0x0000000508057291 */ /* 0x002fe4000f8ec0ff */
[----:B------:R-:W-:-:S05]  /*1930*/  IMAD.SHL.U32 R0, R0, 0x8, RZ ;  /* 0x0000000800007824 */ /* 0x000fca00078e00ff */
[----:B------:R-:W-:Y:S02]  /*1940*/  VIMNMX.U32 R30, PT, PT, R0, 0x800, PT ;  /* 0x00000800001e7848 */ /* 0x000fe40003fe0000 */
[C---:B------:R-:W-:Y:S02]  /*1950*/  LOP3.LUT R0, R29.reuse, UR9, RZ, 0xc0, !PT ;  /* 0x000000091d007c12 */ /* 0x040fe4000f8ec0ff */
[----:B------:R-:W-:Y:S01]  /*1960*/  LEA R29, R29, UR5, 0x6 ;  /* 0x000000051d1d7c11 */ /* 0x000fe2000f8e30ff */
[----:B------:R-:W-:Y:S02]  /*1970*/  IMAD R3, R3, 0x4, R30 ;  /* 0x0000000403037824 */ /* 0x000fe400078e021e */
[----:B------:R-:W-:-:S03]  /*1980*/  IMAD.SHL.U32 R32, R0, 0x8, RZ ;  /* 0x0000000800207824 */ /* 0x000fc600078e00ff */
[----:B------:R-:W-:Y:S02]  /*1990*/  VIMNMX.U32 R3, PT, PT, R3, 0x800, PT ;  /* 0x0000080003037848 */ /* 0x000fe40003fe0000 */
[----:B------:R-:W-:-:S03]  /*19a0*/  VIMNMX.U32 R32, PT, PT, R32, 0x800, PT ;  /* 0x0000080020207848 */ /* 0x000fc60003fe0000 */
[----:B------:R-:W-:Y:S01]  /*19b0*/  IMAD R12, R12, 0x4, R3 ;  /* 0x000000040c0c7824 */ /* 0x000fe200078e0203 */
[----:B------:R-:W-:-:S04]  /*19c0*/  VIADDMNMX R33, R3, -R30, R32, PT ;  /* 0x8000001e03217246 */ /* 0x000fc80003800120 */
[----:B------:R-:W-:Y:S01]  /*19d0*/  VIMNMX.U32 R0, PT, PT, R12, 0x800, PT ;  /* 0x000008000c007848 */ /* 0x000fe20003fe0000 */
[----:B------:R-:W-:-:S04]  /*19e0*/  IMAD.MOV.U32 R12, RZ, RZ, R44 ;  /* 0x000000ffff0c7224 */ /* 0x000fc800078e002c */
[----:B------:R-:W-:-:S04]  /*19f0*/  IMAD.IADD R15, R0, 0x1, -R3 ;  /* 0x00000001000f7824 */ /* 0x000fc800078e0a03 */
[C---:B------:R-:W-:Y:S01]  /*1a00*/  IMAD.IADD R35, R32.reuse, 0x1, -R15 ;  /* 0x0000000120237824 */ /* 0x040fe200078e0a0f */
[----:B------:R-:W-:Y:S01]  /*1a10*/  ISETP.GE.AND P0, PT, R32, R15, PT ;  /* 0x0000000f2000720c */ /* 0x000fe20003f06270 */
[----:B------:R-:W-:-:S03]  /*1a20*/  IMAD.MOV.U32 R15, RZ, RZ, R43 ;  /* 0x000000ffff0f7224 */ /* 0x000fc600078e002b */
[----:B------:R-:W-:Y:S02]  /*1a30*/  SEL R35, R35, RZ, P0 ;  /* 0x000000ff23237207 */ /* 0x000fe40000000000 */
[----:B------:R0:W-:Y:S02]  /*1a40*/  STS.128 [R29], R12 ;  /* 0x0000000c1d007388 */ /* 0x0001e40000000c00 */
[----:B------:R-:W-:Y:S01]  /*1a50*/  ISETP.GE.AND P0, PT, R35, R33, PT ;  /* 0x000000212300720c */ /* 0x000fe20003f06270 */
[----:B0-----:R-:W-:Y:S02]  /*1a60*/  IMAD.MOV.U32 R12, RZ, RZ, R40 ;  /* 0x000000ffff0c7224 */ /* 0x001fe400078e0028 */
[----:B------:R-:W-:Y:S02]  /*1a70*/  IMAD.MOV.U32 R13, RZ, RZ, R41 ;  /* 0x000000ffff0d7224 */ /* 0x000fe400078e0029 */
[----:B------:R-:W-:Y:S02]  /*1a80*/  IMAD.MOV.U32 R14, RZ, RZ, R38 ;  /* 0x000000ffff0e7224 */ /* 0x000fe400078e0026 */
[----:B------:R-:W-:-:S05]  /*1a90*/  IMAD.MOV.U32 R15, RZ, RZ, R39 ;  /* 0x000000ffff0f7224 */ /* 0x000fca00078e0027 */
[----:B------:R0:W-:Y:S02]  /*1aa0*/  STS.128 [R29+0x10], R12 ;  /* 0x0000100c1d007388 */ /* 0x0001e40000000c00 */
        /* <DEDUP_REMOVED lines=9> */
[----:B------:R0:W-:Y:S01]  /*1b40*/  STS.128 [R29+0x30], R12 ;  /* 0x0000300c1d007388 */ /* 0x0001e20000000c00 */
[----:B------:R-:W-:Y:S06]  /*1b50*/  BAR.SYNC.DEFER_BLOCKING 0x0 ;  /* 0x0000000000007b1d */ /* 0x000fec0000010000 */
[----:B------:R-:W-:Y:S05]  /*1b60*/  @P0 BRA `(.L_x_71) ;  /* 0x0000000000540947 */ /* 0x000fea0003800000 */
[----:B------:R-:W-:-:S07]  /*1b70*/  IMAD.IADD R28, R32, 0x1, R3 ;  /* 0x00000001201c7824 */ /* 0x000fce00078e0203 */
.L_x_72:
[----:B0-----:R-:W-:-:S05]  /*1b80*/  IMAD.IADD R12, R33, 0x1, -R35 ;  /* 0x00000001210c7824 */ /* 0x001fca00078e0a23 */
[----:B------:R-:W-:-:S04]  /*1b90*/  LEA.HI R12, R12, R12, RZ, 0x1 ;  /* 0x0000000c0c0c7211 */ /* 0x000fc800078f08ff */
[----:B------:R-:W-:-:S04]  /*1ba0*/  LEA.HI.SX32 R25, R12, R35, 0x1f ;  /* 0x000000230c197211 */ /* 0x000fc800078ffaff */
[----:B------:R-:W-:Y:S01]  /*1bb0*/  LOP3.LUT R13, RZ, R25, RZ, 0x33, !PT ;  /* 0x00000019ff0d7212 */ /* 0x000fe200078e33ff */
[----:B------:R-:W-:-:S04]  /*1bc0*/  IMAD.IADD R12, R30, 0x1, R25 ;  /* 0x000000011e0c7824 */ /* 0x000fc800078e0219 */
[----:B------:R-:W-:Y:S01]  /*1bd0*/  IMAD.IADD R13, R28, 0x1, R13 ;  /* 0x000000011c0d7824 */ /* 0x000fe200078e020d */
[----:B------:R-:W-:-:S04]  /*1be0*/  LEA R14, R12, UR5, 0x3 ;  /* 0x000000050c0e7c11 */ /* 0x000fc8000f8e18ff */
[----:B------:R-:W-:Y:S02]  /*1bf0*/  LEA R13, R13, UR5, 0x3 ;  /* 0x000000050d0d7c11 */ /* 0x000fe4000f8e18ff */
[----:B------:R-:W0:Y:S04]  /*1c00*/  LDS.64 R14, [R14] ;  /* 0x000000000e0e7984 */ /* 0x000e280000000a00 */
[----:B------:R-:W1:Y:S01]  /*1c10*/  LDS.64 R12, [R13] ;  /* 0x000000000d0c7984 */ /* 0x000e620000000a00 */
[----:B0-----:R-:W-:Y:S02]  /*1c20*/  LOP3.LUT R26, R14, UR6, RZ, 0xc0, !PT ;  /* 0x000000060e1a7c12 */ /* 0x001fe4000f8ec0ff */
[----:B------:R-:W-:Y:S02]  /*1c30*/  LOP3.LUT R15, R15, UR7, RZ, 0xc0, !PT ;  /* 0x000000070f0f7c12 */ /* 0x000fe4000f8ec0ff */
[----:B-1----:R-:W-:-:S02]  /*1c40*/  LOP3.LUT R27, R12, UR6, RZ, 0xc0, !PT ;  /* 0x000000060c1b7c12 */ /* 0x002fc4000f8ec0ff */
[----:B------:R-:W-:Y:S02]  /*1c50*/  LOP3.LUT R12, R13, UR7, RZ, 0xc0, !PT ;  /* 0x000000070d0c7c12 */ /* 0x000fe4000f8ec0ff */
[----:B------:R-:W-:-:S04]  /*1c60*/  ISETP.GE.U32.AND P0, PT, R27, R26, PT ;  /* 0x0000001a1b00720c */ /* 0x000fc80003f06070 */
[----:B------:R-:W-:-:S04]  /*1c70*/  ISETP.GE.U32.AND.EX P0, PT, R12, R15, PT, P0 ;  /* 0x0000000f0c00720c */ /* 0x000fc80003f06100 */
[----:B------:R-:W-:-:S09]  /*1c80*/  SEL R33, R25, R33, !P0 ;  /* 0x0000002119217207 */ /* 0x000fd20004000000 */
[----:B------:R-:W-:-:S05]  /*1c90*/  @P0 VIADD R35, R25, 0x1 ;  /* 0x0000000119230836 */ /* 0x000fca0000000000 */
[----:B------:R-:W-:-:S13]  /*1ca0*/  ISETP.GE.AND P0, PT, R35, R33, PT ;  /* 0x000000212300720c */ /* 0x000fda0003f06270 */
[----:B------:R-:W-:Y:S05]  /*1cb0*/  @!P0 BRA `(.L_x_72) ;  /* 0xfffffffc00b08947 */ /* 0x000fea000383ffff */
.L_x_71:
[----:B------:R-:W-:Y:S05]  /*1cc0*/  BSYNC.RECONVERGENT B0 ;  /* 0x0000000000007941 */ /* 0x000fea0003800200 */
.L_x_70:
[----:B------:R-:W-:Y:S01]  /*1cd0*/  IMAD.IADD R30, R30, 0x1, R35 ;  /* 0x000000011e1e7824 */ /* 0x000fe200078e0223 */
[----:B------:R-:W-:Y:S01]  /*1ce0*/  IADD3 R35, PT, PT, -R35, R3, R32 ;  /* 0x0000000323237210 */ /* 0x000fe20007ffe120 */
[----:B------:R-:W-:Y:S01]  /*1cf0*/  BSSY.RECONVERGENT B0, `(.L_x_73) ;  /* 0x0000011000007945 */ /* 0x000fe20003800200 */
[----:B------:R-:W-:Y:S02]  /*1d00*/  PLOP3.LUT P0, PT, PT, PT, PT, 0x8, 0x80 ;  /* 0x000000000080781c */ /* 0x000fe40003f0e170 */
[----:B0-----:R-:W-:Y:S02]  /*1d10*/  LEA R29, R30, UR5, 0x3 ;  /* 0x000000051e1d7c11 */ /* 0x001fe4000f8e18ff */
[C---:B------:R-:W-:Y:S02]  /*1d20*/  LEA R31, R35.reuse, UR5, 0x3 ;  /* 0x00000005231f7c11 */ /* 0x040fe4000f8e18ff */
[----:B------:R-:W-:Y:S01]  /*1d30*/  ISETP.GE.AND P1, PT, R35, R0, PT ;  /* 0x000000002300720c */ /* 0x000fe20003f26270 */
[----:B------:R0:W1:Y:S04]  /*1d40*/  LDS.64 R12, [R29] ;  /* 0x000000001d0c7984 */ /* 0x0000680000000a00 */
[----:B------:R0:W2:Y:S08]  /*1d50*/  LDS.64 R14, [R31] ;  /* 0x000000001f0e7984 */ /* 0x0000b00000000a00 */
[----:B0-----:R-:W-:Y:S05]  /*1d60*/  @P1 BRA `(.L_x_74) ;  /* 0x0000000000241947 */ /* 0x001fea0003800000 */
[----:B------:R-:W-:Y:S02]  /*1d70*/  ISETP.GE.AND P2, PT, R30, R3, PT ;  /* 0x000000031e00720c */ /* 0x000fe40003f46270 */
[----:B------:R-:W-:-:S11]  /*1d80*/  PLOP3.LUT P0, PT, PT, PT, PT, 0x80, 0x8 ;  /* 0x000000000008781c */ /* 0x000fd60003f0f070 */
[----:B--2---:R-:W-:Y:S02]  /*1d90*/  @!P2 LOP3.LUT R28, R14, UR6, RZ, 0xc0, !PT ;  /* 0x000000060e1cac12 */ /* 0x004fe4000f8ec0ff */
[----:B-1----:R-:W-:Y:S02]  /*1da0*/  @!P2 LOP3.LUT R25, R12, UR6, RZ, 0xc0, !PT ;  /* 0x000000060c19ac12 */ /* 0x002fe4000f8ec0ff */
[----:B------:R-:W-:Y:S02]  /*1db0*/  @!P2 LOP3.LUT R27, R15, UR7, RZ, 0xc0, !PT ;  /* 0x000000070f1bac12 */ /* 0x000fe4000f8ec0ff */
[----:B------:R-:W-:Y:S02]  /*1dc0*/  @!P2 LOP3.LUT R26, R13, UR7, RZ, 0xc0, !PT ;  /* 0x000000070d1aac12 */ /* 0x000fe4000f8ec0ff */
[----:B------:R-:W-:-:S04]  /*1dd0*/  @!P2 ISETP.GE.U32.AND P1, PT, R28, R25, PT ;  /* 0x000000191c00a20c */ /* 0x000fc80003f26070 */
[----:B------:R-:W-:-:S04]  /*1de0*/  @!P2 ISETP.GE.U32.AND.EX P1, PT, R27, R26, PT, P1 ;  /* 0x0000001a1b00a20c */ /* 0x000fc80003f26110 */
[----:B------:R-:W-:-:S13]  /*1df0*/  @!P2 PLOP3.LUT P0, PT, P1, PT, PT, 0x8, 0x80 ;  /* 0x000000000080a81c */ /* 0x000fda0000f0e170 */
.L_x_74:
[----:B------:R-:W-:Y:S05]  /*1e00*/  BSYNC.RECONVERGENT B0 ;  /* 0x0000000000007941 */ /* 0x000fea0003800200 */
.L_x_73:
[----:B------:R-:W-:Y:S01]  /*1e10*/  VIADD R25, R35, 0x1 ;  /* 0x0000000123197836 */ /* 0x000fe20000000000 */
[----:B------:R-:W-:Y:S01]  /*1e20*/  BSSY.RECONVERGENT B0, `(.L_x_75) ;  /* 0x0000016000007945 */ /* 0x000fe20003800200 */
[----:B------:R-:W-:Y:S01]  /*1e30*/  @!P0 IMAD.MOV R25, RZ, RZ, R35 ;  /* 0x000000ffff198224 */ /* 0x000fe200078e0223 */
[----:B-12---:R-:W-:Y:S01]  /*1e40*/  SEL R44, R14, R12, P0 ;  /* 0x0000000c0e2c7207 */ /* 0x006fe20000000000 */
[----:B------:R-:W-:Y:S01]  /*1e50*/  VIADD R26, R30, 0x1 ;  /* 0x000000011e1a7836 */ /* 0x000fe20000000000 */
[----:B------:R-:W-:Y:S01]  /*1e60*/  SEL R33, R15, R13, P0 ;  /* 0x0000000d0f217207 */ /* 0x000fe20000000000 */
[----:B------:R-:W-:Y:S01]  /*1e70*/  @P0 IMAD.MOV R26, RZ, RZ, R30 ;  /* 0x000000ffff1a0224 */ /* 0x000fe200078e021e */
[C---:B------:R-:W-:Y:S01]  /*1e80*/  ISETP.GE.AND P1, PT, R25.reuse, R0, PT ;  /* 0x000000001900720c */ /* 0x040fe20003f26270 */
[----:B------:R0:W1:Y:S01]  /*1e90*/  @P0 LDS.64 R14, [R31+0x8] ;  /* 0x000008001f0e0984 */ /* 0x0000620000000a00 */
[----:B------:R-:W-:Y:S02]  /*1ea0*/  VIADD R27, R25, 0x1 ;  /* 0x00000001191b7836 */ /* 0x000fe40000000000 */
[----:B------:R-:W-:Y:S01]  /*1eb0*/  VIADD R28, R26, 0x1 ;  /* 0x000000011a1c7836 */ /* 0x000fe20000000000 */
[----:B------:R0:W2:Y:S01]  /*1ec0*/  @!P0 LDS.64 R12, [R29+0x8] ;  /* 0x000008001d0c8984 */ /* 0x0000a20000000a00 */
[----:B------:R-:W-:-:S07]  /*1ed0*/  PLOP3.LUT P0, PT, PT, PT, PT, 0x8, 0x80 ;  /* 0x000000000080781c */ /* 0x000fce0003f0e170 */
[----:B0-----:R-:W-:Y:S06]  /*1ee0*/  @P1 BRA `(.L_x_76) ;  /* 0x0000000000241947 */ /* 0x001fec0003800000 */
[----:B------:R-:W-:-:S13]  /*1ef0*/  ISETP.GE.AND P2, PT, R26, R3, PT ;  /* 0x000000031a00720c */ /* 0x000fda0003f46270 */
[----:B-1----:R-:W-:Y:S02]  /*1f00*/  @!P2 LOP3.LUT R29, R14, UR6, RZ, 0xc0, !PT ;  /* 0x000000060e1dac12 */ /* 0x002fe4000f8ec0ff */
[----:B--2---:R-:W-:Y:S02]  /*1f10*/  @!P2 LOP3.LUT R32, R12, UR6, RZ, 0xc0, !PT ;  /* 0x000000060c20ac12 */ /* 0x004fe4000f8ec0ff */
[----:B------:R-:W-:Y:S02]  /*1f20*/  @!P2 LOP3.LUT R30, R15, UR7, RZ, 0xc0, !PT ;  /* 0x000000070f1eac12 */ /* 0x000fe4000f8ec0ff */
[----:B------:R-:W-:Y:S02]  /*1f30*/  @!P2 LOP3.LUT R31, R13, UR7, RZ, 0xc0, !PT ;  /* 0x000000070d1fac12 */ /* 0x000fe4000f8ec0ff */
[----:B------:R-:W-:-:S04]  /*1f40*/  @!P2 ISETP.GE.U32.AND P0, PT, R29, R32, PT ;  /* 0x000000201d00a20c */ /* 0x000fc80003f06070 */
[----:B------:R-:W-:Y:S02]  /*1f50*/  @!P2 ISETP.GE.U32.AND.EX P1, PT, R30, R31, PT, P0 ;  /* 0x0000001f1e00a20c */ /* 0x000fe40003f26100 */
[----:B------:R-:W-:Y:S02]  /*1f60*/  PLOP3.LUT P0, PT, PT, PT, PT, 0x80, 0x8 ;  /* 0x000000000008781c */ /* 0x000fe40003f0f070 */
[----:B------:R-:W-:-:S13]  /*1f70*/  @!P2 PLOP3.LUT P0, PT, P1, PT, PT, 0x8, 0x80 ;  /* 0x000000000080a81c */ /* 0x000fda0000f0e170 */
.L_x_76:
[----:B------:R-:W-:Y:S05]  /*1f80*/  BSYNC.RECONVERGENT B0 ;  /* 0x0000000000007941 */ /* 0x000fea0003800200 */
.L_x_75:
[----:B------:R-:W-:Y:S01]  /*1f90*/  @!P0 IMAD.MOV R27, RZ, RZ, R25 ;  /* 0x000000ffff1b8224 */ /* 0x000fe200078e0219 */
[----:B------:R-:W-:Y:S01]  /*1fa0*/  BSSY.RECONVERGENT B0, `(.L_x_77) ;  /* 0x0000016000007945 */ /* 0x000fe20003800200 */
[----:B------:R-:W-:Y:S01]  /*1fb0*/  @P0 IMAD.MOV R28, RZ, RZ, R26 ;  /* 0x000000ffff1c0224 */ /* 0x000fe200078e021a */
[----:B-12---:R-:W-:Y:S01]  /*1fc0*/  SEL R42, R14, R12, P0 ;  /* 0x0000000c0e2a7207 */ /* 0x006fe20000000000 */
[C---:B------:R-:W-:Y:S01]  /*1fd0*/  VIADD R25, R27.reuse, 0x1 ;  /* 0x000000011b197836 */ /* 0x040fe20000000000 */
[C---:B------:R-:W-:Y:S01]  /*1fe0*/  ISETP.GE.AND P1, PT, R27.reuse, R0, PT ;  /* 0x000000001b00720c */ /* 0x040fe20003f26270 */
        /* <DEDUP_REMOVED lines=8> */
[----:B------:R-:W-:-:S13]  /*2070*/  ISETP.GE.AND P2, PT, R28, R3, PT ;  /* 0x000000031c00720c */ /* 0x000fda0003f46270 */
[----:B0-2---:R-:W-:Y:S02]  /*2080*/  @!P2 LOP3.LUT R29, R14, UR6, RZ, 0xc0, !PT ;  /* 0x000000060e1dac12 */ /* 0x005fe4000f8ec0ff */
[----:B-1----:R-:W-:Y:S02]  /*2090*/  @!P2 LOP3.LUT R32, R12, UR6, RZ, 0xc0, !PT ;  /* 0x000000060c20ac12 */ /* 0x002fe4000f8ec0ff */
[----:B------:R-:W-:Y:S02]  /*20a0*/  @!P2 LOP3.LUT R30, R15, UR7, RZ, 0xc0, !PT ;  /* 0x000000070f1eac12 */ /* 0x000fe4000f8ec0ff */
[----:B------:R-:W-:Y:S02]  /*20b0*/  @!P2 LOP3.LUT R31, R13, UR7, RZ, 0xc0, !PT ;  /* 0x000000070d1fac12 */ /* 0x000fe4000f8ec0ff */
[----:B------:R-:W-:-:S04]  /*20c0*/  @!P2 ISETP.GE.U32.AND P0, PT, R29, R32, PT ;  /* 0x000000201d00a20c */ /* 0x000fc80003f06070 */
[----:B------:R-:W-:Y:S02]  /*20d0*/  @!P2 ISETP.GE.U32.AND.EX P1, PT, R30, R31, PT, P0 ;  /* 0x0000001f1e00a20c */ /* 0x000fe40003f26100 */
[----:B------:R-:W-:Y:S02]  /*20e0*/  PLOP3.LUT P0, PT, PT, PT, PT, 0x80, 0x8 ;  /* 0x000000000008781c */ /* 0x000fe40003f0f070 */
[----:B------:R-:W-:-:S13]  /*20f0*/  @!P2 PLOP3.LUT P0, PT, P1, PT, PT, 0x8, 0x80 ;  /* 0x000000000080a81c */ /* 0x000fda0000f0e170 */
.L_x_78:
[----:B------:R-:W-:Y:S05]  /*2100*/  BSYNC.RECONVERGENT B0 ;  /* 0x0000000000007941 */ /* 0x000fea0003800200 */
.L_x_77:
[----:B------:R-:W-:Y:S01]  /*2110*/  @!P0 IMAD.MOV R25, RZ, RZ, R27 ;  /* 0x000000ffff198224 */ /* 0x000fe200078e021b */
[----:B------:R-:W-:Y:S01]  /*2120*/  BSSY.RECONVERGENT B0, `(.L_x_79) ;  /* 0x0000016000007945 */ /* 0x000fe20003800200 */
[----:B------:R-:W-:Y:S01]  /*2130*/  @P0 IMAD.MOV R26, RZ, RZ, R28 ;  /* 0x000000ffff1a0224 */ /* 0x000fe200078e021c */
[----:B-12---:R-:W-:Y:S01]  /*2140*/  SEL R40, R14, R12, P0 ;  /* 0x0000000c0e287207 */ /* 0x006fe20000000000 */
[C---:B------:R-:W-:Y:S01]  /*2150*/  VIADD R27, R25.reuse, 0x1 ;  /* 0x00000001191b7836 */ /* 0x040fe20000000000 */
[C---:B------:R-:W-:Y:S01]  /*2160*/  ISETP.GE.AND P1, PT, R25.reuse, R0, PT ;  /* 0x000000001900720c */ /* 0x040fe20003f26270 */
[C---:B------:R-:W-:Y:S01]  /*2170*/  VIADD R28, R26.reuse, 0x1 ;  /* 0x000000011a1c7836 */ /* 0x040fe20000000000 */
[----:B0-----:R-:W-:Y:S02]  /*2180*/  @!P0 LEA R29, R26, UR5, 0x3 ;  /* 0x000000051a1d8c11 */ /* 0x001fe4000f8e18ff */
        /* <DEDUP_REMOVED lines=15> */
.L_x_80:
[----:B------:R-:W-:Y:S05]  /*2280*/  BSYNC.RECONVERGENT B0 ;  /* 0x0000000000007941 */ /* 0x000fea0003800200 */
.L_x_79:
        /* <DEDUP_REMOVED lines=18> */
[----:B------:R-:W-:Y:S02]  /*23b0*/  @!P2 ISETP.GE.U32.AND P0, PT, R29, R32, PT ;  /* 0x000000201d00a20c */ /* 0x000fe40003f06070 */
[----:B------:R-:W-:-:S04]  /*23c0*/  @!P2 LOP3.LUT R29, R13, UR7, RZ, 0xc0, !PT ;  /* 0x000000070d1dac12 */ /* 0x000fc8000f8ec0ff */
[----:B------:R-:W-:Y:S02]  /*23d0*/  @!P2 ISETP.GE.U32.AND.EX P1, PT, R30, R29, PT, P0 ;  /* 0x0000001d1e00a20c */ /* 0x000fe40003f26100 */
[----:B------:R-:W-:Y:S02]  /*23e0*/  PLOP3.LUT P0, PT, PT, PT, PT, 0x80, 0x8 ;  /* 0x000000000008781c */ /* 0x000fe40003f0f070 */
[----:B------:R-:W-:-:S13]  /*23f0*/  @!P2 PLOP3.LUT P0, PT, P1, PT, PT, 0x8, 0x80 ;  /* 0x000000000080a81c */ /* 0x000fda0000f0e170 */
.L_x_82:
[----:B------:R-:W-:Y:S05]  /*2400*/  BSYNC.RECONVERGENT B0 ;  /* 0x0000000000007941 */ /* 0x000fea0003800200 */
.L_x_81:
        /* <DEDUP_REMOVED lines=16> */
[----:B-1----:R-:W-:-:S04]  /*2510*/  @!P2 LOP3.LUT R30, R12, UR6, RZ, 0xc0, !PT ;  /* 0x000000060c1eac12 */ /* 0x002fc8000f8ec0ff */
[----:B------:R-:W-:Y:S02]  /*2520*/  @!P2 ISETP.GE.U32.AND P0, PT, R29, R30, PT ;  /* 0x0000001e1d00a20c */ /* 0x000fe40003f06070 */
[----:B------:R-:W-:Y:S02]  /*2530*/  @!P2 LOP3.LUT R29, R15, UR7, RZ, 0xc0, !PT ;  /* 0x000000070f1dac12 */ /* 0x000fe4000f8ec0ff */
[----:B------:R-:W-:-:S04]  /*2540*/  @!P2 LOP3.LUT R30, R13, UR7, RZ, 0xc0, !PT ;  /* 0x000000070d1eac12 */ /* 0x000fc8000f8ec0ff */
[----:B------:R-:W-:Y:S02]  /*2550*/  @!P2 ISETP.GE.U32.AND.EX P1, PT, R29, R30, PT, P0 ;  /* 0x0000001e1d00a20c */ /* 0x000fe40003f26100 */
[----:B------:R-:W-:Y:S02]  /*2560*/  PLOP3.LUT P0, PT, PT, PT, PT, 0x80, 0x8 ;  /* 0x000000000008781c */ /* 0x000fe40003f0f070 */
[----:B------:R-:W-:-:S13]  /*2570*/  @!P2 PLOP3.LUT P0, PT, P1, PT, PT, 0x8, 0x80 ;  /* 0x000000000080a81c */ /* 0x000fda0000f0e170 */
.L_x_84:
[----:B------:R-:W-:Y:S05]  /*2580*/  BSYNC.RECONVERGENT B0 ;  /* 0x0000000000007941 */ /* 0x000fea0003800200 */
.L_x_83:
[----:B------:R-:W-:Y:S01]  /*2590*/  @!P0 IMAD.MOV R27, RZ, RZ, R25 ;  /* 0x000000ffff1b8224 */ /* 0x000fe200078e0219 */
[----:B------:R-:W-:Y:S01]  /*25a0*/  BSSY.RECONVERGENT B0, `(.L_x_85) ;  /* 0x0000015000007945 */ /* 0x000fe20003800200 */
[----:B------:R-:W-:Y:S01]  /*25b0*/  @P0 IMAD.MOV R28, RZ, RZ, R26 ;  /* 0x000000ffff1c0224 */ /* 0x000fe200078e021a */
[----:B-12---:R-:W-:Y:S02]  /*25c0*/  SEL R34, R14, R12, P0 ;  /* 0x0000000c0e227207 */ /* 0x006fe40000000000 */
[C---:B------:R-:W-:Y:S01]  /*25d0*/  ISETP.GE.AND P1, PT, R27.reuse, R0, PT ;  /* 0x000000001b00720c */ /* 0x040fe20003f26270 */
        /* <DEDUP_REMOVED lines=17> */
.L_x_86:
[----:B------:R-:W-:Y:S05]  /*26f0*/  BSYNC.RECONVERGENT B0 ;  /* 0x0000000000007941 */ /* 0x000fea0003800200 */
.L_x_85:
[----:B------:R-:W-:Y:S01]  /*2700*/  @P0 IMAD.MOV R30, RZ, RZ, R28 ;  /* 0x000000ffff1e0224 */ /* 0x000fe200078e021c */
[----:B012---:R-:W-:Y:S01]  /*2710*/  SEL R26, R14, R12, P0 ;  /* 0x0000000c0e1a7207 */ /* 0x007fe20000000000 */
[----:B------:R-:W-:Y:S01]  /*2720*/  VIADD R29, R27, 0x1 ;  /* 0x000000011b1d7836 */ /* 0x000fe20000000000 */
[----:B------:R-:W-:Y:S01]  /*2730*/  SEL R25, R15, R13, P0 ;  /* 0x0000000d0f197207 */ /* 0x000fe20000000000 */
[----:B------:R-:W-:Y:S01]  /*2740*/  @!P0 IMAD.MOV R29, RZ, RZ, R27 ;  /* 0x000000ffff1d8224 */ /* 0x000fe200078e021b */
[----:B------:R-:W-:Y:S01]  /*2750*/  @!P0 LEA R32, R30, UR5, 0x3 ;  /* 0x000000051e208c11 */ /* 0x000fe2000f8e18ff */
[----:B------:R-:W-:Y:S03]  /*2760*/  BSSY.RECONVERGENT B0, `(.L_x_87) ;  /* 0x0000013000007945 */ /* 0x000fe60003800200 */
[C---:B------:R-:W-:Y:S01]  /*2770*/  @P0 LEA R35, R29.reuse, UR5, 0x3 ;  /* 0x000000051d230c11 */ /* 0x040fe2000f8e18ff */
[----:B------:R-:W0:Y:S04]  /*2780*/  @!P0 LDS.64 R12, [R32] ;  /* 0x00000000200c8984 */ /* 0x000e280000000a00 */
[----:B------:R1:W2:Y:S01]  /*2790*/  @P0 LDS.64 R14, [R35] ;  /* 0x00000000230e0984 */ /* 0x0002a20000000a00 */
[----:B------:R-:W-:Y:S01]  /*27a0*/  ISETP.GE.AND P0, PT, R29, R0, PT ;  /* 0x000000001d00720c */ /* 0x000fe20003f06270 */
[----:B0-----:R-:W-:-:S02]  /*27b0*/  IMAD.MOV.U32 R28, RZ, RZ, R12 ;  /* 0x000000ffff1c7224 */ /* 0x001fc400078e000c */
[----:B------:R-:W-:-:S10]  /*27c0*/  IMAD.MOV.U32 R27, RZ, RZ, R13 ;  /* 0x000000ffff1b7224 */ /* 0x000fd400078e000d */
[----:B-1----:R-:W-:Y:S05]  /*27d0*/  @P0 BRA `(.L_x_88) ;  /* 0x00000000002c0947 */ /* 0x002fea0003800000 */
[----:B------:R-:W-:Y:S01]  /*27e0*/  ISETP.GE.AND P1, PT, R30, R3, PT ;  /* 0x000000031e00720c */ /* 0x000fe20003f26270 */
[----:B--2---:R-:W-:-:S12]  /*27f0*/  IMAD.MOV.U32 R28, RZ, RZ, R14 ;  /* 0x000000ffff1c7224 */ /* 0x004fd800078e000e */
[----:B------:R-:W-:Y:S02]  /*2800*/  @!P1 LOP3.LUT R3, R14, UR6, RZ, 0xc0, !PT ;  /* 0x000000060e039c12 */ /* 0x000fe4000f8ec0ff */
[----:B------:R-:W-:Y:S02]  /*2810*/  @!P1 LOP3.LUT R0, R12, UR6, RZ, 0xc0, !PT ;  /* 0x000000060c009c12 */ /* 0x000fe4000f8ec0ff */
[----:B------:R-:W-:Y:S02]  /*2820*/  @!P1 LOP3.LUT R27, R15, UR7, RZ, 0xc0, !PT ;  /* 0x000000070f1b9c12 */ /* 0x000fe4000f8ec0ff */
[----:B------:R-:W-:Y:S02]  /*2830*/  @!P1 ISETP.GE.U32.AND P0, PT, R3, R0, PT ;  /* 0x000000000300920c */ /* 0x000fe40003f06070 */
[----:B------:R-:W-:-:S04]  /*2840*/  @!P1 LOP3.LUT R0, R13, UR7, RZ, 0xc0, !PT ;  /* 0x000000070d009c12 */ /* 0x000fc8000f8ec0ff */
[----:B------:R-:W-:Y:S01]  /*2850*/  @!P1 ISETP.GE.U32.AND.EX P0, PT, R27, R0, PT, P0 ;  /* 0x000000001b00920c */ /* 0x000fe20003f06100 */
[----:B------:R-:W-:-:S03]  /*2860*/  IMAD.MOV.U32 R27, RZ, RZ, R15 ;  /* 0x000000ffff1b7224 */ /* 0x000fc600078e000f */
[----:B------:R-:W-:Y:S02]  /*2870*/  @!P1 SEL R28, R14, R12, !P0 ;  /* 0x0000000c0e1c9207 */ /* 0x000fe40004000000 */
[----:B------:R-:W-:-:S07]  /*2880*/  @!P1 SEL R27, R15, R13, !P0 ;  /* 0x0000000d0f1b9207 */ /* 0x000fce0004000000 */
.L_x_88:
[----:B------:R-:W-:Y:S05]  /*2890*/  BSYNC.RECONVERGENT B0 ;  /* 0x0000000000007941 */ /* 0x000fea0003800200 */
.L_x_87:
[----:B------:R-:W-:Y:S02]  /*28a0*/  UISETP.GE.U32.AND UP0, UPT, UR4, 0x81, UPT ;  /* 0x000000810400788c */ /* 0x000fe4000bf06070 */
[----:B------:R-:W-:-:S07]  /*28b0*/  USHF.L.U32 UR5, UR4, 0x1, URZ ;  /* 0x0000000104057899 */ /* 0x000fce00080006ff */
[----:B------:R-:W-:Y:S01]  /*28c0*/  UMOV UR4, UR5 ;  /* 0x0000000500047c82 */ /* 0x000fe20008000000 */
[----:B------:R-:W-:Y:S05]  /*28d0*/  BRA.U !UP0, `(.L_x_89) ;  /* 0xffffffed08e07547 */ /* 0x000fea000b83ffff */
[----:B------:R-:W0:Y:S02]  /*28e0*/  LDCU.U8 UR4, c[0x0][0x380] ;  /* 0x00007000ff0477ac */ /* 0x000e240008000000 */
[----:B0-----:R-:W-:-:S04]  /*28f0*/  UPRMT UR4, UR4, 0x8880, URZ ;  /* 0x0000888004047896 */ /* 0x001fc800080000ff */
[----:B------:R-:W-:Y:S01]  /*2900*/  UISETP.NE.AND UP0, UPT, UR4, URZ, UPT ;  /* 0x000000ff0400728c */ /* 0x000fe2000bf05270 */
[----:B------:R-:W-:Y:S08]  /*2910*/  BAR.SYNC.DEFER_BLOCKING 0x0 ;  /* 0x0000000000007b1d */ /* 0x000ff00000010000 */
[----:B------:R-:W-:Y:S05]  /*2920*/  BRA.U !UP0, `(.L_x_90) ;  /* 0x0000000108ac7547 */ /* 0x000fea000b800000 */
[----:B------:R-:W0:Y:S01]  /*2930*/  S2R R0, SR_TID.X ;  /* 0x0000000000007919 */ /* 0x000e220000002100 */
[----:B------:R-:W-:Y:S01]  /*2940*/  IMAD.MOV.U32 R12, RZ, RZ, R44 ;  /* 0x000000ffff0c7224 */ /* 0x000fe200078e002c */
[----:B------:R-:W1:Y:S01]  /*2950*/  LDCU.64 UR4, c[0x0][0x398] ;  /* 0x00007300ff0477ac */ /* 0x000e620008000a00 */
[----:B------:R-:W-:Y:S01]  /*2960*/  IMAD.MOV.U32 R13, RZ, RZ, R33 ;  /* 0x000000ffff0d7224 */ /* 0x000fe200078e0021 */
[----:B------:R-:W3:Y:S01]  /*2970*/  S2R R3, SR_CTAID.X ;  /* 0x0000000000037919 */ /* 0x000ee20000002500 */
[----:B------:R-:W-:Y:S02]  /*2980*/  IMAD.MOV.U32 R35, RZ, RZ, R31 ;  /* 0x000000ffff237224 */ /* 0x000fe400078e001f */
[----:B------:R-:W-:Y:S01]  /*2990*/  IMAD.MOV.U32 R30, RZ, RZ, R26 ;  /* 0x000000ffff1e7224 */ /* 0x000fe200078e001a */
[----:B------:R0:W-:Y:S01]  /*29a0*/  STS.64 [R10], R12 ;  /* 0x0000000c0a007388 */ /* 0x0001e20000000a00 */
[----:B------:R-:W-:Y:S02]  /*29b0*/  IMAD.MOV.U32 R31, RZ, RZ, R25 ;  /* 0x000000ffff1f7224 */ /* 0x000fe400078e0019 */
[----:B------:R-:W-:Y:S01]  /*29c0*/  IMAD.MOV.U32 R29, RZ, RZ, R27 ;  /* 0x000000ffff1d7224 */ /* 0x000fe200078e001b */
[----:B------:R-:W-:Y:S04]  /*29d0*/  STS.64 [R9+0x8], R42 ;  /* 0x0000082a09007388 */ /* 0x000fe80000000a00 */
[----:B------:R-:W-:Y:S04]  /*29e0*/  STS.64 [R8+0x10], R40 ;  /* 0x0000102808007388 */ /* 0x000fe80000000a00 */
[----:B------:R-:W-:Y:S04]  /*29f0*/  STS.64 [R7+0x18], R38 ;  /* 0x0000182607007388 */ /* 0x000fe80000000a00 */
[----:B------:R-:W-:Y:S04]  /*2a00*/  STS.64 [R6+0x20], R36 ;  /* 0x0000202406007388 */ /* 0x000fe80000000a00 */
[----:B------:R-:W-:Y:S04]  /*2a10*/  STS.64 [R5+0x28], R34 ;  /* 0x0000282205007388 */ /* 0x000fe80000000a00 */
[----:B------:R-:W-:Y:S01]  /*2a20*/  STS.64 [R4+0x30], R30 ;  /* 0x0000301e04007388 */ /* 0x000fe20000000a00 */
[----:B0-----:R-:W-:-:S03]  /*2a30*/  IMAD.SHL.U32 R10, R0, 0x8, RZ ;  /* 0x00000008000a7824 */ /* 0x001fc600078e00ff */
[----:B------:R3:W-:Y:S01]  /*2a40*/  STS.64 [R2+0x38], R28 ;  /* 0x0000381c02007388 */ /* 0x0007e20000000a00 */
[----:B------:R-:W-:-:S03]  /*2a50*/  NOP ;  /* 0x0000000000007918 */ /* 0x000fc60000000000 */
[----:B------:R-:W0:Y:S04]  /*2a60*/  LDS.64 R22, [R22] ;  /* 0x0000000016167984 */ /* 0x000e280000000a00 */
[----:B------:R-:W4:Y:S01]  /*2a70*/  LDS.64 R8, [R21+0x100] ;  /* 0x0001000015087984 */ /* 0x000f220000000a00 */
[----:B---3--:R-:W-:Y:S01]  /*2a80*/  IMAD.WIDE.U32 R2, R3, 0x800, RZ ;  /* 0x0000080003027825 */ /* 0x008fe200078e00ff */
[----:B------:R-:W-:Y:S02]  /*2a90*/  LOP3.LUT R29, R10, 0x1f00, RZ, 0xc0, !PT ;  /* 0x00001f000a1d7812 */ /* 0x000fe400078ec0ff */
[----:B------:R-:W3:Y:S01]  /*2aa0*/  LDS.64 R12, [R20+0x200] ;  /* 0x00020000140c7984 */ /* 0x000ee20000000a00 */
[----:B------:R-:W-:-:S03]  /*2ab0*/  LOP3.LUT R0, R2, 0x1f, R0, 0xf8, !PT ;  /* 0x0000001f02007812 */ /* 0x000fc600078ef800 */
[----:B------:R-:W5:Y:S01]  /*2ac0*/  LDS.64 R6, [R19+0x300] ;  /* 0x0003000013067984 */ /* 0x000f620000000a00 */
[----:B------:R-:W-:-:S03]  /*2ad0*/  IADD3 R0, P0, PT, R29, R0, RZ ;  /* 0x000000001d007210 */ /* 0x000fc60007f1e0ff */
[----:B--2---:R-:W2:Y:S02]  /*2ae0*/  LDS.64 R14, [R18+0x400] ;  /* 0x00040000120e7984 */ /* 0x004ea40000000a00 */
[----:B------:R-:W-:Y:S02]  /*2af0*/  IMAD.X R3, RZ, RZ, R3, P0 ;  /* 0x000000ffff037224 */ /* 0x000fe400000e0603 */
[----:B------:R-:W2:Y:S01]  /*2b00*/  LDS.64 R24, [R17+0x500] ;  /* 0x0005000011187984 */ /* 0x000ea20000000a00 */
[----:B-1----:R-:W-:-:S03]  /*2b10*/  LEA R2, P0, R0, UR4, 0x3 ;  /* 0x0000000400027c11 */ /* 0x002fc6000f8018ff */
[----:B------:R-:W1:Y:S01]  /*2b20*/  LDS.64 R26, [R16+0x600] ;  /* 0x00060000101a7984 */ /* 0x000e620000000a00 */
[----:B------:R-:W-:-:S03]  /*2b30*/  LEA.HI.X R3, R0, UR5, R3, 0x3, P0 ;  /* 0x0000000500037c11 */ /* 0x000fc600080f1c03 */
[----:B------:R-:W1:Y:S04]  /*2b40*/  LDS.64 R4, [R11+0x700] ;  /* 0x000700000b047984 */ /* 0x000e680000000a00 */
[----:B0-----:R-:W-:Y:S04]  /*2b50*/  STG.E.64 desc[UR10][R2.64], R22 ;  /* 0x0000001602007986 */ /* 0x001fe8000c101b0a */
[----:B----4-:R-:W-:Y:S04]  /*2b60*/  STG.E.64 desc[UR10][R2.64+0x100], R8 ;  /* 0x0001000802007986 */ /* 0x010fe8000c101b0a */
[----:B---3--:R-:W-:Y:S04]  /*2b70*/  STG.E.64 desc[UR10][R2.64+0x200], R12 ;  /* 0x0002000c02007986 */ /* 0x008fe8000c101b0a */
[----:B-----5:R-:W-:Y:S04]  /*2b80*/  STG.E.64 desc[UR10][R2.64+0x300], R6 ;  /* 0x0003000602007986 */ /* 0x020fe8000c101b0a */
[----:B--2---:R-:W-:Y:S04]  /*2b90*/  STG.E.64 desc[UR10][R2.64+0x400], R14 ;  /* 0x0004000e02007986 */ /* 0x004fe8000c101b0a */
[----:B------:R-:W-:Y:S04]  /*2ba0*/  STG.E.64 desc[UR10][R2.64+0x500], R24 ;  /* 0x0005001802007986 */ /* 0x000fe8000c101b0a */
[----:B-1----:R-:W-:Y:S04]  /*2bb0*/  STG.E.64 desc[UR10][R2.64+0x600], R26 ;  /* 0x0006001a02007986 */ /* 0x002fe8000c101b0a */
[----:B------:R-:W-:Y:S01]  /*2bc0*/  STG.E.64 desc[UR10][R2.64+0x700], R4 ;  /* 0x0007000402007986 */ /* 0x000fe2000c101b0a */
[----:B------:R-:W-:Y:S05]  /*2bd0*/  EXIT ;  /* 0x000000000000794d */ /* 0x000fea0003800000 */
.L_x_90:
[----:B--2---:R-:W-:Y:S01]  /*2be0*/  IMAD.MOV.U32 R14, RZ, RZ, R44 ;  /* 0x000000ffff0e7224 */ /* 0x004fe200078e002c */
[----:B------:R-:W0:Y:S01]  /*2bf0*/  LDCU.64 UR4, c[0x0][0x3b0] ;  /* 0x00007600ff0477ac */ /* 0x000e220008000a00 */
[----:B------:R-:W-:Y:S02]  /*2c00*/  IMAD.MOV.U32 R15, RZ, RZ, R33 ;  /* 0x000000ffff0f7224 */ /* 0x000fe400078e0021 */
[----:B------:R-:W-:Y:S02]  /*2c10*/  IMAD.MOV.U32 R12, RZ, RZ, R42 ;  /* 0x000000ffff0c7224 */ /* 0x000fe400078e002a */
[----:B------:R-:W-:Y:S01]  /*2c20*/  IMAD.MOV.U32 R13, RZ, RZ, R43 ;  /* 0x000000ffff0d7224 */ /* 0x000fe200078e002b */
[----:B------:R-:W-:Y:S01]  /*2c30*/  STS.64 [R10], R14 ;  /* 0x0000000e0a007388 */ /* 0x000fe20000000a00 */
[----:B------:R-:W-:Y:S02]  /*2c40*/  IMAD.MOV.U32 R35, RZ, RZ, R31 ;  /* 0x000000ffff237224 */ /* 0x000fe400078e001f */
[----:B------:R-:W-:Y:S01]  /*2c50*/  IMAD.MOV.U32 R32, RZ, RZ, R26 ;  /* 0x000000ffff207224 */ /* 0x000fe200078e001a */
[----:B------:R-:W-:Y:S01]  /*2c60*/  STS.64 [R9+0x8], R12 ;  /* 0x0000080c09007388 */ /* 0x000fe20000000a00 */
[----:B------:R-:W-:-:S03]  /*2c70*/  IMAD.MOV.U32 R33, RZ, RZ, R25 ;  /* 0x000000ffff217224 */ /* 0x000fc600078e0019 */
[----:B------:R-:W-:Y:S04]  /*2c80*/  STS.64 [R8+0x10], R40 ;  /* 0x0000102808007388 */ /* 0x000fe80000000a00 */
[----:B------:R-:W-:Y:S01]  /*2c90*/  STS.64 [R7+0x18], R38 ;  /* 0x0000182607007388 */ /* 0x000fe20000000a00 */
[----:B0-----:R-:W-:-:S03]  /*2ca0*/  IADD3 R24, P0, PT, R24, UR4, RZ ;  /* 0x0000000418187c10 */ /* 0x001fc6000ff1e0ff */
[----:B------:R0:W-:Y:S01]  /*2cb0*/  STS.64 [R6+0x20], R36 ;  /* 0x0000202406007388 */ /* 0x0001e20000000a00 */
[----:B------:R-:W-:-:S03]  /*2cc0*/  IADD3.X R25, PT, PT, R23, UR5, RZ, P0, !PT ;  /* 0x0000000517197c10 */ /* 0x000fc600087fe4ff */
[----:B------:R-:W-:Y:S04]  /*2cd0*/  STS.64 [R5+0x28], R34 ;  /* 0x0000282205007388 */ /* 0x000fe80000000a00 */
[----:B------:R-:W-:Y:S01]  /*2ce0*/  STS.64 [R4+0x30], R32 ;  /* 0x0000302004007388 */ /* 0x000fe20000000a00 */
[----:B0-----:R-:W-:Y:S02]  /*2cf0*/  IMAD.MOV.U32 R36, RZ, RZ, R28 ;  /* 0x000000ffff247224 */ /* 0x001fe400078e001c */
[----:B------:R-:W-:-:S05]  /*2d00*/  IMAD.MOV.U32 R37, RZ, RZ, R27 ;  /* 0x000000ffff257224 */ /* 0x000fca00078e001b */
[----:B------:R-:W-:Y:S01]  /*2d10*/  STS.64 [R2+0x38], R36 ;  /* 0x0000382402007388 */ /* 0x000fe20000000a00 */
[----:B------:R-:W-:-:S03]  /*2d20*/  NOP ;  /* 0x0000000000007918 */ /* 0x000fc60000000000 */
[----:B------:R-:W0:Y:S04]  /*2d30*/  LDS.64 R12, [R22] ;  /* 0x00000000160c7984 */ /* 0x000e280000000a00 */
[----:B------:R-:W1:Y:S04]  /*2d40*/  LDS.64 R8, [R21+0x100] ;  /* 0x0001000015087984 */ /* 0x000e680000000a00 */
[----:B------:R-:W2:Y:S04]  /*2d50*/  LDS.64 R14, [R20+0x200] ;  /* 0x00020000140e7984 */ /* 0x000ea80000000a00 */
[----:B------:R-:W3:Y:S04]  /*2d60*/  LDS.64 R26, [R19+0x300] ;  /* 0x00030000131a7984 */ /* 0x000ee80000000a00 */
[----:B------:R-:W4:Y:S04]  /*2d70*/  LDS.64 R28, [R18+0x400] ;  /* 0x00040000121c7984 */ /* 0x000f280000000a00 */
[----:B------:R-:W5:Y:S04]  /*2d80*/  LDS.64 R6, [R17+0x500] ;  /* 0x0005000011067984 */ /* 0x000f680000000a00 */
[----:B------:R-:W5:Y:S04]  /*2d90*/  LDS.64 R30, [R16+0x600] ;  /* 0x00060000101e7984 */ /* 0x000f680000000a00 */
[----:B------:R-:W5:Y:S04]  /*2da0*/  LDS.64 R10, [R11+0x700] ;  /* 0x000700000b0a7984 */ /* 0x000f680000000a00 */
[----:B0-----:R-:W-:Y:S04]  /*2db0*/  STG.E.64 desc[UR10][R24.64], R12 ;  /* 0x0000000c18007986 */ /* 0x001fe8000c101b0a */
[----:B-1----:R-:W-:Y:S04]  /*2dc0*/  STG.E.64 desc[UR10][R24.64+0x100], R8 ;  /* 0x0001000818007986 */ /* 0x002fe8000c101b0a */
[----:B--2---:R-:W-:Y:S04]  /*2dd0*/  STG.E.64 desc[UR10][R24.64+0x200], R14 ;  /* 0x0002000e18007986 */ /* 0x004fe8000c101b0a */
[----:B---3--:R-:W-:Y:S04]  /*2de0*/  STG.E.64 desc[UR10][R24.64+0x300], R26 ;  /* 0x0003001a18007986 */ /* 0x008fe8000c101b0a */
[----:B----4-:R-:W-:Y:S04]  /*2df0*/  STG.E.64 desc[UR10][R24.64+0x400], R28 ;  /* 0x0004001c18007986 */ /* 0x010fe8000c101b0a */
[----:B-----5:R-:W-:Y:S04]  /*2e00*/  STG.E.64 desc[UR10][R24.64+0x500], R6 ;  /* 0x0005000618007986 */ /* 0x020fe8000c101b0a */
[----:B------:R-:W-:Y:S04]  /*2e10*/  STG.E.64 desc[UR10][R24.64+0x600], R30 ;  /* 0x0006001e18007986 */ /* 0x000fe8000c101b0a */
[----:B------:R-:W-:Y:S01]  /*2e20*/  STG.E.64 desc[UR10][R24.64+0x700], R10 ;  /* 0x0007000a18007986 */ /* 0x000fe2000c101b0a */
[----:B------:R-:W-:Y:S05]  /*2e30*/  EXIT ;  /* 0x000000000000794d */ /* 0x000fea0003800000 */
.L_x_69:
[----:B------:R-:W0:Y:S01]  /*2e40*/  LDC.64 R2, c[0x0][0x388] ;  /* 0x0000e200ff027b82 */ /* 0x000e220000000a00 */
[----:B------:R-:W-:Y:S01]  /*2e50*/  ACQBULK ;  /* 0x000000000000782e */ /* 0x000fe20000000000 */
[----:B------:R-:W1:Y:S06]  /*2e60*/  S2R R31, SR_TID.X ;  /* 0x00000000001f7919 */ /* 0x000e6c0000002100 */
[----:B------:R-:W2:Y:S01]  /*2e70*/  LDC R0, c[0x0][0x3a8] ;  /* 0x0000ea00ff007b82 */ /* 0x000ea20000000800 */
[----:B0-----:R-:W-:-:S05]  /*2e80*/  IMAD.WIDE.U32 R2, R5, 0x4000, R2 ;  /* 0x0000400005027825 */ /* 0x001fca00078e0002 */
[----:B------:R0:W3:Y:S01]  /*2e90*/  LDG.E.64 R6, desc[UR10][R2.64] ;  /* 0x0000000a02067981 */ /* 0x0000e2000c1e1b00 */
[----:B------:R-:W-:Y:S02]  /*2ea0*/  IMAD.U32 R5, R5, -0x800, RZ ;  /* 0xfffff80005057824 */ /* 0x000fe400078e00ff */
[----:B-1----:R-:W-:-:S03]  /*2eb0*/  IMAD.SHL.U32 R41, R31, 0x8, RZ ;  /* 0x000000081f297824 */ /* 0x002fc600078e00ff */
[----:B--2---:R-:W-:Y:S02]  /*2ec0*/  VIADDMNMX R0, R5, R0, 0x800, PT ;  /* 0x0000080005007446 */ /* 0x004fe40003800100 */
[----:B------:R-:W-:Y:S02]  /*2ed0*/  LOP3.LUT R18, R41, 0x1f00, RZ, 0xc0, !PT ;  /* 0x00001f0029127812 */ /* 0x000fe400078ec0ff */
[----:B------:R-:W-:Y:S02]  /*2ee0*/  R2UR UR9, R0 ;  /* 0x00000000000972ca */ /* 0x000fe400000e0000 */
[----:B------:R-:W-:-:S04]  /*2ef0*/  LOP3.LUT R5, R18, 0x1f, R31, 0xf8, !PT ;  /* 0x0000001f12057812 */ /* 0x000fc800078ef81f */
[C---:B0-----:R-:W-:Y:S01]  /*2f00*/  LEA R2, P5, R5.reuse, R2, 0x3 ;  /* 0x0000000205027211 */ /* 0x041fe200078a18ff */
[C---:B------:R-:W-:Y:S02]  /*2f10*/  VIADD R0, R5.reuse, 0x20 ;  /* 0x0000002005007836 */ /* 0x040fe40000000000 */
[C---:B------:R-:W-:Y:S02]  /*2f20*/  VIADD R4, R5.reuse, 0x40 ;  /* 0x0000004005047836 */ /* 0x040fe40000000000 */
[C---:B------:R-:W-:Y:S02]  /*2f30*/  VIADD R8, R5.reuse, 0x80 ;  /* 0x0000008005087836 */ /* 0x040fe40000000000 */
[----:B------:R-:W-:Y:S01]  /*2f40*/  ISETP.GE.AND P1, PT, R0, UR9, PT ;  /* 0x0000000900007c0c */ /* 0x000fe2000bf26270 */
[C---:B------:R-:W-:Y:S01]  /*2f50*/  VIADD R0, R5.reuse, 0x60 ;  /* 0x0000006005007836 */ /* 0x040fe20000000000 */
[----:B------:R-:W-:Y:S01]  /*2f60*/  ISETP.GE.AND P0, PT, R5, UR9, PT ;  /* 0x0000000905007c0c */ /* 0x000fe2000bf06270 */
[----:B------:R-:W-:Y:S01]  /*2f70*/  IMAD.X R3, RZ, RZ, R3, P5 ;  /* 0x000000ffff037224 */ /* 0x000fe200028e0603 */
[----:B------:R-:W-:-:S02]  /*2f80*/  ISETP.GE.AND P2, PT, R4, UR9, PT ;  /* 0x0000000904007c0c */ /* 0x000fc4000bf46270 */
[----:B------:R-:W-:Y:S02]  /*2f90*/  ISETP.GE.AND P3, PT, R0, UR9, PT ;  /* 0x0000000900007c0c */ /* 0x000fe4000bf66270 */
[----:B------:R-:W-:Y:S01]  /*2fa0*/  ISETP.GE.AND P4, PT, R8, UR9, PT ;  /* 0x0000000908007c0c */ /* 0x000fe2000bf86270 */
[C---:B------:R-:W-:Y:S02]  /*2fb0*/  VIADD R0, R5.reuse, 0xa0 ;  /* 0x000000a005007836 */ /* 0x040fe40000000000 */
[C---:B------:R-:W-:Y:S02]  /*2fc0*/  VIADD R4, R5.reuse, 0xc0 ;  /* 0x000000c005047836 */ /* 0x040fe40000000000 */
[----:B------:R-:W-:Y:S02]  /*2fd0*/  VIADD R5, R5, 0xe0 ;  /* 0x000000e005057836 */ /* 0x000fe40000000000 */
[----:B---3--:R-:W-:Y:S02]  /*2fe0*/  IMAD.MOV.U32 R12, RZ, RZ, R6 ;  /* 0x000000ffff0c7224 */ /* 0x008fe400078e0006 */
[----:B------:R-:W-:-:S02]  /*2ff0*/  IMAD.MOV.U32 R13, RZ, RZ, R7 ;  /* 0x000000ffff0d7224 */ /* 0x000fc400078e0007 */
[--C-:B------:R-:W-:Y:S01]  /*3000*/  IMAD.MOV.U32 R16, RZ, RZ, R12.reuse ;  /* 0x000000ffff107224 */ /* 0x100fe200078e000c */
[----:B------:R-:W2:Y:S01]  /*3010*/  @!P0 LDG.E.64 R6, desc[UR10][R2.64] ;  /* 0x0000000a02068981 */ /* 0x000ea2000c1e1b00 */
[--C-:B------:R-:W-:Y:S02]  /*3020*/  IMAD.MOV.U32 R17, RZ, RZ, R13.reuse ;  /* 0x000000ffff117224 */ /* 0x100fe400078e000d */
[--C-:B------:R-:W-:Y:S02]  /*3030*/  IMAD.MOV.U32 R14, RZ, RZ, R12.reuse ;  /* 0x000000ffff0e7224 */ /* 0x100fe400078e000c */
[--C-:B------:R-:W-:Y:S01]  /*3040*/  IMAD.MOV.U32 R15, RZ, RZ, R13.reuse ;  /* 0x000000ffff0f7224 */ /* 0x100fe200078e000d */
[----:B------:R-:W-:Y:S01]  /*3050*/  ISETP.GE.AND P0, PT, R0, UR9, PT ;  /* 0x0000000900007c0c */ /* 0x000fe2000bf06270 */
[--C-:B------:R-:W-:Y:S01]  /*3060*/  IMAD.MOV.U32 R10, RZ, RZ, R12.reuse ;  /* 0x000000ffff0a7224 */ /* 0x100fe200078e000c */
[----:B------:R-:W3:Y:S01]  /*3070*/  @!P1 LDG.E.64 R16, desc[UR10][R2.64+0x100] ;  /* 0x0001000a02109981 */ /* 0x000ee2000c1e1b00 */
[--C-:B------:R-:W-:Y:S01]  /*3080*/  IMAD.MOV.U32 R11, RZ, RZ, R13.reuse ;  /* 0x000000ffff0b7224 */ /* 0x100fe200078e000d */
[----:B------:R-:W-:Y:S01]  /*3090*/  ISETP.GE.AND P1, PT, R4, UR9, PT ;  /* 0x0000000904007c0c */ /* 0x000fe2000bf26270 */
[----:B------:R-:W-:Y:S01]  /*30a0*/  IMAD.MOV.U32 R8, RZ, RZ, R12 ;  /* 0x000000ffff087224 */ /* 0x000fe200078e000c */
[----:B------:R-:W4:Y:S01]  /*30b0*/  @!P2 LDG.E.64 R14, desc[UR10][R2.64+0x200] ;  /* 0x0002000a020ea981 */ /* 0x000f22000c1e1b00 */
[----:B------:R-:W-:Y:S01]  /*30c0*/  IMAD.MOV.U32 R9, RZ, RZ, R13 ;  /* 0x000000ffff097224 */ /* 0x000fe200078e000d */
[----:B------:R-:W-:-:S02]  /*30d0*/  ISETP.GE.AND P2, PT, R5, UR9, PT ;  /* 0x0000000905007c0c */ /* 0x000fc4000bf46270 */
[----:B------:R-:W5:Y:S01]  /*30e0*/  @!P3 LDG.E.64 R10, desc[UR10][R2.64+0x300] ;  /* 0x0003000a020ab981 */ /* 0x000f62000c1e1b00 */
[--C-:B------:R-:W-:Y:S02]  /*30f0*/  IMAD.MOV.U32 R20, RZ, RZ, R12.reuse ;  /* 0x000000ffff147224 */ /* 0x100fe400078e000c */
[--C-:B------:R-:W-:Y:S01]  /*3100*/  IMAD.MOV.U32 R21, RZ, RZ, R13.reuse ;  /* 0x000000ffff157224 */ /* 0x100fe200078e000d */
[----:B------:R-:W5:Y:S01]  /*3110*/  @!P4 LDG.E.64 R8, desc[UR10][R2.64+0x400] ;  /* 0x0004000a0208c981 */ /* 0x000f62000c1e1b00 */
[----:B------:R-:W-:Y:S02]  /*3120*/  IMAD.MOV.U32 R22, RZ, RZ, R12 ;  /* 0x000000ffff167224 */ /* 0x000fe400078e000c */
[----:B------:R-:W-:Y:S02]  /*3130*/  IMAD.MOV.U32 R23, RZ, RZ, R13 ;  /* 0x000000ffff177224 */ /* 0x000fe400078e000d */
[----:B------:R-:W5:Y:S04]  /*3140*/  @!P0 LDG.E.64 R20, desc[UR10][R2.64+0x500] ;  /* 0x0005000a02148981 */ /* 0x000f68000c1e1b00 */
[----:B------:R-:W5:Y:S04]  /*3150*/  @!P1 LDG.E.64 R22, desc[UR10][R2.64+0x600] ;  /* 0x0006000a02169981 */ /* 0x000f68000c1e1b00 */
[----:B------:R0:W5:Y:S01]  /*3160*/  @!P2 LDG.E.64 R12, desc[UR10][R2.64+0x700] ;  /* 0x0007000a020ca981 */ /* 0x000162000c1e1b00 */
[----:B------:R-:W1:Y:S01]  /*3170*/  S2R R5, SR_LANEID ;  /* 0x0000000000057919 */ /* 0x000e620000000000 */
[----:B------:R-:W0:Y:S01]  /*3180*/  S2UR UR5, SR_CgaCtaId ;  /* 0x00000000000579c3 */ /* 0x000e220000008800 */
[----:B------:R-:W-:-:S02]  /*3190*/  UMOV UR4, 0x400 ;  /* 0x0000040000047882 */ /* 0x000fc40000000000 */
[----:B0-----:R-:W-:Y:S01]  /*31a0*/  ULEA UR4, UR5, UR4, 0x18 ;  /* 0x0000000405047291 */ /* 0x001fe2000f8ec0ff */
[----:B-1----:R-:W-:-:S04]  /*31b0*/  IMAD.IADD R0, R18, 0x1, R5 ;  /* 0x0000000112007824 */ /* 0x002fc800078e0205 */
[----:B------:R-:W-:Y:S02]  /*31c0*/  IMAD R18, R5, 0x7, R0 ;  /* 0x0000000705127824 */ /* 0x000fe400078e0200 */
[C---:B------:R-:W-:Y:S02]  /*31d0*/  VIADD R5, R0.reuse, 0x20 ;  /* 0x0000002000057836 */ /* 0x040fe40000000000 */
[C---:B------:R-:W-:Y:S02]  /*31e0*/  VIADD R19, R0.reuse, 0x40 ;  /* 0x0000004000137836 */ /* 0x040fe40000000000 */
[C---:B------:R-:W-:Y:S01]  /*31f0*/  VIADD R25, R0.reuse, 0x60 ;  /* 0x0000006000197836 */ /* 0x040fe20000000000 */
[C---:B------:R-:W-:Y:S01]  /*3200*/  LEA.HI.SX32 R30, R0.reuse, R0, 0x1b ;  /* 0x00000000001e7211 */ /* 0x040fe200078fdaff */
[C---:B------:R-:W-:Y:S02]  /*3210*/  VIADD R27, R0.reuse, 0x80 ;  /* 0x00000080001b7836 */ /* 0x040fe40000000000 */
[----:B------:R-:W-:-:S02]  /*3220*/  VIADD R29, R0, 0xa0 ;  /* 0x000000a0001d7836 */ /* 0x000fc40000000000 */
[C---:B------:R-:W-:Y:S02]  /*3230*/  VIADD R33, R0.reuse, 0xc0 ;  /* 0x000000c000217836 */ /* 0x040fe40000000000 */
[----:B------:R-:W-:Y:S01]  /*3240*/  VIADD R35, R0, 0xe0 ;  /* 0x000000e000237836 */ /* 0x000fe20000000000 */
[-C--:B------:R-:W-:Y:S02]  /*3250*/  LEA.HI.SX32 R5, R5, R0.reuse, 0x1b ;  /* 0x0000000005057211 */ /* 0x080fe400078fdaff */
[-C--:B------:R-:W-:Y:S02]  /*3260*/  LEA.HI.SX32 R2, R19, R0.reuse, 0x1b ;  /* 0x0000000013027211 */ /* 0x080fe400078fdaff */
[-C--:B------:R-:W-:Y:S02]  /*3270*/  LEA.HI.SX32 R3, R25, R0.reuse, 0x1b ;  /* 0x0000000019037211 */ /* 0x080fe400078fdaff */
[-C--:B------:R-:W-:Y:S02]  /*3280*/  LEA.HI.SX32 R4, R27, R0.reuse, 0x1b ;  /* 0x000000001b047211 */ /* 0x080fe400078fdaff */
[----:B------:R-:W-:-:S02]  /*3290*/  LEA.HI.SX32 R29, R29, R0, 0x1b ;  /* 0x000000001d1d7211 */ /* 0x000fc400078fdaff */
[-C--:B------:R-:W-:Y:S02]  /*32a0*/  LEA.HI.SX32 R33, R33, R0.reuse, 0x1b ;  /* 0x0000000021217211 */ /* 0x080fe400078fdaff */
[----:B------:R-:W-:Y:S02]  /*32b0*/  LEA.HI.SX32 R35, R35, R0, 0x1b ;  /* 0x0000000023237211 */ /* 0x000fe400078fdaff */
[----:B------:R-:W-:Y:S02]  /*32c0*/  LEA R30, R30, UR4, 0x3 ;  /* 0x000000041e1e7c11 */ /* 0x000fe4000f8e18ff */
[----:B------:R-:W-:Y:S02]  /*32d0*/  LEA R0, R5, UR4, 0x3 ;  /* 0x0000000405007c11 */ /* 0x000fe4000f8e18ff */
[----:B------:R-:W-:Y:S02]  /*32e0*/  LEA R2, R2, UR4, 0x3 ;  /* 0x0000000402027c11 */ /* 0x000fe4000f8e18ff */
[----:B------:R-:W-:Y:S01]  /*32f0*/  LEA R3, R3, UR4, 0x3 ;  /* 0x0000000403037c11 */ /* 0x000fe2000f8e18ff */
[----:B------:R-:W-:Y:S01]  /*3300*/  VIADD R19, R18, 0x1 ;  /* 0x0000000112137836 */ /* 0x000fe20000000000 */
[----:B------:R-:W-:Y:S01]  /*3310*/  LEA R4, R4, UR4, 0x3 ;  /* 0x0000000404047c11 */ /* 0x000fe2000f8e18ff */
[----:B------:R-:W-:-:S02]  /*3320*/  VIADD R25, R18, 0x2 ;  /* 0x0000000212197836 */ /* 0x000fc40000000000 */
[C---:B------:R-:W-:Y:S02]  /*3330*/  VIADD R27, R18.reuse, 0x3 ;  /* 0x00000003121b7836 */ /* 0x040fe40000000000 */
[C---:B------:R-:W-:Y:S02]  /*3340*/  VIADD R37, R18.reuse, 0x4 ;  /* 0x0000000412257836 */ /* 0x040fe40000000000 */
[C---:B------:R-:W-:Y:S02]  /*3350*/  VIADD R39, R18.reuse, 0x5 ;  /* 0x0000000512277836 */ /* 0x040fe40000000000 */
[C---:B------:R-:W-:Y:S02]  /*3360*/  VIADD R43, R18.reuse, 0x6 ;  /* 0x00000006122b7836 */ /* 0x040fe40000000000 */
[----:B------:R-:W-:Y:S01]  /*3370*/  VIADD R45, R18, 0x7 ;  /* 0x00000007122d7836 */ /* 0x000fe20000000000 */
[----:B------:R-:W-:Y:S02]  /*3380*/  LEA R5, R29, UR4, 0x3 ;  /* 0x000000041d057c11 */ /* 0x000fe4000f8e18ff */
[----:B------:R-:W-:Y:S01]  /*3390*/  LEA.HI.SX32 R43, R43, R18, 0x1b ;  /* 0x000000122b2b7211 */ /* 0x000fe200078fdaff */
[----:B--2---:R0:W-:Y:S04]  /*33a0*/  STS.64 [R30], R6 ;  /* 0x000000061e007388 */ /* 0x0041e80000000a00 */
[----:B---3--:R1:W-:Y:S04]  /*33b0*/  STS.64 [R0+0x100], R16 ;  /* 0x0001001000007388 */ /* 0x0083e80000000a00 */
[----:B----4-:R-:W-:Y:S04]  /*33c0*/  STS.64 [R2+0x200], R14 ;  /* 0x0002000e02007388 */ /* 0x010fe80000000a00 */
[----:B-----5:R2:W-:Y:S01]  /*33d0*/  STS.64 [R3+0x300], R10 ;  /* 0x0003000a03007388 */ /* 0x0205e20000000a00 */
[----:B0-----:R-:W-:-:S03]  /*33e0*/  LEA R6, R33, UR4, 0x3 ;  /* 0x0000000421067c11 */ /* 0x001fc6000f8e18ff */
[----:B------:R0:W-:Y:S01]  /*33f0*/  STS.64 [R4+0x400], R8 ;  /* 0x0004000804007388 */ /* 0x0001e20000000a00 */
[-C--:B-1----:R-:W-:Y:S02]  /*3400*/  LEA.HI.SX32 R16, R37, R18.reuse, 0x1b ;  /* 0x0000001225107211 */ /* 0x082fe400078fdaff */
[-C--:B------:R-:W-:Y:S02]  /*3410*/  LEA.HI.SX32 R17, R39, R18.reuse, 0x1b ;  /* 0x0000001227117211 */ /* 0x080fe400078fdaff */
[----:B------:R-:W-:Y:S02]  /*3420*/  LEA R7, R35, UR4, 0x3 ;  /* 0x0000000423077c11 */ /* 0x000fe4000f8e18ff */
[-C--:B--2---:R-:W-:Y:S02]  /*3430*/  LEA.HI.SX32 R10, R25, R18.reuse, 0x1b ;  /* 0x00000012190a7211 */ /* 0x084fe400078fdaff */
[-C--:B------:R-:W-:Y:S02]  /*3440*/  LEA.HI.SX32 R11, R27, R18.reuse, 0x1b ;  /* 0x000000121b0b7211 */ /* 0x080fe400078fdaff */
[----:B0-----:R-:W-:-:S02]  /*3450*/  LEA.HI.SX32 R9, R19, R18, 0x1b ;  /* 0x0000001213097211 */ /* 0x001fc400078fdaff */
[-C--:B------:R-:W-:Y:S02]  /*3460*/  LEA.HI.SX32 R19, R45, R18.reuse, 0x1b ;  /* 0x000000122d137211 */ /* 0x080fe400078fdaff */
[----:B------:R-:W-:Y:S01]  /*3470*/  LEA.HI.SX32 R8, R18, R18, 0x1b ;  /* 0x0000001212087211 */ /* 0x000fe200078fdaff */
[----:B------:R-:W-:Y:S01]  /*3480*/  STS.64 [R5+0x500], R20 ;  /* 0x0005001405007388 */ /* 0x000fe20000000a00 */
[----:B------:R-:W-:Y:S02]  /*3490*/  LEA R9, R9, UR4, 0x3 ;  /* 0x0000000409097c11 */ /* 0x000fe4000f8e18ff */
[----:B------:R-:W-:Y:S02]  /*34a0*/  LEA R8, R8, UR4, 0x3 ;  /* 0x0000000408087c11 */ /* 0x000fe4000f8e18ff */
[----:B------:R-:W-:Y:S02]  /*34b0*/  LEA R10, R10, UR4, 0x3 ;  /* 0x000000040a0a7c11 */ /* 0x000fe4000f8e18ff */
[----:B------:R-:W-:-:S02]  /*34c0*/  LEA R11, R11, UR4, 0x3 ;  /* 0x000000040b0b7c11 */ /* 0x000fc4000f8e18ff */
[----:B------:R-:W-:Y:S02]  /*34d0*/  LEA R16, R16, UR4, 0x3 ;  /* 0x0000000410107c11 */ /* 0x000fe4000f8e18ff */
[----:B------:R-:W-:Y:S02]  /*34e0*/  LEA R17, R17, UR4, 0x3 ;  /* 0x0000000411117c11 */ /* 0x000fe4000f8e18ff */
[----:B------:R-:W-:Y:S02]  /*34f0*/  LEA R18, R43, UR4, 0x3 ;  /* 0x000000042b127c11 */ /* 0x000fe4000f8e18ff */
[----:B------:R-:W-:Y:S01]  /*3500*/  LEA R19, R19, UR4, 0x3 ;  /* 0x0000000413137c11 */ /* 0x000fe2000f8e18ff */
[----:B------:R-:W-:Y:S04]  /*3510*/  STS.64 [R6+0x600], R22 ;  /* 0x0006001606007388 */ /* 0x000fe80000000a00 */
[----:B------:R-:W-:Y:S01]  /*3520*/  STS.64 [R7+0x700], R12 ;  /* 0x0007000c07007388 */ /* 0x000fe20000000a00 */
[----:B------:R-:W-:-:S03]  /*3530*/  NOP ;  /* 0x0000000000007918 */ /* 0x000fc60000000000 */
[----:B------:R-:W-:Y:S04]  /*3540*/  LDS.64 R44, [R19+0x38] ;  /* 0x00003800132c7984 */ /* 0x000fe80000000a00 */
[----:B------:R-:W0:Y:S04]  /*3550*/  LDS.64 R12, [R8] ;  /* 0x00000000080c7984 */ /* 0x000e280000000a00 */
[----:B------:R-:W1:Y:S04]  /*3560*/  LDS.64 R14, [R9+0x8] ;  /* 0x00000800090e7984 */ /* 0x000e680000000a00 */
[----:B------:R-:W2:Y:S04]  /*3570*/  LDS.64 R20, [R10+0x10] ;  /* 0x000010000a147984 */ /* 0x000ea80000000a00 */
[----:B------:R-:W3:Y:S04]  /*3580*/  LDS.64 R22, [R11+0x18] ;  /* 0x000018000b167984 */ /* 0x000ee80000000a00 */
[----:B------:R-:W4:Y:S04]  /*3590*/  LDS.64 R24, [R16+0x20] ;  /* 0x0000200010187984 */ /* 0x000f280000000a00 */
[----:B------:R-:W5:Y:S04]  /*35a0*/  LDS.64 R26, [R17+0x28] ;  /* 0x00002800111a7984 */ /* 0x000f680000000a00 */
[----:B------:R-:W5:Y:S01]  /*35b0*/  LDS.64 R28, [R18+0x30] ;  /* 0x00003000121c7984 */ /* 0x000f620000000a00 */
[----:B------:R-:W-:Y:S06]  /*35c0*/  BAR.SYNC.DEFER_BLOCKING 0x0 ;  /* 0x0000000000007b1d */ /* 0x000fec0000010000 */
[----:B------:R-:W1:Y:S01]  /*35d0*/  LDCU UR7, c[0x0][0x3c0] ;  /* 0x00007800ff0777ac */ /* 0x000e620008000800 */
[C---:B------:R-:W-:Y:S01]  /*35e0*/  VIADD R32, R41.reuse, 0x1 ;  /* 0x0000000129207836 */ /* 0x040fe20000000000 */
[----:B------:R-:W-:Y:S01]  /*35f0*/  PREEXIT ;  /* 0x000000000000782d */ /* 0x000fe20000000000 */
[C---:B------:R-:W-:Y:S01]  /*3600*/  VIADD R34, R41.reuse, 0x2 ;  /* 0x0000000229227836 */ /* 0x040fe20000000000 */
[----:B------:R-:W-:Y:S01]  /*3610*/  UMOV UR6, 0xffffffff ;  /* 0xffffffff00067882 */ /* 0x000fe20000000000 */
[--C-:B0-----:R-:W-:Y:S01]  /*3620*/  IMAD.MOV.U32 R39, RZ, RZ, R12.reuse ;  /* 0x000000ffff277224 */ /* 0x101fe200078e000c */
[----:B------:R-:W-:Y:S01]  /*3630*/  ISETP.GE.U32.AND P4, PT, R32, UR9, PT ;  /* 0x0000000920007c0c */ /* 0x000fe2000bf86070 */
[----:B------:R-:W-:Y:S01]  /*3640*/  IMAD.MOV.U32 R38, RZ, RZ, R13 ;  /* 0x000000ffff267224 */ /* 0x000fe200078e000d */
[----:B------:R-:W-:Y:S01]  /*3650*/  ISETP.GE.U32.AND P1, PT, R34, UR9, PT ;  /* 0x0000000922007c0c */ /* 0x000fe2000bf26070 */
[----:B------:R-:W-:Y:S01]  /*3660*/  VIADD R34, R41, 0x3 ;  /* 0x0000000329227836 */ /* 0x000fe20000000000 */
[----:B------:R-:W-:Y:S01]  /*3670*/  BSSY.RECONVERGENT B0, `(.L_x_91) ;  /* 0x0000174000007945 */ /* 0x000fe20003800200 */
[----:B------:R-:W-:-:S02]  /*3680*/  IMAD.MOV.U32 R40, RZ, RZ, R12 ;  /* 0x000000ffff287224 */ /* 0x000fc400078e000c */
[----:B------:R-:W-:Y:S01]  /*3690*/  IMAD.MOV.U32 R43, RZ, RZ, R13 ;  /* 0x000000ffff2b7224 */ /* 0x000fe200078e000d */
[----:B------:R-:W-:Y:S01]  /*36a0*/  ISETP.GE.U32.AND P2, PT, R34, UR9, PT ;  /* 0x0000000922007c0c */ /* 0x000fe2000bf46070 */
[----:B-1----:R-:W-:-:S04]  /*36b0*/  UIADD3 UR5, UPT, UPT, -UR7, 0x40, URZ ;  /* 0x0000004007057890 */ /* 0x002fc8000fffe1ff */
[----:B------:R-:W-:Y:S01]  /*36c0*/  @!P4 IMAD.MOV.U32 R40, RZ, RZ, R14 ;  /* 0x000000ffff28c224 */ /* 0x000fe200078e000e */
[----:B------:R-:W-:Y:S01]  /*36d0*/  UISETP.GE.AND UP0, UPT, UR7, 0x40, UPT ;  /* 0x000000400700788c */ /* 0x000fe2000bf06270 */
[----:B------:R-:W-:Y:S01]  /*36e0*/  @!P4 IMAD.MOV.U32 R43, RZ, RZ, R15 ;  /* 0x000000ffff2bc224 */ /* 0x000fe200078e000f */
[----:B------:R-:W-:Y:S02]  /*36f0*/  USHF.L.U32 UR7, UR6, UR5, URZ ;  /* 0x0000000506077299 */ /* 0x000fe400080006ff */
[----:B------:R-:W-:Y:S02]  /*3700*/  USHF.L.U64.HI UR5, UR6, UR5, 0xffffffff ;  /* 0xffffffff06057499 */ /* 0x000fe40008010205 */
[----:B------:R-:W-:Y:S02]  /*3710*/  USEL UR7, UR7, 0xffffffff, !UP0 ;  /* 0xffffffff07077887 */ /* 0x000fe4000c000000 */
[----:B------:R-:W-:-:S04]  /*3720*/  USEL UR6, UR5, 0xffffffff, !UP0 ;  /* 0xffffffff05067887 */ /* 0x000fc8000c000000 */
[----:B------:R-:W-:Y:S02]  /*3730*/  @!P4 LOP3.LUT R33, R12, UR7, RZ, 0xc0, !PT ;  /* 0x000000070c21cc12 */ /* 0x000fe4000f8ec0ff */
[----:B------:R-:W-:Y:S02]  /*3740*/  @!P4 LOP3.LUT R32, R14, UR7, RZ, 0xc0, !PT ;  /* 0x000000070e20cc12 */ /* 0x000fe4000f8ec0ff */
[----:B------:R-:W-:Y:S02]  /*3750*/  @!P4 LOP3.LUT R35, R13, UR6, RZ, 0xc0, !PT ;  /* 0x000000060d23cc12 */ /* 0x000fe4000f8ec0ff */
[----:B------:R-:W-:Y:S02]  /*3760*/  @!P4 ISETP.GE.U32.AND P0, PT, R33, R32, PT ;  /* 0x000000202100c20c */ /* 0x000fe40003f06070 */
[----:B------:R-:W-:-:S04]  /*3770*/  @!P4 LOP3.LUT R32, R15, UR6, RZ, 0xc0, !PT ;  /* 0x000000060f20cc12 */ /* 0x000fc8000f8ec0ff */
[----:B------:R-:W-:Y:S02]  /*3780*/  @!P4 ISETP.GE.U32.AND.EX P0, PT, R35, R32, PT, P0 ;  /* 0x000000202300c20c */ /* 0x000fe40003f06100 */
[----:B--2---:R-:W-:Y:S02]  /*3790*/  @!P1 LOP3.LUT R32, R20, UR7, RZ, 0xc0, !PT ;  /* 0x0000000714209c12 */ /* 0x004fe4000f8ec0ff */
[----:B------:R-:W-:Y:S02]  /*37a0*/  @!P4 SEL R39, R14, R12, !P0 ;  /* 0x0000000c0e27c207 */ /* 0x000fe40004000000 */
[----:B------:R-:W-:Y:S02]  /*37b0*/  @!P4 SEL R38, R15, R13, !P0 ;  /* 0x0000000d0f26c207 */ /* 0x000fe40004000000 */
[----:B------:R-:W-:Y:S01]  /*37c0*/  @!P1 LOP3.LUT R33, R39, UR7, RZ, 0xc0, !PT ;  /* 0x0000000727219c12 */ /* 0x000fe2000f8ec0ff */
[----:B------:R-:W-:Y:S02]  /*37d0*/  IMAD.MOV.U32 R34, RZ, RZ, R39 ;  /* 0x000000ffff227224 */ /* 0x000fe400078e0027 */
[----:B------:R-:W-:Y:S01]  /*37e0*/  IMAD.MOV.U32 R35, RZ, RZ, R38 ;  /* 0x000000ffff237224 */ /* 0x000fe200078e0026 */
[----:B------:R-:W-:-:S02]  /*37f0*/  @!P1 ISETP.GE.U32.AND P0, PT, R33, R32, PT ;  /* 0x000000202100920c */ /* 0x000fc40003f06070 */
[----:B------:R-:W-:Y:S02]  /*3800*/  @!P1 LOP3.LUT R32, R21, UR6, RZ, 0xc0, !PT ;  /* 0x0000000615209c12 */ /* 0x000fe4000f8ec0ff */
[----:B------:R-:W-:-:S04]  /*3810*/  @!P1 LOP3.LUT R33, R38, UR6, RZ, 0xc0, !PT ;  /* 0x0000000626219c12 */ /* 0x000fc8000f8ec0ff */
[----:B------:R-:W-:Y:S02]  /*3820*/  @!P1 ISETP.GE.U32.AND.EX P0, PT, R33, R32, PT, P0 ;  /* 0x000000202100920c */ /* 0x000fe40003f06100 */
[----:B---3--:R-:W-:Y:S02]  /*3830*/  @!P2 LOP3.LUT R32, R22, UR7, RZ, 0xc0, !PT ;  /* 0x000000071620ac12 */ /* 0x008fe4000f8ec0ff */
[----:B------:R-:W-:Y:S01]  /*3840*/  @!P1 SEL R34, R20, R39, !P0 ;  /* 0x0000002714229207 */ /* 0x000fe20004000000 */
[----:B------:R-:W-:Y:S01]  /*3850*/  @!P1 IMAD.MOV.U32 R39, RZ, RZ, R20 ;  /* 0x000000ffff279224 */ /* 0x000fe200078e0014 */
[----:B------:R-:W-:Y:S01]  /*3860*/  @!P1 SEL R35, R21, R38, !P0 ;  /* 0x0000002615239207 */ /* 0x000fe20004000000 */
[----:B------:R-:W-:Y:S01]  /*3870*/  @!P1 IMAD.MOV.U32 R38, RZ, RZ, R21 ;  /* 0x000000ffff269224 */ /* 0x000fe200078e0015 */
[----:B------:R-:W-:-:S03]  /*3880*/  @!P2 LOP3.LUT R33, R34, UR7, RZ, 0xc0, !PT ;  /* 0x000000072221ac12 */ /* 0x000fc6000f8ec0ff */
[----:B------:R-:W-:Y:S01]  /*3890*/  IMAD.MOV.U32 R37, RZ, RZ, R35 ;  /* 0x000000ffff257224 */ /* 0x000fe200078e0023 */
[----:B------:R-:W-:Y:S01]  /*38a0*/  @!P2 ISETP.GE.U32.AND P5, PT, R33, R32, PT ;  /* 0x000000202100a20c */ /* 0x000fe20003fa6070 */
[----:B------:R-:W-:Y:S01]  /*38b0*/  VIADD R32, R41, 0x4 ;  /* 0x0000000429207836 */ /* 0x000fe20000000000 */
[----:B------:R-:W-:-:S04]  /*38c0*/  @!P2 LOP3.LUT R33, R35, UR6, RZ, 0xc0, !PT ;  /* 0x000000062321ac12 */ /* 0x000fc8000f8ec0ff */
[----:B------:R-:W-:Y:S02]  /*38d0*/  ISETP.GE.U32.AND P3, PT, R32, UR9, PT ;  /* 0x0000000920007c0c */ /* 0x000fe4000bf66070 */
[----:B------:R-:W-:-:S04]  /*38e0*/  @!P2 LOP3.LUT R32, R23, UR6, RZ, 0xc0, !PT ;  /* 0x000000061720ac12 */ /* 0x000fc8000f8ec0ff */
[----:B------:R-:W-:Y:S01]  /*38f0*/  @!P2 ISETP.GE.U32.AND.EX P0, PT, R33, R32, PT, P5 ;  /* 0x000000202100a20c */ /* 0x000fe20003f06150 */
[----:B------:R-:W-:-:S03]  /*3900*/  IMAD.MOV.U32 R32, RZ, RZ, R34 ;  /* 0x000000ffff207224 */ /* 0x000fc600078e0022 */
[----:B------:R-:W-:Y:S01]  /*3910*/  @!P2 SEL R32, R22, R34, !P0 ;  /* 0x000000221620a207 */ /* 0x000fe20004000000 */
[----:B------:R-:W-:Y:S01]  /*3920*/  @!P2 IMAD.MOV.U32 R34, RZ, RZ, R22 ;  /* 0x000000ffff22a224 */ /* 0x000fe200078e0016 */
[----:B------:R-:W-:Y:S01]  /*3930*/  @!P2 SEL R37, R23, R35, !P0 ;  /* 0x000000231725a207 */ /* 0x000fe20004000000 */
[----:B------:R-:W-:Y:S01]  /*3940*/  @!P2 IMAD.MOV.U32 R35, RZ, RZ, R23 ;  /* 0x000000ffff23a224 */ /* 0x000fe200078e0017 */
[----:B----4-:R-:W-:Y:S02]  /*3950*/  @!P3 LOP3.LUT R33, R24, UR7, RZ, 0xc0, !PT ;  /* 0x000000071821bc12 */ /* 0x010fe4000f8ec0ff */
[----:B------:R-:W-:Y:S02]  /*3960*/  @!P3 LOP3.LUT R36, R32, UR7, RZ, 0xc0, !PT ;  /* 0x000000072024bc12 */ /* 0x000fe4000f8ec0ff */
[----:B------:R-:W-:Y:S02]  /*3970*/  @!P3 LOP3.LUT R14, R25, UR6, RZ, 0xc0, !PT ;  /* 0x00000006190ebc12 */ /* 0x000fe4000f8ec0ff */
[----:B------:R-:W-:Y:S01]  /*3980*/  @!P3 ISETP.GE.U32.AND P5, PT, R36, R33, PT ;  /* 0x000000212400b20c */ /* 0x000fe20003fa6070 */
[----:B------:R-:W-:Y:S01]  /*3990*/  IMAD.MOV.U32 R33, RZ, RZ, R32 ;  /* 0x000000ffff217224 */ /* 0x000fe200078e0020 */
[----:B------:R-:W-:Y:S01]  /*39a0*/  @!P3 LOP3.LUT R15, R37, UR6, RZ, 0xc0, !PT ;  /* 0x00000006250fbc12 */ /* 0x000fe2000f8ec0ff */
[----:B------:R-:W-:Y:S01]  /*39b0*/  IMAD.MOV.U32 R36, RZ, RZ, R37 ;  /* 0x000000ffff247224 */ /* 0x000fe200078e0025 */
[----:B------:R-:W-:-:S02]  /*39c0*/  ISETP.GE.U32.AND P2, PT, R41, UR9, PT ;  /* 0x0000000929007c0c */ /* 0x000fc4000bf46070 */
[----:B------:R-:W-:Y:S01]  /*39d0*/  @!P3 ISETP.GE.U32.AND.EX P0, PT, R15, R14, PT, P5 ;  /* 0x0000000e0f00b20c */ /* 0x000fe20003f06150 */
[----:B------:R-:W-:-:S03]  /*39e0*/  VIADD R14, R41, 0x5 ;  /* 0x00000005290e7836 */ /* 0x000fc60000000000 */
[----:B------:R-:W-:Y:S01]  /*39f0*/  @!P3 SEL R33, R24, R32, !P0 ;  /* 0x000000201821b207 */ /* 0x000fe20004000000 */
[----:B------:R-:W-:Y:S01]  /*3a00*/  @!P3 IMAD.MOV.U32 R32, RZ, RZ, R24 ;  /* 0x000000ffff20b224 */ /* 0x000fe200078e0018 */
[----:B------:R-:W-:Y:S02]  /*3a10*/  ISETP.GE.U32.AND P4, PT, R14, UR9, PT ;  /* 0x000000090e007c0c */ /* 0x000fe4000bf86070 */
[----:B------:R-:W-:Y:S01]  /*3a20*/  @!P3 SEL R36, R25, R37, !P0 ;  /* 0x000000251924b207 */ /* 0x000fe20004000000 */
[----:B------:R-:W-:Y:S02]  /*3a30*/  IMAD.MOV.U32 R22, RZ, RZ, R33 ;  /* 0x000000ffff167224 */ /* 0x000fe400078e0021 */
[----:B------:R-:W-:Y:S02]  /*3a40*/  @!P3 IMAD.MOV.U32 R37, RZ, RZ, R25 ;  /* 0x000000ffff25b224 */ /* 0x000fe400078e0019 */
[----:B------:R-:W-:-:S06]  /*3a50*/  IMAD.MOV.U32 R23, RZ, RZ, R36 ;  /* 0x000000ffff177224 */ /* 0x000fcc00078e0024 */
[----:B-----5:R-:W-:Y:S02]  /*3a60*/  @!P4 LOP3.LUT R14, R26, UR7, RZ, 0xc0, !PT ;  /* 0x000000071a0ecc12 */ /* 0x020fe4000f8ec0ff */
[----:B------:R-:W-:-:S04]  /*3a70*/  @!P4 LOP3.LUT R15, R33, UR7, RZ, 0xc0, !PT ;  /* 0x00000007210fcc12 */ /* 0x000fc8000f8ec0ff */
[----:B------:R-:W-:Y:S02]  /*3a80*/  @!P4 ISETP.GE.U32.AND P5, PT, R15, R14, PT ;  /* 0x0000000e0f00c20c */ /* 0x000fe40003fa6070 */
[----:B------:R-:W-:Y:S02]  /*3a90*/  @!P4 LOP3.LUT R14, R27, UR6, RZ, 0xc0, !PT ;  /* 0x000000061b0ecc12 */ /* 0x000fe4000f8ec0ff */
[----:B------:R-:W-:-:S04]  /*3aa0*/  @!P4 LOP3.LUT R15, R36, UR6, RZ, 0xc0, !PT ;  /* 0x00000006240fcc12 */ /* 0x000fc8000f8ec0ff */
[----:B------:R-:W-:Y:S01]  /*3ab0*/  @!P4 ISETP.GE.U32.AND.EX P1, PT, R15, R14, PT, P5 ;  /* 0x0000000e0f00c20c */ /* 0x000fe20003f26150 */
[C---:B------:R-:W-:Y:S02]  /*3ac0*/  VIADD R14, R41.reuse, 0x6 ;  /* 0x00000006290e7836 */ /* 0x040fe40000000000 */
[----:B------:R-:W-:Y:S01]  /*3ad0*/  VIADD R41, R41, 0x7 ;  /* 0x0000000729297836 */ /* 0x000fe20000000000 */
[----:B------:R-:W-:Y:S01]  /*3ae0*/  @!P4 SEL R22, R26, R33, !P1 ;  /* 0x000000211a16c207 */ /* 0x000fe20004800000 */
[----:B------:R-:W-:Y:S01]  /*3af0*/  @!P4 IMAD.MOV.U32 R33, RZ, RZ, R26 ;  /* 0x000000ffff21c224 */ /* 0x000fe200078e001a */
[----:B------:R-:W-:Y:S02]  /*3b00*/  ISETP.GE.U32.AND P5, PT, R14, UR9, PT ;  /* 0x000000090e007c0c */ /* 0x000fe4000bfa6070 */
[----:B------:R-:W-:Y:S01]  /*3b10*/  @!P4 SEL R23, R27, R36, !P1 ;  /* 0x000000241b17c207 */ /* 0x000fe20004800000 */
[----:B------:R-:W-:Y:S01]  /*3b20*/  @!P4 IMAD.MOV.U32 R36, RZ, RZ, R27 ;  /* 0x000000ffff24c224 */ /* 0x000fe200078e001b */
[----:B------:R-:W-:-:S03]  /*3b30*/  ISETP.GE.U32.AND P6, PT, R41, UR9, PT ;  /* 0x0000000929007c0c */ /* 0x000fc6000bfc6070 */
[----:B------:R-:W-:-:S06]  /*3b40*/  IMAD.MOV.U32 R21, RZ, RZ, R23 ;  /* 0x000000ffff157224 */ /* 0x000fcc00078e0017 */
[----:B------:R-:W-:Y:S02]  /*3b50*/  @!P5 LOP3.LUT R14, R28, UR7, RZ, 0xc0, !PT ;  /* 0x000000071c0edc12 */ /* 0x000fe4000f8ec0ff */
[----:B------:R-:W-:-:S04]  /*3b60*/  @!P5 LOP3.LUT R15, R22, UR7, RZ, 0xc0, !PT ;  /* 0x00000007160fdc12 */ /* 0x000fc8000f8ec0ff */
[----:B------:R-:W-:Y:S02]  /*3b70*/  @!P5 ISETP.GE.U32.AND P0, PT, R15, R14, PT ;  /* 0x0000000e0f00d20c */ /* 0x000fe40003f06070 */
[----:B------:R-:W-:Y:S02]  /*3b80*/  @!P5 LOP3.LUT R14, R29, UR6, RZ, 0xc0, !PT ;  /* 0x000000061d0edc12 */ /* 0x000fe4000f8ec0ff */
[----:B------:R-:W-:-:S04]  /*3b90*/  @!P5 LOP3.LUT R15, R23, UR6, RZ, 0xc0, !PT ;  /* 0x00000006170fdc12 */ /* 0x000fc8000f8ec0ff */
[----:B------:R-:W-:Y:S01]  /*3ba0*/  @!P5 ISETP.GE.U32.AND.EX P0, PT, R15, R14, PT, P0 ;  /* 0x0000000e0f00d20c */ /* 0x000fe20003f06100 */
[----:B------:R-:W-:-:S03]  /*3bb0*/  IMAD.MOV.U32 R15, RZ, RZ, R22 ;  /* 0x000000ffff0f7224 */ /* 0x000fc600078e0016 */
[----:B------:R-:W-:Y:S01]  /*3bc0*/  @!P5 SEL R15, R28, R22, !P0 ;  /* 0x000000161c0fd207 */ /* 0x000fe20004000000 */
[----:B------:R-:W-:Y:S01]  /*3bd0*/  @!P5 IMAD.MOV.U32 R22, RZ, RZ, R28 ;  /* 0x000000ffff16d224 */ /* 0x000fe200078e001c */
[----:B------:R-:W-:Y:S01]  /*3be0*/  @!P5 SEL R21, R29, R23, !P0 ;  /* 0x000000171d15d207 */ /* 0x000fe20004000000 */
[----:B------:R-:W-:Y:S01]  /*3bf0*/  @!P5 IMAD.MOV.U32 R23, RZ, RZ, R29 ;  /* 0x000000ffff17d224 */ /* 0x000fe200078e001d */
[----:B------:R-:W-:Y:S02]  /*3c00*/  SEL R41, R44, R15, !P6 ;  /* 0x0000000f2c297207 */ /* 0x000fe40007000000 */
[----:B------:R-:W-:Y:S01]  /*3c10*/  SEL R26, R45, R21, !P6 ;  /* 0x000000152d1a7207 */ /* 0x000fe20007000000 */
[----:B------:R-:W-:Y:S06]  /*3c20*/  @P2 BRA `(.L_x_92) ;  /* 0x0000001000602947 */ /* 0x000fec0003800000 */
[----:B------:R-:W-:Y:S02]  /*3c30*/  LOP3.LUT R14, R40, UR7, RZ, 0xc0, !PT ;  /* 0x00000007280e7c12 */ /* 0x000fe4000f8ec0ff */
[----:B------:R-:W-:Y:S02]  /*3c40*/  LOP3.LUT R15, R12, UR7, RZ, 0xc0, !PT ;  /* 0x000000070c0f7c12 */ /* 0x000fe4000f8ec0ff */
[----:B------:R-:W-:Y:S02]  /*3c50*/  LOP3.LUT R20, R34, UR7, RZ, 0xc0, !PT ;  /* 0x0000000722147c12 */ /* 0x000fe4000f8ec0ff */
[----:B------:R-:W-:Y:S02]  /*3c60*/  LOP3.LUT R21, R39, UR7, RZ, 0xc0, !PT ;  /* 0x0000000727157c12 */ /* 0x000fe4000f8ec0ff */
[----:B------:R-:W-:Y:S02]  /*3c70*/  ISETP.GE.U32.AND P1, PT, R14, R15, PT ;  /* 0x0000000f0e00720c */ /* 0x000fe40003f26070 */
[----:B------:R-:W-:-:S02]  /*3c80*/  ISETP.GE.U32.AND P2, PT, R20, R21, PT ;  /* 0x000000151400720c */ /* 0x000fc40003f46070 */
[----:B------:R-:W-:Y:S02]  /*3c90*/  LOP3.LUT R15, R43, UR6, RZ, 0xc0, !PT ;  /* 0x000000062b0f7c12 */ /* 0x000fe4000f8ec0ff */
[----:B------:R-:W-:Y:S02]  /*3ca0*/  LOP3.LUT R20, R13, UR6, RZ, 0xc0, !PT ;  /* 0x000000060d147c12 */ /* 0x000fe4000f8ec0ff */
[----:B------:R-:W-:Y:S02]  /*3cb0*/  LOP3.LUT R21, R33, UR7, RZ, 0xc0, !PT ;  /* 0x0000000721157c12 */ /* 0x000fe4000f8ec0ff */
[----:B------:R-:W-:Y:S02]  /*3cc0*/  LOP3.LUT R24, R32, UR7, RZ, 0xc0, !PT ;  /* 0x0000000720187c12 */ /* 0x000fe4000f8ec0ff */
[----:B------:R-:W-:Y:S02]  /*3cd0*/  LOP3.LUT R14, R41, UR7, RZ, 0xc0, !PT ;  /* 0x00000007290e7c12 */ /* 0x000fe4000f8ec0ff */
[----:B------:R-:W-:-:S02]  /*3ce0*/  LOP3.LUT R25, R22, UR7, RZ, 0xc0, !PT ;  /* 0x0000000716197c12 */ /* 0x000fc4000f8ec0ff */
[----:B------:R-:W-:Y:S02]  /*3cf0*/  ISETP.GE.U32.AND.EX P1, PT, R15, R20, PT, P1 ;  /* 0x000000140f00720c */ /* 0x000fe40003f26110 */
[----:B------:R-:W-:Y:S02]  /*3d00*/  ISETP.GE.U32.AND P3, PT, R21, R24, PT ;  /* 0x000000181500720c */ /* 0x000fe40003f66070 */
[----:B------:R-:W-:Y:S02]  /*3d10*/  LOP3.LUT R15, R35, UR6, RZ, 0xc0, !PT ;  /* 0x00000006230f7c12 */ /* 0x000fe4000f8ec0ff */
[----:B------:R-:W-:Y:S02]  /*3d20*/  LOP3.LUT R20, R38, UR6, RZ, 0xc0, !PT ;  /* 0x0000000626147c12 */ /* 0x000fe4000f8ec0ff */
[----:B------:R-:W-:Y:S02]  /*3d30*/  LOP3.LUT R21, R36, UR6, RZ, 0xc0, !PT ;  /* 0x0000000624157c12 */ /* 0x000fe4000f8ec0ff */
[----:B------:R-:W-:-:S02]  /*3d40*/  LOP3.LUT R24, R37, UR6, RZ, 0xc0, !PT ;  /* 0x0000000625187c12 */ /* 0x000fc4000f8ec0ff */
[----:B------:R-:W-:Y:S02]  /*3d50*/  ISETP.GE.U32.AND P0, PT, R14, R25, PT ;  /* 0x000000190e00720c */ /* 0x000fe40003f06070 */
        /* <DEDUP_REMOVED lines=28> */
[----:B------:R-:W-:-:S02]  /*3f20*/  SEL R32, R26, R23, !P0 ;  /* 0x000000171a207207 */ /* 0x000fc40004000000 */
[----:B------:R-:W-:Y:S02]  /*3f30*/  ISETP.GE.U32.AND.EX P1, PT, R33, R28, PT, P1 ;  /* 0x0000001c2100720c */ /* 0x000fe40003f26110 */
[----:B------:R-:W-:Y:S02]  /*3f40*/  ISETP.GE.U32.AND P3, PT, R25, R20, PT ;  /* 0x000000141900720c */ /* 0x000fe40003f66070 */
[----:B------:R-:W-:Y:S02]  /*3f50*/  LOP3.LUT R36, R38, UR6, RZ, 0xc0, !PT ;  /* 0x0000000626247c12 */ /* 0x000fe4000f8ec0ff */
[----:B------:R-:W-:Y:S02]  /*3f60*/  LOP3.LUT R33, R21, UR6, RZ, 0xc0, !PT ;  /* 0x0000000615217c12 */ /* 0x000fe4000f8ec0ff */
[----:B------:R-:W-:Y:S02]  /*3f70*/  LOP3.LUT R28, R32, UR6, RZ, 0xc0, !PT ;  /* 0x00000006201c7c12 */ /* 0x000fe4000f8ec0ff */
[----:B------:R-:W-:-:S02]  /*3f80*/  LOP3.LUT R25, R27, UR6, RZ, 0xc0, !PT ;  /* 0x000000061b197c12 */ /* 0x000fc4000f8ec0ff */
[----:B------:R-:W-:Y:S02]  /*3f90*/  SEL R20, R22, R41, !P0 ;  /* 0x0000002916147207 */ /* 0x000fe40004000000 */
        /* <DEDUP_REMOVED lines=15> */
[----:B------:R-:W-:Y:S02]  /*4090*/  LOP3.LUT R23, R35, UR7, RZ, 0xc0, !PT ;  /* 0x0000000723177c12 */ /* 0x000fe4000f8ec0ff */
[----:B------:R-:W-:-:S02]  /*40a0*/  ISETP.GE.U32.AND P1, PT, R39, R34, PT ;  /* 0x000000222700720c */ /* 0x000fc40003f26070 */
[----:B------:R-:W-:Y:S02]  /*40b0*/  LOP3.LUT R34, R13, UR6, RZ, 0xc0, !PT ;  /* 0x000000060d227c12 */ /* 0x000fe4000f8ec0ff */
[----:B------:R-:W-:Y:S02]  /*40c0*/  LOP3.LUT R39, R36, UR6, RZ, 0xc0, !PT ;  /* 0x0000000624277c12 */ /* 0x000fe4000f8ec0ff */
[----:B------:R-:W-:Y:S02]  /*40d0*/  LOP3.LUT R12, R28, UR7, RZ, 0xc0, !PT ;  /* 0x000000071c0c7c12 */ /* 0x000fe4000f8ec0ff */
[----:B------:R-:W-:Y:S02]  /*40e0*/  SEL R29, R27, R32, !P2 ;  /* 0x000000201b1d7207 */ /* 0x000fe40005000000 */
[----:B------:R-:W-:Y:S02]  /*40f0*/  SEL R33, R32, R27, !P2 ;  /* 0x0000001b20217207 */ /* 0x000fe40005000000 */
[----:B------:R-:W-:-:S02]  /*4100*/  LOP3.LUT R32, R37, UR7, RZ, 0xc0, !PT ;  /* 0x0000000725207c12 */ /* 0x000fc4000f8ec0ff */
[----:B------:R-:W-:Y:S02]  /*4110*/  LOP3.LUT R27, R24, UR7, RZ, 0xc0, !PT ;  /* 0x00000007181b7c12 */ /* 0x000fe4000f8ec0ff */
[----:B------:R-:W-:Y:S02]  /*4120*/  ISETP.GE.U32.AND.EX P1, PT, R39, R34, PT, P1 ;  /* 0x000000222700720c */ /* 0x000fe40003f26110 */
[----:B------:R-:W-:Y:S02]  /*4130*/  ISETP.GE.U32.AND P2, PT, R23, R12, PT ;  /* 0x0000000c1700720c */ /* 0x000fe40003f46070 */
[----:B------:R-:W-:Y:S02]  /*4140*/  LOP3.LUT R39, R38, UR6, RZ, 0xc0, !PT ;  /* 0x0000000626277c12 */ /* 0x000fe4000f8ec0ff */
[----:B------:R-:W-:Y:S02]  /*4150*/  LOP3.LUT R34, R25, UR6, RZ, 0xc0, !PT ;  /* 0x0000000619227c12 */ /* 0x000fe4000f8ec0ff */
[----:B------:R-:W-:-:S02]  /*4160*/  ISETP.GE.U32.AND P3, PT, R32, R27, PT ;  /* 0x0000001b2000720c */ /* 0x000fc40003f66070 */
[----:B------:R-:W-:Y:S02]  /*4170*/  LOP3.LUT R23, R20, UR7, RZ, 0xc0, !PT ;  /* 0x0000000714177c12 */ /* 0x000fe4000f8ec0ff */
[----:B------:R-:W-:Y:S02]  /*4180*/  LOP3.LUT R12, R21, UR7, RZ, 0xc0, !PT ;  /* 0x00000007150c7c12 */ /* 0x000fe4000f8ec0ff */
[----:B------:R-:W-:Y:S02]  /*4190*/  LOP3.LUT R32, R33, UR6, RZ, 0xc0, !PT ;  /* 0x0000000621207c12 */ /* 0x000fe4000f8ec0ff */
[----:B------:R-:W-:Y:S02]  /*41a0*/  LOP3.LUT R27, R22, UR6, RZ, 0xc0, !PT ;  /* 0x00000006161b7c12 */ /* 0x000fe4000f8ec0ff */
[----:B------:R-:W-:Y:S02]  /*41b0*/  ISETP.GE.U32.AND.EX P2, PT, R39, R34, PT, P2 ;  /* 0x000000222700720c */ /* 0x000fe40003f46120 */
[----:B------:R-:W-:-:S02]  /*41c0*/  ISETP.GE.U32.AND P0, PT, R23, R12, PT ;  /* 0x0000000c1700720c */ /* 0x000fc40003f06070 */
[----:B------:R-:W-:Y:S02]  /*41d0*/  ISETP.GE.U32.AND.EX P3, PT, R32, R27, PT, P3 ;  /* 0x0000001b2000720c */ /* 0x000fe40003f66130 */
[----:B------:R-:W-:Y:S02]  /*41e0*/  LOP3.LUT R23, R26, UR6, RZ, 0xc0, !PT ;  /* 0x000000061a177c12 */ /* 0x000fe4000f8ec0ff */
[----:B------:R-:W-:Y:S02]  /*41f0*/  LOP3.LUT R12, R29, UR6, RZ, 0xc0, !PT ;  /* 0x000000061d0c7c12 */ /* 0x000fe4000f8ec0ff */
[----:B------:R-:W-:Y:S02]  /*4200*/  SEL R27, R28, R35, !P2 ;  /* 0x000000231c1b7207 */ /* 0x000fe40005000000 */
[----:B------:R-:W-:Y:S02]  /*4210*/  SEL R35, R35, R28, !P2 ;  /* 0x0000001c23237207 */ /* 0x000fe40005000000 */
[----:B------:R-:W-:-:S02]  /*4220*/  SEL R28, R37, R24, !P3 ;  /* 0x00000018251c7207 */ /* 0x000fc40005800000 */
[----:B------:R-:W-:Y:S02]  /*4230*/  ISETP.GE.U32.AND.EX P0, PT, R23, R12, PT, P0 ;  /* 0x0000000c1700720c */ /* 0x000fe40003f06100 */
[----:B------:R-:W-:Y:S02]  /*4240*/  SEL R32, R14, R15, !P1 ;  /* 0x0000000f0e207207 */ /* 0x000fe40004800000 */
[----:B------:R-:W-:Y:S02]  /*4250*/  SEL R12, R15, R14, !P1 ;  /* 0x0000000e0f0c7207 */ /* 0x000fe40004800000 */
[----:B------:R-:W-:Y:S02]  /*4260*/  SEL R15, R25, R38, !P2 ;  /* 0x00000026190f7207 */ /* 0x000fe40005000000 */
[----:B------:R-:W-:Y:S02]  /*4270*/  SEL R38, R38, R25, !P2 ;  /* 0x0000001926267207 */ /* 0x000fe40005000000 */
[----:B------:R-:W-:-:S02]  /*4280*/  LOP3.LUT R39, R28, UR7, RZ, 0xc0, !PT ;  /* 0x000000071c277c12 */ /* 0x000fc4000f8ec0ff */
[----:B------:R-:W-:Y:S02]  /*4290*/  LOP3.LUT R14, R27, UR7, RZ, 0xc0, !PT ;  /* 0x000000071b0e7c12 */ /* 0x000fe4000f8ec0ff */
[----:B------:R-:W-:Y:S02]  /*42a0*/  SEL R23, R13, R36, !P1 ;  /* 0x000000240d177207 */ /* 0x000fe40004800000 */
[----:B------:R-:W-:Y:S02]  /*42b0*/  LOP3.LUT R41, R35, UR7, RZ, 0xc0, !PT ;  /* 0x0000000723297c12 */ /* 0x000fe4000f8ec0ff */
[----:B------:R-:W-:Y:S02]  /*42c0*/  LOP3.LUT R34, R32, UR7, RZ, 0xc0, !PT ;  /* 0x0000000720227c12 */ /* 0x000fe4000f8ec0ff */
[----:B------:R-:W-:Y:S02]  /*42d0*/  SEL R24, R24, R37, !P3 ;  /* 0x0000002518187207 */ /* 0x000fe40005800000 */
[----:B------:R-:W-:-:S02]  /*42e0*/  SEL R25, R20, R21, !P0 ;  /* 0x0000001514197207 */ /* 0x000fc40004000000 */
        /* <DEDUP_REMOVED lines=9> */
[----:B------:R-:W-:Y:S02]  /*4380*/  SEL R33, R26, R29, !P0 ;  /* 0x0000001d1a217207 */ /* 0x000fe40004000000 */
[----:B------:R-:W-:Y:S02]  /*4390*/  ISETP.GE.U32.AND P3, PT, R37, R36, PT ;  /* 0x000000242500720c */ /* 0x000fe40003f66070 */
[----:B------:R-:W-:-:S02]  /*43a0*/  ISETP.GE.U32.AND.EX P1, PT, R40, R39, PT, P1 ;  /* 0x000000272800720c */ /* 0x000fc40003f26110 */
[----:B------:R-:W-:Y:S02]  /*43b0*/  LOP3.LUT R39, R34, UR6, RZ, 0xc0, !PT ;  /* 0x0000000622277c12 */ /* 0x000fe4000f8ec0ff */
[----:B------:R-:W-:Y:S02]  /*43c0*/  LOP3.LUT R36, R15, UR6, RZ, 0xc0, !PT ;  /* 0x000000060f247c12 */ /* 0x000fe4000f8ec0ff */
[----:B------:R-:W-:Y:S02]  /*43d0*/  LOP3.LUT R37, R33, UR6, RZ, 0xc0, !PT ;  /* 0x0000000621257c12 */ /* 0x000fe4000f8ec0ff */
[----:B------:R-:W-:Y:S02]  /*43e0*/  LOP3.LUT R22, R14, UR6, RZ, 0xc0, !PT ;  /* 0x000000060e167c12 */ /* 0x000fe4000f8ec0ff */
[----:B------:R-:W-:Y:S02]  /*43f0*/  SEL R20, R21, R20, !P0 ;  /* 0x0000001415147207 */ /* 0x000fe40004000000 */
[----:B------:R-:W-:-:S02]  /*4400*/  SEL R26, R29, R26, !P0 ;  /* 0x0000001a1d1a7207 */ /* 0x000fc40004000000 */
        /* <DEDUP_REMOVED lines=14> */
[----:B------:R-:W-:Y:S02]  /*44f0*/  LOP3.LUT R25, R36, UR7, RZ, 0xc0, !PT ;  /* 0x0000000724197c12 */ /* 0x000fe4000f8ec0ff */
[----:B------:R-:W-:Y:S02]  /*4500*/  LOP3.LUT R24, R21, UR7, RZ, 0xc0, !PT ;  /* 0x0000000715187c12 */ /* 0x000fe4000f8ec0ff */
[----:B------:R-:W-:Y:S02]  /*4510*/  SEL R29, R14, R33, !P2 ;  /* 0x000000210e1d7207 */ /* 0x000fe40005000000 */
[----:B------:R-:W-:-:S02]  /*4520*/  SEL R34, R33, R14, !P2 ;  /* 0x0000000e21227207 */ /* 0x000fc40005000000 */
[----:B------:R-:W-:Y:S02]  /*4530*/  ISETP.GE.U32.AND P1, PT, R39, R32, PT ;  /* 0x000000202700720c */ /* 0x000fe40003f26070 */
[----:B------:R-:W-:Y:S02]  /*4540*/  ISETP.GE.U32.AND P2, PT, R25, R24, PT ;  /* 0x000000181900720c */ /* 0x000fe40003f46070 */
[----:B------:R-:W-:Y:S02]  /*4550*/  LOP3.LUT R32, R13, UR6, RZ, 0xc0, !PT ;  /* 0x000000060d207c12 */ /* 0x000fe4000f8ec0ff */
[----:B------:R-:W-:Y:S02]  /*4560*/  LOP3.LUT R33, R28, UR7, RZ, 0xc0, !PT ;  /* 0x000000071c217c12 */ /* 0x000fe4000f8ec0ff */
[----:B------:R-:W-:Y:S02]  /*4570*/  LOP3.LUT R24, R23, UR7, RZ, 0xc0, !PT ;  /* 0x0000000717187c12 */ /* 0x000fe4000f8ec0ff */
[----:B------:R-:W-:-:S02]  /*4580*/  LOP3.LUT R39, R38, UR6, RZ, 0xc0, !PT ;  /* 0x0000000626277c12 */ /* 0x000fc4000f8ec0ff */
[----:B------:R-:W-:Y:S02]  /*4590*/  LOP3.LUT R25, R20, UR7, RZ, 0xc0, !PT ;  /* 0x0000000714197c12 */ /* 0x000fe4000f8ec0ff */
[----:B------:R-:W-:Y:S02]  /*45a0*/  LOP3.LUT R14, R15, UR7, RZ, 0xc0, !PT ;  /* 0x000000070f0e7c12 */ /* 0x000fe4000f8ec0ff */
[----:B------:R-:W-:Y:S02]  /*45b0*/  ISETP.GE.U32.AND P3, PT, R33, R24, PT ;  /* 0x000000182100720c */ /* 0x000fe40003f66070 */
[----:B------:R-:W-:Y:S02]  /*45c0*/  ISETP.GE.U32.AND.EX P1, PT, R39, R32, PT, P1 ;  /* 0x000000202700720c */ /* 0x000fe40003f26110 */
[----:B------:R-:W-:Y:S02]  /*45d0*/  LOP3.LUT R39, R37, UR6, RZ, 0xc0, !PT ;  /* 0x0000000625277c12 */ /* 0x000fe4000f8ec0ff */
[----:B------:R-:W-:-:S02]  /*45e0*/  LOP3.LUT R32, R22, UR6, RZ, 0xc0, !PT ;  /* 0x0000000616207c12 */ /* 0x000fc4000f8ec0ff */
[----:B------:R-:W-:Y:S02]  /*45f0*/  LOP3.LUT R33, R34, UR6, RZ, 0xc0, !PT ;  /* 0x0000000622217c12 */ /* 0x000fe4000f8ec0ff */
[----:B------:R-:W-:Y:S02]  /*4600*/  LOP3.LUT R24, R27, UR6, RZ, 0xc0, !PT ;  /* 0x000000061b187c12 */ /* 0x000fe4000f8ec0ff */
[----:B------:R-:W-:Y:S02]  /*4610*/  ISETP.GE.U32.AND P0, PT, R25, R14, PT ;  /* 0x0000000e1900720c */ /* 0x000fe40003f06070 */
[----:B------:R-:W-:Y:S02]  /*4620*/  LOP3.LUT R25, R26, UR6, RZ, 0xc0, !PT ;  /* 0x000000061a197c12 */ /* 0x000fe4000f8ec0ff */
[----:B------:R-:W-:Y:S02]  /*4630*/  LOP3.LUT R14, R29, UR6, RZ, 0xc0, !PT ;  /* 0x000000061d0e7c12 */ /* 0x000fe4000f8ec0ff */
[----:B------:R-:W-:-:S02]  /*4640*/  ISETP.GE.U32.AND.EX P2, PT, R39, R32, PT, P2 ;  /* 0x000000202700720c */ /* 0x000fc40003f46120 */
[----:B------:R-:W-:Y:S02]  /*4650*/  ISETP.GE.U32.AND.EX P3, PT, R33, R24, PT, P3 ;  /* 0x000000182100720c */ /* 0x000fe40003f66130 */
[----:B------:R-:W-:Y:S02]  /*4660*/  SEL R32, R12, R35, !P1 ;  /* 0x000000230c207207 */ /* 0x000fe40004800000 */
[----:B------:R-:W-:Y:S02]  /*4670*/  ISETP.GE.U32.AND.EX P0, PT, R25, R14, PT, P0 ;  /* 0x0000000e1900720c */ /* 0x000fe40003f06100 */
        /* <DEDUP_REMOVED lines=12> */
[----:B------:R-:W-:Y:S02]  /*4740*/  SEL R13, R38, R13, !P1 ;  /* 0x0000000d260d7207 */ /* 0x000fe40004800000 */
[----:B------:R-:W-:Y:S02]  /*4750*/  SEL R28, R20, R15, !P0 ;  /* 0x0000000f141c7207 */ /* 0x000fe40004000000 */
[----:B------:R-:W-:-:S02]  /*4760*/  ISETP.GE.U32.AND P1, PT, R39, R36, PT ;  /* 0x000000242700720c */ /* 0x000fc40003f26070 */
[----:B------:R-:W-:Y:S02]  /*4770*/  ISETP.GE.U32.AND P2, PT, R37, R22, PT ;  /* 0x000000162500720c */ /* 0x000fe40003f46070 */
[----:B------:R-:W-:Y:S02]  /*4780*/  SEL R22, R27, R34, !P3 ;  /* 0x000000221b167207 */ /* 0x000fe40005800000 */
[----:B------:R-:W-:Y:S02]  /*4790*/  LOP3.LUT R39, R33, UR6, RZ, 0xc0, !PT ;  /* 0x0000000621277c12 */ /* 0x000fe4000f8ec0ff */
[----:B------:R-:W-:Y:S02]  /*47a0*/  LOP3.LUT R38, R14, UR6, RZ, 0xc0, !PT ;  /* 0x000000060e267c12 */ /* 0x000fe4000f8ec0ff */
[----:B------:R-:W-:Y:S02]  /*47b0*/  SEL R34, R34, R27, !P3 ;  /* 0x0000001b22227207 */ /* 0x000fe40005800000 */
[----:B------:R-:W-:-:S02]  /*47c0*/  LOP3.LUT R37, R28, UR7, RZ, 0xc0, !PT ;  /* 0x000000071c257c12 */ /* 0x000fc4000f8ec0ff */
[----:B------:R-:W-:Y:S02]  /*47d0*/  LOP3.LUT R36, R23, UR7, RZ, 0xc0, !PT ;  /* 0x0000000717247c12 */ /* 0x000fe4000f8ec0ff */
[----:B------:R-:W-:Y:S02]  /*47e0*/  SEL R27, R26, R29, !P0 ;  /* 0x0000001d1a1b7207 */ /* 0x000fe40004000000 */
[----:B------:R-:W-:Y:S02]  /*47f0*/  ISETP.GE.U32.AND.EX P1, PT, R39, R38, PT, P1 ;  /* 0x000000262700720c */ /* 0x000fe40003f26110 */
[----:B------:R-:W-:Y:S02]  /*4800*/  LOP3.LUT R39, R34, UR6, RZ, 0xc0, !PT ;  /* 0x0000000622277c12 */ /* 0x000fe4000f8ec0ff */
[----:B------:R-:W-:Y:S02]  /*4810*/  LOP3.LUT R38, R21, UR6, RZ, 0xc0, !PT ;  /* 0x0000000615267c12 */ /* 0x000fe4000f8ec0ff */
[----:B------:R-:W-:-:S02]  /*4820*/  ISETP.GE.U32.AND P3, PT, R37, R36, PT ;  /* 0x000000242500720c */ /* 0x000fc40003f66070 */
[----:B------:R-:W-:Y:S02]  /*4830*/  LOP3.LUT R37, R27, UR6, RZ, 0xc0, !PT ;  /* 0x000000061b257c12 */ /* 0x000fe4000f8ec0ff */
[----:B------:R-:W-:Y:S02]  /*4840*/  LOP3.LUT R36, R22, UR6, RZ, 0xc0, !PT ;  /* 0x0000000616247c12 */ /* 0x000fe4000f8ec0ff */
[----:B------:R-:W-:Y:S02]  /*4850*/  SEL R20, R15, R20, !P0 ;  /* 0x000000140f147207 */ /* 0x000fe40004000000 */
[----:B------:R-:W-:Y:S02]  /*4860*/  SEL R26, R29, R26, !P0 ;  /* 0x0000001a1d1a7207 */ /* 0x000fe40004000000 */
        /* <DEDUP_REMOVED lines=16> */
[----:B------:R-:W-:Y:S02]  /*4970*/  SEL R25, R22, R27, !P2 ;  /* 0x0000001b16197207 */ /* 0x000fe40005000000 */
[----:B------:R-:W-:Y:S02]  /*4980*/  SEL R37, R27, R22, !P2 ;  /* 0x000000161b257207 */ /* 0x000fe40005000000 */
[----:B------:R-:W-:Y:S02]  /*4990*/  ISETP.GE.U32.AND P2, PT, R34, R23, PT ;  /* 0x000000172200720c */ /* 0x000fe40003f46070 */
[----:B------:R-:W-:-:S02]  /*49a0*/  LOP3.LUT R34, R28, UR7, RZ, 0xc0, !PT ;  /* 0x000000071c227c12 */ /* 0x000fc4000f8ec0ff */
[----:B------:R-:W-:Y:S02]  /*49b0*/  LOP3.LUT R27, R29, UR7, RZ, 0xc0, !PT ;  /* 0x000000071d1b7c12 */ /* 0x000fe4000f8ec0ff */
        /* <DEDUP_REMOVED lines=9> */
[----:B------:R-:W-:Y:S02]  /*4a50*/  ISETP.GE.U32.AND P1, PT, R23, R22, PT ;  /* 0x000000161700720c */ /* 0x000fe40003f26070 */
        /* <DEDUP_REMOVED lines=14> */
[----:B------:R-:W-:Y:S02]  /*4b40*/  LOP3.LUT R29, R23, UR7, RZ, 0xc0, !PT ;  /* 0x00000007171d7c12 */ /* 0x000fe4000f8ec0ff */
[----:B------:R-:W-:Y:S02]  /*4b50*/  LOP3.LUT R24, R34, UR7, RZ, 0xc0, !PT ;  /* 0x0000000722187c12 */ /* 0x000fe4000f8ec0ff */
[----:B------:R-:W-:Y:S02]  /*4b60*/  LOP3.LUT R37, R40, UR7, RZ, 0xc0, !PT ;  /* 0x0000000728257c12 */ /* 0x000fe4000f8ec0ff */
[----:B------:R-:W-:Y:S02]  /*4b70*/  LOP3.LUT R28, R27, UR7, RZ, 0xc0, !PT ;  /* 0x000000071b1c7c12 */ /* 0x000fe4000f8ec0ff */
[----:B------:R-:W-:-:S02]  /*4b80*/  SEL R41, R21, R20, !P1 ;  /* 0x0000001415297207 */ /* 0x000fc40004800000 */
[----:B------:R-:W-:Y:S02]  /*4b90*/  SEL R20, R20, R21, !P1 ;  /* 0x0000001514147207 */ /* 0x000fe40004800000 */
[----:B------:R-:W-:Y:S02]  /*4ba0*/  SEL R35, R43, R32, !P2 ;  /* 0x000000202b237207 */ /* 0x000fe40005000000 */
[----:B------:R-:W-:Y:S02]  /*4bb0*/  ISETP.GE.U32.AND P3, PT, R29, R24, PT ;  /* 0x000000181d00720c */ /* 0x000fe40003f66070 */
[----:B------:R-:W-:Y:S02]  /*4bc0*/  SEL R43, R32, R43, !P2 ;  /* 0x0000002b202b7207 */ /* 0x000fe40005000000 */
[----:B------:R-:W-:Y:S02]  /*4bd0*/  SEL R24, R13, R14, !P0 ;  /* 0x0000000e0d187207 */ /* 0x000fe40004000000 */
[----:B------:R-:W-:-:S02]  /*4be0*/  ISETP.GE.U32.AND P2, PT, R37, R28, PT ;  /* 0x0000001c2500720c */ /* 0x000fc40003f46070 */
[----:B------:R-:W-:Y:S02]  /*4bf0*/  LOP3.LUT R28, R20, UR7, RZ, 0xc0, !PT ;  /* 0x00000007141c7c12 */ /* 0x000fe4000f8ec0ff */
[----:B------:R-:W-:Y:S02]  /*4c00*/  LOP3.LUT R21, R33, UR7, RZ, 0xc0, !PT ;  /* 0x0000000721157c12 */ /* 0x000fe4000f8ec0ff */
[----:B------:R-:W-:Y:S02]  /*4c10*/  LOP3.LUT R32, R43, UR6, RZ, 0xc0, !PT ;  /* 0x000000062b207c12 */ /* 0x000fe4000f8ec0ff */
[----:B------:R-:W-:Y:S02]  /*4c20*/  LOP3.LUT R29, R24, UR6, RZ, 0xc0, !PT ;  /* 0x00000006181d7c12 */ /* 0x000fe4000f8ec0ff */
[----:B------:R-:W-:Y:S02]  /*4c30*/  ISETP.GE.U32.AND P4, PT, R28, R21, PT ;  /* 0x000000151c00720c */ /* 0x000fe40003f86070 */
[----:B------:R-:W-:-:S02]  /*4c40*/  SEL R21, R26, R25, !P1 ;  /* 0x000000191a157207 */ /* 0x000fc40004800000 */
[----:B------:R-:W-:Y:S02]  /*4c50*/  ISETP.GE.U32.AND.EX P2, PT, R32, R29, PT, P2 ;  /* 0x0000001d2000720c */ /* 0x000fe40003f46120 */
[----:B------:R-:W-:Y:S02]  /*4c60*/  LOP3.LUT R37, R22, UR6, RZ, 0xc0, !PT ;  /* 0x0000000616257c12 */ /* 0x000fe4000f8ec0ff */
[----:B------:R-:W-:Y:S02]  /*4c70*/  LOP3.LUT R32, R35, UR6, RZ, 0xc0, !PT ;  /* 0x0000000623207c12 */ /* 0x000fe4000f8ec0ff */
[----:B------:R-:W-:Y:S02]  /*4c80*/  LOP3.LUT R29, R21, UR6, RZ, 0xc0, !PT ;  /* 0x00000006151d7c12 */ /* 0x000fe4000f8ec0ff */
[----:B------:R-:W-:Y:S02]  /*4c90*/  LOP3.LUT R28, R36, UR6, RZ, 0xc0, !PT ;  /* 0x00000006241c7c12 */ /* 0x000fe4000f8ec0ff */
        /* <DEDUP_REMOVED lines=17> */
.L_x_92:
[----:B------:R-:W-:Y:S05]  /*4db0*/  BSYNC.RECONVERGENT B0 ;  /* 0x0000000000007941 */ /* 0x000fea0003800200 */
.L_x_91:
[----:B------:R-:W-:Y:S01]  /*4dc0*/  LEA R25, R31, UR4, 0x6 ;  /* 0x000000041f197c11 */ /* 0x000fe2000f8e30ff */
[----:B------:R-:W-:-:S06]  /*4dd0*/  UMOV UR4, 0x2 ;  /* 0x0000000200047882 */ /* 0x000fcc0000000000 */
.L_x_112:
[----:B------:R-:W-:Y:S02]  /*4de0*/  UIADD3 UR5, UPT, UPT, -UR4, URZ, URZ ;  /* 0x000000ff04057290 */ /* 0x000fe4000fffe1ff */
[----:B------:R-:W-:Y:S01]  /*4df0*/  IMAD.U32 R27, RZ, RZ, UR4 ;  /* 0x00000004ff1b7e24 */ /* 0x000fe2000f8e00ff */
[----:B------:R-:W-:Y:S01]  /*4e00*/  BAR.SYNC.DEFER_BLOCKING 0x0 ;  /* 0x0000000000007b1d */ /* 0x000fe20000010000 */
[----:B------:R-:W-:Y:S02]  /*4e10*/  IMAD.U32 R24, RZ, RZ, UR4 ;  /* 0x00000004ff187e24 */ /* 0x000fe4000f8e00ff */
[----:B------:R-:W-:Y:S01]  /*4e20*/  LOP3.LUT R14, R31, UR5, RZ, 0xc0, !PT ;  /* 0x000000051f0e7c12 */ /* 0x000fe2000f8ec0ff */
[----:B------:R-:W-:Y:S02]  /*4e30*/  UIADD3 UR5, UPT, UPT, UR4, -0x1, URZ ;  /* 0xffffffff04057890 */ /* 0x000fe4000fffe0ff */
[----:B------:R-:W-:Y:S02]  /*4e40*/  BSSY.RECONVERGENT B0, `(.L_x_93) ;  /* 0x000003c000007945 */ /* 0x000fe40003800200 */
[----:B------:R-:W-:-:S05]  /*4e50*/  IMAD.SHL.U32 R14, R14, 0x8, RZ ;  /* 0x000000080e0e7824 */ /* 0x000fca00078e00ff */
[----:B--2---:R-:W-:Y:S02]  /*4e60*/  VIMNMX R20, PT, PT, R14, UR9, PT ;  /* 0x000000090e147c48 */ /* 0x004fe4000bfe0100 */
[----:B------:R-:W-:-:S03]  /*4e70*/  LOP3.LUT R14, R31, UR5, RZ, 0xc0, !PT ;  /* 0x000000051f0e7c12 */ /* 0x000fc6000f8ec0ff */
[----:B------:R-:W-:Y:S02]  /*4e80*/  IMAD R27, R27, 0x4, R20 ;  /* 0x000000041b1b7824 */ /* 0x000fe400078e0214 */
[----:B------:R-:W-:-:S03]  /*4e90*/  IMAD.SHL.U32 R14, R14, 0x8, RZ ;  /* 0x000000080e0e7824 */ /* 0x000fc600078e00ff */
[----:B------:R-:W-:Y:S02]  /*4ea0*/  VIMNMX R27, PT, PT, R27, UR9, PT ;  /* 0x000000091b1b7c48 */ /* 0x000fe4000bfe0100 */
[----:B------:R-:W-:Y:S01]  /*4eb0*/  VIMNMX R28, PT, PT, R14, UR9, PT ;  /* 0x000000090e1c7c48 */ /* 0x000fe2000bfe0100 */
[----:B------:R-:W-:Y:S02]  /*4ec0*/  IMAD.MOV.U32 R14, RZ, RZ, R40 ;  /* 0x000000ffff0e7224 */ /* 0x000fe400078e0028 */
[----:B------:R-:W-:Y:S01]  /*4ed0*/  IMAD R24, R24, 0x4, R27 ;  /* 0x0000000418187824 */ /* 0x000fe200078e021b */
[----:B------:R-:W-:-:S04]  /*4ee0*/  VIADDMNMX R40, R27, -R20, R28, PT ;  /* 0x800000141b287246 */ /* 0x000fc8000380011c */
[----:B------:R-:W-:-:S05]  /*4ef0*/  VIMNMX R24, PT, PT, R24, UR9, PT ;  /* 0x0000000918187c48 */ /* 0x000fca000bfe0100 */
        /* <DEDUP_REMOVED lines=24> */
[----:B0-----:R-:W0:Y:S01]  /*5080*/  S2R R13, SR_CgaCtaId ;  /* 0x00000000000d7919 */ /* 0x001e220000008800 */
[----:B------:R-:W-:Y:S01]  /*5090*/  MOV R12, 0x400 ;  /* 0x00000400000c7802 */ /* 0x000fe20000000f00 */
[----:B------:R-:W-:-:S03]  /*50a0*/  IMAD.IADD R26, R28, 0x1, R27 ;  /* 0x000000011c1a7824 */ /* 0x000fc600078e021b */
[----:B0-----:R-:W-:-:S07]  /*50b0*/  LEA R32, R13, R12, 0x18 ;  /* 0x0000000c0d207211 */ /* 0x001fce00078ec0ff */
.L_x_95:
[----:B------:R-:W-:-:S05]  /*50c0*/  IMAD.IADD R12, R40, 0x1, -R21 ;  /* 0x00000001280c7824 */ /* 0x000fca00078e0a15 */
[----:B------:R-:W-:-:S04]  /*50d0*/  LEA.HI R12, R12, R12, RZ, 0x1 ;  /* 0x0000000c0c0c7211 */ /* 0x000fc800078f08ff */
[----:B------:R-:W-:-:S04]  /*50e0*/  LEA.HI.SX32 R23, R12, R21, 0x1f ;  /* 0x000000150c177211 */ /* 0x000fc800078ffaff */
[----:B------:R-:W-:Y:S01]  /*50f0*/  LOP3.LUT R13, RZ, R23, RZ, 0x33, !PT ;  /* 0x00000017ff0d7212 */ /* 0x000fe200078e33ff */
[----:B------:R-:W-:-:S04]  /*5100*/  IMAD.IADD R12, R20, 0x1, R23 ;  /* 0x00000001140c7824 */ /* 0x000fc800078e0217 */
[----:B------:R-:W-:Y:S02]  /*5110*/  IMAD.IADD R13, R13, 0x1, R26 ;  /* 0x000000010d0d7824 */ /* 0x000fe400078e021a */
[--C-:B------:R-:W-:Y:S02]  /*5120*/  IMAD R14, R12, 0x8, R32.reuse ;  /* 0x000000080c0e7824 */ /* 0x100fe400078e0220 */
[----:B------:R-:W-:-:S04]  /*5130*/  IMAD R13, R13, 0x8, R32 ;  /* 0x000000080d0d7824 */ /* 0x000fc800078e0220 */
[----:B------:R-:W0:Y:S04]  /*5140*/  LDS.64 R14, [R14] ;  /* 0x000000000e0e7984 */ /* 0x000e280000000a00 */
[----:B------:R-:W1:Y:S01]  /*5150*/  LDS.64 R12, [R13] ;  /* 0x000000000d0c7984 */ /* 0x000e620000000a00 */
[----:B0-----:R-:W-:Y:S02]  /*5160*/  LOP3.LUT R22, R14, UR7, RZ, 0xc0, !PT ;  /* 0x000000070e167c12 */ /* 0x001fe4000f8ec0ff */
[----:B------:R-:W-:Y:S02]  /*5170*/  LOP3.LUT R15, R15, UR6, RZ, 0xc0, !PT ;  /* 0x000000060f0f7c12 */ /* 0x000fe4000f8ec0ff */
[----:B-1----:R-:W-:Y:S02]  /*5180*/  LOP3.LUT R29, R12, UR7, RZ, 0xc0, !PT ;  /* 0x000000070c1d7c12 */ /* 0x002fe4000f8ec0ff */
[----:B------:R-:W-:-:S02]  /*5190*/  LOP3.LUT R12, R13, UR6, RZ, 0xc0, !PT ;  /* 0x000000060d0c7c12 */ /* 0x000fc4000f8ec0ff */
[----:B------:R-:W-:-:S04]  /*51a0*/  ISETP.GE.U32.AND P0, PT, R29, R22, PT ;  /* 0x000000161d00720c */ /* 0x000fc80003f06070 */
[----:B------:R-:W-:-:S04]  /*51b0*/  ISETP.GE.U32.AND.EX P0, PT, R12, R15, PT, P0 ;  /* 0x0000000f0c00720c */ /* 0x000fc80003f06100 */
[----:B------:R-:W-:-:S09]  /*51c0*/  SEL R40, R23, R40, !P0 ;  /* 0x0000002817287207 */ /* 0x000fd20004000000 */
[----:B------:R-:W-:-:S05]  /*51d0*/  @P0 VIADD R21, R23, 0x1 ;  /* 0x0000000117150836 */ /* 0x000fca0000000000 */
[----:B------:R-:W-:-:S13]  /*51e0*/  ISETP.GE.AND P0, PT, R21, R40, PT ;  /* 0x000000281500720c */ /* 0x000fda0003f06270 */
[----:B------:R-:W-:Y:S05]  /*51f0*/  @!P0 BRA `(.L_x_95) ;  /* 0xfffffffc00b08947 */ /* 0x000fea000383ffff */
.L_x_94:
[----:B------:R-:W-:Y:S05]  /*5200*/  BSYNC.RECONVERGENT B0 ;  /* 0x0000000000007941 */ /* 0x000fea0003800200 */
.L_x_93:
[----:B------:R-:W1:Y:S01]  /*5210*/  S2UR UR8, SR_CgaCtaId ;  /* 0x00000000000879c3 */ /* 0x000e620000008800 */
[----:B------:R-:W-:Y:S01]  /*5220*/  UMOV UR5, 0x400 ;  /* 0x0000040000057882 */ /* 0x000fe20000000000 */
[----:B------:R-:W-:Y:S01]  /*5230*/  IMAD.IADD R26, R20, 0x1, R21 ;  /* 0x00000001141a7824 */ /* 0x000fe200078e0215 */
[----:B------:R-:W-:Y:S01]  /*5240*/  IADD3 R29, PT, PT, -R21, R27, R28 ;  /* 0x0000001b151d7210 */ /* 0x000fe20007ffe11c */
[----:B------:R-:W-:Y:S01]  /*5250*/  BSSY.RECONVERGENT B0, `(.L_x_96) ;  /* 0x0000012000007945 */ /* 0x000fe20003800200 */
[----:B------:R-:W-:Y:S02]  /*5260*/  PLOP3.LUT P0, PT, PT, PT, PT, 0x8, 0x80 ;  /* 0x000000000080781c */ /* 0x000fe40003f0e170 */
[----:B------:R-:W-:Y:S01]  /*5270*/  ISETP.GE.AND P1, PT, R29, R24, PT ;  /* 0x000000181d00720c */ /* 0x000fe20003f26270 */
[----:B-1----:R-:W-:-:S06]  /*5280*/  ULEA UR8, UR8, UR5, 0x18 ;  /* 0x0000000508087291 */ /* 0x002fcc000f8ec0ff */
[----:B------:R-:W-:Y:S02]  /*5290*/  LEA R28, R26, UR8, 0x3 ;  /* 0x000000081a1c7c11 */ /* 0x000fe4000f8e18ff */
[----:B------:R-:W-:-:S03]  /*52a0*/  LEA R32, R29, UR8, 0x3 ;  /* 0x000000081d207c11 */ /* 0x000fc6000f8e18ff */
[----:B0-----:R0:W1:Y:S04]  /*52b0*/  LDS.64 R14, [R28] ;  /* 0x000000001c0e7984 */ /* 0x0010680000000a00 */
[----:B------:R0:W2:Y:S01]  /*52c0*/  LDS.64 R20, [R32] ;  /* 0x0000000020147984 */ /* 0x0000a20000000a00 */
[----:B------:R-:W-:Y:S05]  /*52d0*/  @P1 BRA `(.L_x_97) ;  /* 0x0000000000241947 */ /* 0x000fea0003800000 */
        /* <DEDUP_REMOVED lines=9> */
.L_x_97:
[----:B------:R-:W-:Y:S05]  /*5370*/  BSYNC.RECONVERGENT B0 ;  /* 0x0000000000007941 */ /* 0x000fea0003800200 */
.L_x_96:
        /* <DEDUP_REMOVED lines=8> */
[----:B------:R1:W2:Y:S01]  /*5400*/  @P0 LDS.64 R20, [R32+0x8] ;  /* 0x0000080020140984 */ /* 0x0002a20000000a00 */
[----:B------:R-:W-:Y:S02]  /*5410*/  VIADD R29, R23, 0x1 ;  /* 0x00000001171d7836 */ /* 0x000fe40000000000 */
[----:B------:R-:W-:Y:S01]  /*5420*/  VIADD R26, R22, 0x1 ;  /* 0x00000001161a7836 */ /* 0x000fe20000000000 */
[----:B------:R1:W3:Y:S01]  /*5430*/  @!P0 LDS.64 R14, [R28+0x8] ;  /* 0x000008001c0e8984 */ /* 0x0002e20000000a00 */
[----:B------:R-:W-:-:S07]  /*5440*/  PLOP3.LUT P0, PT, PT, PT, PT, 0x8, 0x80 ;  /* 0x000000000080781c */ /* 0x000fce0003f0e170 */
[----:B------:R-:W-:Y:S06]  /*5450*/  @P1 BRA `(.L_x_99) ;  /* 0x0000000000241947 */ /* 0x000fec0003800000 */
[----:B------:R-:W-:-:S13]  /*5460*/  ISETP.GE.AND P2, PT, R22, R27, PT ;  /* 0x0000001b1600720c */ /* 0x000fda0003f46270 */
[----:B012---:R-:W-:Y:S02]  /*5470*/  @!P2 LOP3.LUT R28, R20, UR7, RZ, 0xc0, !PT ;  /* 0x00000007141cac12 */ /* 0x007fe4000f8ec0ff */
[----:B---3--:R-:W-:Y:S02]  /*5480*/  @!P2 LOP3.LUT R33, R14, UR7, RZ, 0xc0, !PT ;  /* 0x000000070e21ac12 */ /* 0x008fe4000f8ec0ff */
[----:B------:R-:W-:Y:S02]  /*5490*/  @!P2 LOP3.LUT R32, R21, UR6, RZ, 0xc0, !PT ;  /* 0x000000061520ac12 */ /* 0x000fe4000f8ec0ff */
[----:B------:R-:W-:Y:S02]  /*54a0*/  @!P2 LOP3.LUT R35, R15, UR6, RZ, 0xc0, !PT ;  /* 0x000000060f23ac12 */ /* 0x000fe4000f8ec0ff */
[----:B------:R-:W-:-:S04]  /*54b0*/  @!P2 ISETP.GE.U32.AND P0, PT, R28, R33, PT ;  /* 0x000000211c00a20c */ /* 0x000fc80003f06070 */
[----:B------:R-:W-:Y:S02]  /*54c0*/  @!P2 ISETP.GE.U32.AND.EX P1, PT, R32, R35, PT, P0 ;  /* 0x000000232000a20c */ /* 0x000fe40003f26100 */
[----:B------:R-:W-:Y:S02]  /*54d0*/  PLOP3.LUT P0, PT, PT, PT, PT, 0x80, 0x8 ;  /* 0x000000000008781c */ /* 0x000fe40003f0f070 */
[----:B------:R-:W-:-:S13]  /*54e0*/  @!P2 PLOP3.LUT P0, PT, P1, PT, PT, 0x8, 0x80 ;  /* 0x000000000080a81c */ /* 0x000fda0000f0e170 */
.L_x_99:
[----:B------:R-:W-:Y:S05]  /*54f0*/  BSYNC.RECONVERGENT B0 ;  /* 0x0000000000007941 */ /* 0x000fea0003800200 */
.L_x_98:
[----:B------:R-:W-:Y:S01]  /*5500*/  @!P0 IMAD.MOV R29, RZ, RZ, R23 ;  /* 0x000000ffff1d8224 */ /* 0x000fe200078e0217 */
[----:B------:R-:W-:Y:S01]  /*5510*/  BSSY.RECONVERGENT B0, `(.L_x_100) ;  /* 0x0000016000007945 */ /* 0x000fe20003800200 */
[----:B------:R-:W-:Y:S01]  /*5520*/  @P0 IMAD.MOV R26, RZ, RZ, R22 ;  /* 0x000000ffff1a0224 */ /* 0x000fe200078e0216 */
[----:B--23--:R-:W-:Y:S01]  /*5530*/  SEL R40, R20, R14, P0 ;  /* 0x0000000e14287207 */ /* 0x00cfe20000000000 */
[C---:B------:R-:W-:Y:S01]  /*5540*/  VIADD R23, R29.reuse, 0x1 ;  /* 0x000000011d177836 */ /* 0x040fe20000000000 */
[C---:B------:R-:W-:Y:S01]  /*5550*/  ISETP.GE.AND P1, PT, R29.reuse, R24, PT ;  /* 0x000000181d00720c */ /* 0x040fe20003f26270 */
[C---:B------:R-:W-:Y:S01]  /*5560*/  VIADD R22, R26.reuse, 0x1 ;  /* 0x000000011a167836 */ /* 0x040fe20000000000 */
[----:B01----:R-:W-:Y:S02]  /*5570*/  @!P0 LEA R28, R26, UR8, 0x3 ;  /* 0x000000081a1c8c11 */ /* 0x003fe4000f8e18ff */
        /* <DEDUP_REMOVED lines=15> */
.L_x_101:
[----:B------:R-:W-:Y:S05]  /*5670*/  BSYNC.RECONVERGENT B0 ;  /* 0x0000000000007941 */ /* 0x000fea0003800200 */
.L_x_100:
        /* <DEDUP_REMOVED lines=23> */
.L_x_103:
[----:B------:R-:W-:Y:S05]  /*57f0*/  BSYNC.RECONVERGENT B0 ;  /* 0x0000000000007941 */ /* 0x000fea0003800200 */
.L_x_102:
        /* <DEDUP_REMOVED lines=23> */
.L_x_105:
[----:B------:R-:W-:Y:S05]  /*5970*/  BSYNC.RECONVERGENT B0 ;  /* 0x0000000000007941 */ /* 0x000fea0003800200 */
.L_x_104:
[----:B------:R-:W-:Y:S01]  /*5980*/  @!P0 IMAD.MOV R23, RZ, RZ, R29 ;  /* 0x000000ffff178224 */ /* 0x000fe200078e021d */
[----:B------:R-:W-:Y:S01]  /*5990*/  BSSY.RECONVERGENT B0, `(.L_x_106) ;  /* 0x0000016000007945 */ /* 0x000fe20003800200 */
[----:B------:R-:W-:Y:S01]  /*59a0*/  @P0 IMAD.MOV R22, RZ, RZ, R26 ;  /* 0x000000ffff160224 */ /* 0x000fe200078e021a */
[----:B012---:R-:W-:Y:S01]  /*59b0*/  SEL R32, R20, R14, P0 ;  /* 0x0000000e14207207 */ /* 0x007fe20000000000 */
        /* <DEDUP_REMOVED lines=19> */
.L_x_107:
[----:B------:R-:W-:Y:S05]  /*5af0*/  BSYNC.RECONVERGENT B0 ;  /* 0x0000000000007941 */ /* 0x000fea0003800200 */
.L_x_106:
[----:B------:R-:W-:Y:S01]  /*5b00*/  @!P0 IMAD.MOV R29, RZ, RZ, R23 ;  /* 0x000000ffff1d8224 */ /* 0x000fe200078e0217 */
[----:B------:R-:W-:Y:S01]  /*5b10*/  BSSY.RECONVERGENT B0, `(.L_x_108) ;  /* 0x0000015000007945 */ /* 0x000fe20003800200 */
[----:B------:R-:W-:Y:S01]  /*5b20*/  @P0 IMAD.MOV R26, RZ, RZ, R22 ;  /* 0x000000ffff1a0224 */ /* 0x000fe200078e0216 */
[----:B012---:R-:W-:Y:S02]  /*5b30*/  SEL R33, R20, R14, P0 ;  /* 0x0000000e14217207 */ /* 0x007fe40000000000 */
        /* <DEDUP_REMOVED lines=18> */
.L_x_109:
[----:B------:R-:W-:Y:S05]  /*5c60*/  BSYNC.RECONVERGENT B0 ;  /* 0x0000000000007941 */ /* 0x000fea0003800200 */
.L_x_108:
        /* <DEDUP_REMOVED lines=15> */
[----:B--2---:R-:W-:Y:S02]  /*5d60*/  IMAD.MOV.U32 R41, RZ, RZ, R20 ;  /* 0x000000ffff297224 */ /* 0x004fe400078e0014 */
[----:B------:R-:W-:-:S10]  /*5d70*/  IMAD.MOV.U32 R26, RZ, RZ, R21 ;  /* 0x000000ffff1a7224 */ /* 0x000fd400078e0015 */
[----:B------:R-:W-:Y:S02]  /*5d80*/  @!P1 LOP3.LUT R27, R20, UR7, RZ, 0xc0, !PT ;  /* 0x00000007141b9c12 */ /* 0x000fe4000f8ec0ff */
[----:B------:R-:W-:Y:S02]  /*5d90*/  @!P1 LOP3.LUT R24, R14, UR7, RZ, 0xc0, !PT ;  /* 0x000000070e189c12 */ /* 0x000fe4000f8ec0ff */
[----:B------:R-:W-:Y:S02]  /*5da0*/  @!P1 LOP3.LUT R29, R21, UR6, RZ, 0xc0, !PT ;  /* 0x00000006151d9c12 */ /* 0x000fe4000f8ec0ff */
[----:B------:R-:W-:Y:S02]  /*5db0*/  @!P1 ISETP.GE.U32.AND P0, PT, R27, R24, PT ;  /* 0x000000181b00920c */ /* 0x000fe40003f06070 */
[----:B------:R-:W-:-:S04]  /*5dc0*/  @!P1 LOP3.LUT R24, R15, UR6, RZ, 0xc0, !PT ;  /* 0x000000060f189c12 */ /* 0x000fc8000f8ec0ff */
[----:B------:R-:W-:-:S04]  /*5dd0*/  @!P1 ISETP.GE.U32.AND.EX P0, PT, R29, R24, PT, P0 ;  /* 0x000000181d00920c */ /* 0x000fc80003f06100 */
[----:B------:R-:W-:Y:S02]  /*5de0*/  @!P1 SEL R41, R20, R14, !P0 ;  /* 0x0000000e14299207 */ /* 0x000fe40004000000 */
[----:B------:R-:W-:-:S07]  /*5df0*/  @!P1 SEL R26, R21, R15, !P0 ;  /* 0x0000000f151a9207 */ /* 0x000fce0004000000 */
.L_x_111:
[----:B------:R-:W-:Y:S05]  /*5e00*/  BSYNC.RECONVERGENT B0 ;  /* 0x0000000000007941 */ /* 0x000fea0003800200 */
.L_x_110:
[----:B------:R-:W-:Y:S02]  /*5e10*/  UISETP.GE.U32.AND UP0, UPT, UR4, 0x81, UPT ;  /* 0x000000810400788c */ /* 0x000fe4000bf06070 */
[----:B------:R-:W-:-:S07]  /*5e20*/  USHF.L.U32 UR5, UR4, 0x1, URZ ;  /* 0x0000000104057899 */ /* 0x000fce00080006ff */
[----:B------:R-:W-:Y:S01]  /*5e30*/  UMOV UR4, UR5 ;  /* 0x0000000500047c82 */ /* 0x000fe20008000000 */
[----:B------:R-:W-:Y:S05]  /*5e40*/  BRA.U !UP0, `(.L_x_112) ;  /* 0xffffffed08e47547 */ /* 0x000fea000b83ffff */
[----:B------:R-:W0:Y:S01]  /*5e50*/  S2R R14, SR_TID.X ;  /* 0x00000000000e7919 */ /* 0x000e220000002100 */
[----:B------:R-:W1:Y:S02]  /*5e60*/  LDCU.U8 UR4, c[0x0][0x380] ;  /* 0x00007000ff0477ac */ /* 0x000e640008000000 */
[----:B-1----:R-:W-:-:S04]  /*5e70*/  UPRMT UR4, UR4, 0x8880, URZ ;  /* 0x0000888004047896 */ /* 0x002fc800080000ff */
[----:B------:R-:W-:Y:S01]  /*5e80*/  UISETP.NE.AND UP0, UPT, UR4, URZ, UPT ;  /* 0x000000ff0400728c */ /* 0x000fe2000bf05270 */
[----:B0-----:R-:W-:-:S05]  /*5e90*/  IMAD.SHL.U32 R15, R14, 0x8, RZ ;  /* 0x000000080e0f7824 */ /* 0x001fca00078e00ff */
[----:B------:R-:W-:-:S04]  /*5ea0*/  LOP3.LUT R15, R15, 0x1f00, RZ, 0xc0, !PT ;  /* 0x00001f000f0f7812 */ /* 0x000fc800078ec0ff */
[----:B------:R-:W-:-:S05]  /*5eb0*/  LOP3.LUT R14, R15, 0x1f, R14, 0xf8, !PT ;  /* 0x0000001f0f0e7812 */ /* 0x000fca00078ef80e */
[C---:B--2---:R-:W-:Y:S02]  /*5ec0*/  VIADD R20, R14.reuse, 0x20 ;  /* 0x000000200e147836 */ /* 0x044fe40000000000 */
[C---:B------:R-:W-:Y:S02]  /*5ed0*/  VIADD R28, R14.reuse, 0x40 ;  /* 0x000000400e1c7836 */ /* 0x040fe40000000000 */
[C---:B------:R-:W-:Y:S02]  /*5ee0*/  VIADD R27, R14.reuse, 0x60 ;  /* 0x000000600e1b7836 */ /* 0x040fe40000000000 */
[C---:B------:R-:W-:Y:S02]  /*5ef0*/  VIADD R24, R14.reuse, 0xa0 ;  /* 0x000000a00e187836 */ /* 0x040fe40000000000 */
[C---:B------:R-:W-:Y:S02]  /*5f00*/  VIADD R25, R14.reuse, 0x80 ;  /* 0x000000800e197836 */ /* 0x040fe40000000000 */
[----:B------:R-:W-:Y:S01]  /*5f10*/  VIADD R21, R14, 0xc0 ;  /* 0x000000c00e157836 */ /* 0x000fe20000000000 */
[----:B------:R-:W-:Y:S06]  /*5f20*/  BAR.SYNC.DEFER_BLOCKING 0x0 ;  /* 0x0000000000007b1d */ /* 0x000fec0000010000 */
[----:B------:R-:W-:Y:S05]  /*5f30*/  BRA.U !UP0, `(.L_x_113) ;  /* 0x0000000108f87547 */ /* 0x000fea000b800000 */
[----:B------:R-:W-:Y:S01]  /*5f40*/  IMAD.MOV.U32 R42, RZ, RZ, R40 ;  /* 0x000000ffff2a7224 */ /* 0x000fe200078e0028 */
[----:B------:R0:W-:Y:S01]  /*5f50*/  STS.64 [R8], R12 ;  /* 0x0000000c08007388 */ /* 0x0001e20000000a00 */
[----:B------:R-:W-:Y:S01]  /*5f60*/  ISETP.NE.AND P0, PT, R31, RZ, PT ;  /* 0x000000ff1f00720c */ /* 0x000fe20003f05270 */
[----:B------:R-:W1:Y:S02]  /*5f70*/  LDCU.64 UR4, c[0x0][0x398] ;  /* 0x00007300ff0477ac */ /* 0x000e640008000a00 */
[----:B------:R2:W-:Y:S01]  /*5f80*/  STS.64 [R9+0x8], R42 ;  /* 0x0000082a09007388 */ /* 0x0005e20000000a00 */
[----:B------:R-:W3:Y:S01]  /*5f90*/  S2R R29, SR_TID.X ;  /* 0x00000000001d7919 */ /* 0x000ee20000002100 */
[----:B0-----:R-:W-:Y:S02]  /*5fa0*/  IMAD.MOV.U32 R12, RZ, RZ, R39 ;  /* 0x000000ffff0c7224 */ /* 0x001fe400078e0027 */
[----:B------:R-:W-:Y:S02]  /*5fb0*/  IMAD.MOV.U32 R13, RZ, RZ, R38 ;  /* 0x000000ffff0d7224 */ /* 0x000fe400078e0026 */
[----:B------:R-:W-:-:S02]  /*5fc0*/  IMAD.MOV.U32 R8, RZ, RZ, R32 ;  /* 0x000000ffff087224 */ /* 0x000fc400078e0020 */
[----:B--2---:R-:W-:Y:S01]  /*5fd0*/  IMAD.MOV.U32 R9, RZ, RZ, R37 ;  /* 0x000000ffff097224 */ /* 0x004fe200078e0025 */
[----:B------:R0:W-:Y:S04]  /*5fe0*/  STS.64 [R10+0x10], R12 ;  /* 0x0000100c0a007388 */ /* 0x0001e80000000a00 */
[----:B------:R2:W-:Y:S04]  /*5ff0*/  STS.64 [R11+0x18], R34 ;  /* 0x000018220b007388 */ /* 0x0005e80000000a00 */
[----:B------:R-:W-:Y:S01]  /*6000*/  STS.64 [R16+0x20], R8 ;  /* 0x0000200810007388 */ /* 0x000fe20000000a00 */
[----:B0-----:R-:W-:-:S02]  /*6010*/  IMAD.MOV.U32 R10, RZ, RZ, R33 ;  /* 0x000000ffff0a7224 */ /* 0x001fc400078e0021 */
[----:B--2---:R-:W-:Y:S02]  /*6020*/  IMAD.MOV.U32 R11, RZ, RZ, R36 ;  /* 0x000000ffff0b7224 */ /* 0x004fe400078e0024 */
[----:B------:R-:W-:Y:S02]  /*6030*/  IMAD.MOV.U32 R34, RZ, RZ, R41 ;  /* 0x000000ffff227224 */ /* 0x000fe400078e0029 */
[----:B------:R-:W-:Y:S01]  /*6040*/  IMAD.MOV.U32 R35, RZ, RZ, R26 ;  /* 0x000000ffff237224 */ /* 0x000fe200078e001a */
[----:B------:R-:W-:Y:S01]  /*6050*/  STS.64 [R17+0x28], R10 ;  /* 0x0000280a11007388 */ /* 0x000fe20000000a00 */
[----:B------:R-:W-:-:S03]  /*6060*/  IMAD.U32 R36, RZ, RZ, UR9 ;  /* 0x00000009ff247e24 */ /* 0x000fc6000f8e00ff */
[----:B------:R-:W-:Y:S04]  /*6070*/  STS.64 [R18+0x30], R22 ;  /* 0x0000301612007388 */ /* 0x000fe80000000a00 */
[----:B------:R-:W-:Y:S01]  /*6080*/  STS.64 [R19+0x38], R34 ;  /* 0x0000382213007388 */ /* 0x000fe20000000a00 */
[----:B------:R-:W-:-:S03]  /*6090*/  NOP ;  /* 0x0000000000007918 */ /* 0x000fc60000000000 */
[----:B------:R-:W-:Y:S04]  /*60a0*/  LDS.64 R30, [R30] ;  /* 0x000000001e1e7984 */ /* 0x000fe80000000a00 */
[----:B------:R3:W-:Y:S04]  /*60b0*/  LDS.64 R8, [R0+0x100] ;  /* 0x0001000000087984 */ /* 0x0007e80000000a00 */
[----:B------:R-:W-:Y:S04]  /*60c0*/  LDS.64 R12, [R2+0x200] ;  /* 0x00020000020c7984 */ /* 0x000fe80000000a00 */
[----:B------:R0:W-:Y:S01]  /*60d0*/  LDS.64 R10, [R3+0x300] ;  /* 0x00030000030a7984 */ /* 0x0001e20000000a00 */
[----:B---3--:R-:W-:-:S03]  /*60e0*/  IMAD.SHL.U32 R0, R29, 0x8, RZ ;  /* 0x000000081d007824 */ /* 0x008fc600078e00ff */
[----:B------:R-:W-:Y:S02]  /*60f0*/  LDS.64 R16, [R4+0x400] ;  /* 0x0004000004107984 */ /* 0x000fe40000000a00 */
[----:B------:R-:W-:Y:S02]  /*6100*/  LOP3.LUT R0, R0, 0x1f00, RZ, 0xc0, !PT ;  /* 0x00001f0000007812 */ /* 0x000fe400078ec0ff */
[----:B------:R-:W-:Y:S04]  /*6110*/  LDS.64 R22, [R5+0x500] ;  /* 0x0005000005167984 */ /* 0x000fe80000000a00 */
[----:B------:R-:W-:Y:S04]  /*6120*/  LDS.64 R32, [R6+0x600] ;  /* 0x0006000006207984 */ /* 0x000fe80000000a00 */
[----:B------:R-:W-:Y:S04]  /*6130*/  LDS.64 R18, [R7+0x700] ;  /* 0x0007000007127984 */ /* 0x000fe80000000a00 */
[----:B------:R-:W-:Y:S01]  /*6140*/  @!P0 STS [UR8+0x4200], R36 ;  /* 0x00420024ff008988 */ /* 0x000fe20008000808 */
[----:B------:R-:W-:Y:S06]  /*6150*/  BAR.SYNC.DEFER_BLOCKING 0x0 ;  /* 0x0000000000007b1d */ /* 0x000fec0000010000 */
[----:B------:R-:W2:Y:S01]  /*6160*/  S2R R26, SR_CTAID.X ;  /* 0x00000000001a7919 */ /* 0x000ea20000002500 */
[----:B------:R-:W3:Y:S01]  /*6170*/  LDS R15, [UR8+0x4200] ;  /* 0x00420008ff0f7984 */ /* 0x000ee20008000800 */
[----:B--2---:R-:W-:-:S03]  /*6180*/  IMAD.WIDE.U32 R34, R26, 0x800, RZ ;  /* 0x000008001a227825 */ /* 0x004fc600078e00ff */
[----:B0-----:R-:W-:-:S04]  /*6190*/  LOP3.LUT R3, R34, 0x1f, R29, 0xf8, !PT ;  /* 0x0000001f22037812 */ /* 0x001fc800078ef81d */
[C---:B------:R-:W-:Y:S02]  /*61a0*/  IADD3 R3, P0, PT, R0.reuse, R3, RZ ;  /* 0x0000000300037210 */ /* 0x040fe40007f1e0ff */
[----:B------:R-:W-:-:S03]  /*61b0*/  LOP3.LUT R0, R0, 0x1f, R29, 0xf8, !PT ;  /* 0x0000001f00007812 */ /* 0x000fc600078ef81d */
[----:B------:R-:W-:Y:S01]  /*61c0*/  IMAD.X R34, RZ, RZ, R35, P0 ;  /* 0x000000ffff227224 */ /* 0x000fe200000e0623 */
[C---:B-1----:R-:W-:Y:S02]  /*61d0*/  LEA R2, P0, R3.reuse, UR4, 0x3 ;  /* 0x0000000403027c11 */ /* 0x042fe4000f8018ff */
[----:B------:R-:W-:Y:S02]  /*61e0*/  LOP3.LUT R0, R0, 0xe0, RZ, 0xfc, !PT ;  /* 0x000000e000007812 */ /* 0x000fe400078efcff */
[----:B------:R-:W-:Y:S02]  /*61f0*/  LEA.HI.X R3, R3, UR5, R34, 0x3, P0 ;  /* 0x0000000503037c11 */ /* 0x000fe400080f1c22 */
[-C--:B---3--:R-:W-:Y:S02]  /*6200*/  ISETP.GE.AND P0, PT, R14, R15.reuse, PT ;  /* 0x0000000f0e00720c */ /* 0x088fe40003f06270 */
[-C--:B------:R-:W-:Y:S02]  /*6210*/  ISETP.GE.AND P1, PT, R20, R15.reuse, PT ;  /* 0x0000000f1400720c */ /* 0x080fe40003f26270 */
[----:B------:R-:W-:-:S02]  /*6220*/  ISETP.GE.AND P2, PT, R28, R15, PT ;  /* 0x0000000f1c00720c */ /* 0x000fc40003f46270 */
[-C--:B------:R-:W-:Y:S02]  /*6230*/  ISETP.GE.AND P3, PT, R27, R15.reuse, PT ;  /* 0x0000000f1b00720c */ /* 0x080fe40003f66270 */
[-C--:B------:R-:W-:Y:S02]  /*6240*/  ISETP.GE.AND P4, PT, R25, R15.reuse, PT ;  /* 0x0000000f1900720c */ /* 0x080fe40003f86270 */
        /* <DEDUP_REMOVED lines=13> */
.L_x_113:
[----:B------:R-:W-:Y:S01]  /*6320*/  IMAD.MOV.U32 R42, RZ, RZ, R40 ;  /* 0x000000ffff2a7224 */ /* 0x000fe200078e0028 */
[----:B------:R0:W-:Y:S01]  /*6330*/  STS.64 [R8], R12 ;  /* 0x0000000c08007388 */ /* 0x0001e20000000a00 */
[----:B------:R-:W-:Y:S01]  /*6340*/  ISETP.NE.AND P0, PT, R31, RZ, PT ;  /* 0x000000ff1f00720c */ /* 0x000fe20003f05270 */
[----:B------:R-:W-:Y:S01]  /*6350*/  IMAD.U32 R15, RZ, RZ, UR9 ;  /* 0x00000009ff0f7e24 */ /* 0x000fe2000f8e00ff */
[----:B------:R-:W1:Y:S01]  /*6360*/  LDCU.64 UR4, c[0x0][0x3b0] ;  /* 0x00007600ff0477ac */ /* 0x000e620008000a00 */
[----:B------:R2:W-:Y:S01]  /*6370*/  STS.64 [R9+0x8], R42 ;  /* 0x0000082a09007388 */ /* 0x0005e20000000a00 */
[----:B0-----:R-:W-:Y:S02]  /*6380*/  IMAD.MOV.U32 R12, RZ, RZ, R39 ;  /* 0x000000ffff0c7224 */ /* 0x001fe400078e0027 */
[----:B------:R-:W-:Y:S01]  /*6390*/  IMAD.MOV.U32 R13, RZ, RZ, R38 ;  /* 0x000000ffff0d7224 */ /* 0x000fe200078e0026 */
[----:B------:R-:W0:Y:S01]  /*63a0*/  S2R R39, SR_CTAID.X ;  /* 0x0000000000277919 */ /* 0x000e220000002500 */
[----:B------:R-:W-:-:S02]  /*63b0*/  IMAD.MOV.U32 R8, RZ, RZ, R32 ;  /* 0x000000ffff087224 */ /* 0x000fc400078e0020 */
[----:B--2---:R-:W-:Y:S01]  /*63c0*/  IMAD.MOV.U32 R9, RZ, RZ, R37 ;  /* 0x000000ffff097224 */ /* 0x004fe200078e0025 */
[----:B------:R2:W-:Y:S01]  /*63d0*/  STS.64 [R10+0x10], R12 ;  /* 0x0000100c0a007388 */ /* 0x0005e20000000a00 */
[----:B------:R-:W-:-:S03]  /*63e0*/  IMAD.MOV.U32 R37, RZ, RZ, R26 ;  /* 0x000000ffff257224 */ /* 0x000fc600078e001a */
[----:B------:R3:W-:Y:S04]  /*63f0*/  STS.64 [R11+0x18], R34 ;  /* 0x000018220b007388 */ /* 0x0007e80000000a00 */
[----:B------:R-:W-:Y:S01]  /*6400*/  STS.64 [R16+0x20], R8 ;  /* 0x0000200810007388 */ /* 0x000fe20000000a00 */
[----:B--2---:R-:W-:Y:S01]  /*6410*/  IMAD.MOV.U32 R10, RZ, RZ, R33 ;  /* 0x000000ffff0a7224 */ /* 0x004fe200078e0021 */
[----:B------:R-:W2:Y:S01]  /*6420*/  S2R R26, SR_TID.X ;  /* 0x00000000001a7919 */ /* 0x000ea20000002100 */
[----:B---3--:R-:W-:Y:S02]  /*6430*/  IMAD.MOV.U32 R11, RZ, RZ, R36 ;  /* 0x000000ffff0b7224 */ /* 0x008fe400078e0024 */
[----:B------:R-:W-:-:S03]  /*6440*/  IMAD.MOV.U32 R36, RZ, RZ, R41 ;  /* 0x000000ffff247224 */ /* 0x000fc600078e0029 */
[----:B------:R-:W-:Y:S04]  /*6450*/  STS.64 [R17+0x28], R10 ;  /* 0x0000280a11007388 */ /* 0x000fe80000000a00 */
[----:B------:R-:W-:Y:S04]  /*6460*/  STS.64 [R18+0x30], R22 ;  /* 0x0000301612007388 */ /* 0x000fe80000000a00 */
[----:B------:R-:W-:Y:S01]  /*6470*/  STS.64 [R19+0x38], R36 ;  /* 0x0000382413007388 */ /* 0x000fe20000000a00 */
[----:B------:R-:W-:-:S03]  /*6480*/  NOP ;  /* 0x0000000000007918 */ /* 0x000fc60000000000 */
[----:B------:R-:W-:Y:S04]  /*6490*/  LDS.64 R30, [R30] ;  /* 0x000000001e1e7984 */ /* 0x000fe80000000a00 */
[----:B------:R2:W-:Y:S04]  /*64a0*/  LDS.64 R12, [R0+0x100] ;  /* 0x00010000000c7984 */ /* 0x0005e80000000a00 */
[----:B------:R-:W-:Y:S04]  /*64b0*/  LDS.64 R8, [R2+0x200] ;  /* 0x0002000002087984 */ /* 0x000fe80000000a00 */
[----:B------:R-:W-:Y:S01]  /*64c0*/  LDS.64 R32, [R3+0x300] ;  /* 0x0003000003207984 */ /* 0x000fe20000000a00 */
[----:B--2---:R-:W-:-:S03]  /*64d0*/  IMAD.SHL.U32 R0, R26, 0x8, RZ ;  /* 0x000000081a007824 */ /* 0x004fc600078e00ff */
[----:B------:R-:W-:Y:S04]  /*64e0*/  LDS.64 R10, [R4+0x400] ;  /* 0x00040000040a7984 */ /* 0x000fe80000000a00 */
[----:B------:R2:W-:Y:S04]  /*64f0*/  LDS.64 R16, [R5+0x500] ;  /* 0x0005000005107984 */ /* 0x0005e80000000a00 */
[----:B------:R-:W-:Y:S04]  /*6500*/  LDS.64 R22, [R6+0x600] ;  /* 0x0006000006167984 */ /* 0x000fe80000000a00 */
[----:B------:R-:W-:Y:S01]  /*6510*/  LDS.64 R34, [R7+0x700] ;  /* 0x0007000007227984 */ /* 0x000fe20000000a00 */
[----:B--2---:R-:W-:-:S03]  /*6520*/  LOP3.LUT R5, R0, 0x1f00, RZ, 0xc0, !PT ;  /* 0x00001f0000057812 */ /* 0x004fc600078ec0ff */
[----:B------:R2:W-:Y:S01]  /*6530*/  @!P0 STS [UR8+0x4200], R15 ;  /* 0x0042000fff008988 */ /* 0x0005e20008000808 */
[----:B------:R-:W-:Y:S01]  /*6540*/  LOP3.LUT R5, R5, 0x1f, R26, 0xf8, !PT ;  /* 0x0000001f05057812 */ /* 0x000fe200078ef81a */
[----:B------:R-:W-:Y:S03]  /*6550*/  BAR.SYNC.DEFER_BLOCKING 0x0 ;  /* 0x0000000000007b1d */ /* 0x000fe60000010000 */
[----:B------:R-:W-:Y:S01]  /*6560*/  LOP3.LUT R0, R5, 0xe0, RZ, 0xfc, !PT ;  /* 0x000000e005007812 */ /* 0x000fe200078efcff */
[----:B--2---:R-:W-:Y:S02]  /*6570*/  IMAD.MOV.U32 R15, RZ, RZ, RZ ;  /* 0x000000ffff0f7224 */ /* 0x004fe400078e00ff */
[----:B0-----:R-:W-:-:S03]  /*6580*/  IMAD.WIDE.U32 R18, R39, 0x800, R14 ;  /* 0x0000080027127825 */ /* 0x001fc600078e000e */
[----:B-1----:R-:W-:-:S04]  /*6590*/  LEA R2, P0, R18, UR4, 0x3 ;  /* 0x0000000412027c11 */ /* 0x002fc8000f8018ff */
[----:B------:R-:W-:Y:S01]  /*65a0*/  LEA.HI.X R3, R18, UR5, R19, 0x3, P0 ;  /* 0x0000000512037c11 */ /* 0x000fe200080f1c13 */
[----:B------:R-:W0:Y:S02]  /*65b0*/  LDS R29, [UR8+0x4200] ;  /* 0x00420008ff1d7984 */ /* 0x000e240008000800 */
[-C--:B0-----:R-:W-:Y:S02]  /*65c0*/  ISETP.GE.AND P6, PT, R14, R29.reuse, PT ;  /* 0x0000001d0e00720c */ /* 0x081fe40003fc6270 */
[-C--:B------:R-:W-:Y:S02]  /*65d0*/  ISETP.GE.AND P5, PT, R20, R29.reuse, PT ;  /* 0x0000001d1400720c */ /* 0x080fe40003fa6270 */
[-C--:B------:R-:W-:Y:S02]  /*65e0*/  ISETP.GE.AND P4, PT, R28, R29.reuse, PT ;  /* 0x0000001d1c00720c */ /* 0x080fe40003f86270 */
[-C--:B------:R-:W-:Y:S02]  /*65f0*/  ISETP.GE.AND P3, PT, R27, R29.reuse, PT ;  /* 0x0000001d1b00720c */ /* 0x080fe40003f66270 */
        /* <DEDUP_REMOVED lines=14> */
.L_x_114:
        /* <DEDUP_REMOVED lines=10> */
.L_x_233:


//--------------------- .text._ZN3cub18CUB_300001_SM_10006detail10merge_sort26DeviceMergeSortMergeKernelINS2_10policy_hubIN6thrust24THRUST_300001_SM_1000_NS10device_ptrIyEEE9Policy600ES8_PNS0_8NullTypeES8_SC_j29MostSignificantBitsComparatorySB_EEvbT2_T3_T4_PT6_PT7_T5_PSG_SG_NS1_7vsmem_tE --------------------------
	.section	.text._ZN3cub18CUB_300001_SM_10006detail10merge_sort26DeviceMergeSortMergeKernelINS2_10policy_hubIN6thrust24THRUST_300001_SM_1000_NS10device_ptrIyEEE9Policy600ES8_PNS0_8NullTypeES8_SC_j29MostSignificantBitsComparatorySB_EEvbT2_T3_T4_PT6_PT7_T5_PSG_SG_NS1_7vsmem_tE,"ax",@progbits
	.align	128
        .global         _ZN3cub18CUB_300001_SM_10006detail10merge_sort26DeviceMergeSortMergeKernelINS2_10policy_hubIN6thrust24THRUST_300001_SM_1000_NS10device_ptrIyEEE9Policy600ES8_PNS0_8NullTypeES8_SC_j29MostSignificantBitsComparatorySB_EEvbT2_T3_T4_PT6_PT7_T5_PSG_SG_NS1_7vsmem_tE
        .type           _ZN3cub18CUB_300001_SM_10006detail10merge_sort26DeviceMergeSortMergeKernelINS2_10policy_hubIN6thrust24THRUST_300001_SM_1000_NS10device_ptrIyEEE9Policy600ES8_PNS0_8NullTypeES8_SC_j29MostSignificantBitsComparatorySB_EEvbT2_T3_T4_PT6_PT7_T5_PSG_SG_NS1_7vsmem_tE,@function
        .size           _ZN3cub18CUB_300001_SM_10006detail10merge_sort26DeviceMergeSortMergeKernelINS2_10policy_hubIN6thrust24THRUST_300001_SM_1000_NS10device_ptrIyEEE9Policy600ES8_PNS0_8NullTypeES8_SC_j29MostSignificantBitsComparatorySB_EEvbT2_T3_T4_PT6_PT7_T5_PSG_SG_NS1_7vsmem_tE,(.L_x_234 - _ZN3cub18CUB_300001_SM_10006detail10merge_sort26DeviceMergeSortMergeKernelINS2_10policy_hubIN6thrust24THRUST_300001_SM_1000_NS10device_ptrIyEEE9Policy600ES8_PNS0_8NullTypeES8_SC_j29MostSignificantBitsComparatorySB_EEvbT2_T3_T4_PT6_PT7_T5_PSG_SG_NS1_7vsmem_tE)
        .other          _ZN3cub18CUB_300001_SM_10006detail10merge_sort26DeviceMergeSortMergeKernelINS2_10policy_hubIN6thrust24THRUST_300001_SM_1000_NS10device_ptrIyEEE9Policy600ES8_PNS0_8NullTypeES8_SC_j29MostSignificantBitsComparatorySB_EEvbT2_T3_T4_PT6_PT7_T5_PSG_SG_NS1_7vsmem_tE,@"STO_CUDA_ENTRY STV_DEFAULT"
_ZN3cub18CUB_300001_SM_10006detail10merge_sort26DeviceMergeSortMergeKernelINS2_10policy_hubIN6thrust24THRUST_300001_SM_1000_NS10device_ptrIyEEE9Policy600ES8_PNS0_8NullTypeES8_SC_j29MostSignificantBitsComparatorySB_EEvbT2_T3_T4_PT6_PT7_T5_PSG_SG_NS1_7vsmem_tE:
.text._ZN3cub18CUB_300001_SM_10006detail10merge_sort26DeviceMergeSortMergeKernelINS2_10policy_hubIN6thrust24THRUST_300001_SM_1000_NS10device_ptrIyEEE9Policy600ES8_PNS0_8NullTypeES8_SC_j29MostSignificantBitsComparatorySB_EEvbT2_T3_T4_PT6_PT7_T5_PSG_SG_NS1_7vsmem_tE:
[----:B------:R-:W-:Y:S08]  /*0000*/  LDC R1, c[0x0][0x37c] ;  /* 0x0000df00ff017b82 */ /* 0x000ff00000000800 */
[----:B------:R-:W0:Y:S01]  /*0010*/  S2UR UR4, SR_CTAID.X ;  /* 0x00000000000479c3 */ /* 0x000e220000002500 */
[----:B------:R-:W1:Y:S01]  /*0020*/  LDCU UR5, c[0x0][0x370] ;  /* 0x00006e00ff0577ac */ /* 0x000e620008000800 */
[----:B------:R-:W2:Y:S01]  /*0030*/  S2R R0, SR_TID.X ;  /* 0x0000000000007919 */ /* 0x000ea20000002100 */
[----:B------:R-:W3:Y:S01]  /*0040*/  LDCU UR9, c[0x0][0x3c0] ;  /* 0x00007800ff0977ac */ /* 0x000ee20008000800 */
[----:B------:R-:W4:Y:S01]  /*0050*/  LDCU.64 UR14, c[0x0][0x358] ;  /* 0x00006b00ff0e77ac */ /* 0x000f220008000a00 */
[----:B-1----:R-:W-:-:S02]  /*0060*/  UIADD3 UR5, UPT, UPT, UR5, -0x1, URZ ;  /* 0xffffffff05057890 */ /* 0x002fc4000fffe0ff */
[----:B---3--:R-:W-:Y:S02]  /*0070*/  USHF.L.U32 UR8, UR9, 0xa, URZ ;  /* 0x0000000a09087899 */ /* 0x008fe400080006ff */
[----:B0-----:R-:W-:-:S09]  /*0080*/  UISETP.GE.U32.AND UP0, UPT, UR4, UR5, UPT ;  /* 0x000000050400728c */ /* 0x001fd2000bf06070 */
[----:B----4-:R-:W-:Y:S05]  /*0090*/  BRA.U UP0, `(.L_x_115) ;  /* 0x0000002100e47547 */ /* 0x010fea000b800000 */
[----:B------:R-:W0:Y:S01]  /*00a0*/  LDCU.64 UR6, c[0x0][0x3b8] ;  /* 0x00007700ff0677ac */ /* 0x000e220008000a00 */
[----:B------:R-:W-:Y:S01]  /*00b0*/  UIADD3 UR12, UPT, UPT, -UR9, URZ, URZ ;  /* 0x000000ff090c7290 */ /* 0x000fe2000fffe1ff */
[----:B------:R-:W1:Y:S01]  /*00c0*/  LDCU UR9, c[0x0][0x398] ;  /* 0x00007300ff0977ac */ /* 0x000e620008000800 */
[----:B------:R-:W-:Y:S01]  /*00d0*/  ULOP3.LUT UR8, UR8, 0xfffff800, URZ, 0xc0, !UPT ;  /* 0xfffff80008087892 */ /* 0x000fe2000f8ec0ff */
[----:B------:R-:W3:Y:S01]  /*00e0*/  LDCU.U8 UR13, c[0x0][0x380] ;  /* 0x00007000ff0d77ac */ /* 0x000ee20008000000 */
[----:B0-----:R-:W-:-:S06]  /*00f0*/  UIMAD.WIDE.U32 UR6, UR4, 0x4, UR6 ;  /* 0x00000004040678a5 */ /* 0x001fcc000f8e0006 */
[----:B------:R-:W-:Y:S02]  /*0100*/  IMAD.U32 R2, RZ, RZ, UR6 ;  /* 0x00000006ff027e24 */ /* 0x000fe4000f8e00ff */
[----:B------:R-:W-:-:S05]  /*0110*/  IMAD.U32 R3, RZ, RZ, UR7 ;  /* 0x00000007ff037e24 */ /* 0x000fca000f8e00ff */
[----:B------:R-:W4:Y:S04]  /*0120*/  LDG.E R5, desc[UR14][R2.64+0x4] ;  /* 0x0000040e02057981 */ /* 0x000f28000c1e1900 */
[----:B------:R0:W5:Y:S01]  /*0130*/  LDG.E R4, desc[UR14][R2.64] ;  /* 0x0000000e02047981 */ /* 0x000162000c1e1900 */
[----:B------:R-:W-:Y:S01]  /*0140*/  ULOP3.LUT UR5, UR4, UR12, URZ, 0xc0, !UPT ;  /* 0x0000000c04057292 */ /* 0x000fe2000f8ec0ff */
[----:B------:R-:W-:Y:S01]  /*0150*/  ACQBULK ;  /* 0x000000000000782e */ /* 0x000fe20000000000 */
[----:B------:R-:W-:Y:S02]  /*0160*/  ULOP3.LUT UR12, UR4, UR12, URZ, 0xfc, !UPT ;  /* 0x0000000c040c7292 */ /* 0x000fe4000f8efcff */
[----:B------:R-:W-:-:S04]  /*0170*/  UIADD3 UR6, UPT, UPT, -UR5, UR4, URZ ;  /* 0x0000000405067290 */ /* 0x000fc8000fffe1ff */
[----:B------:R-:W-:Y:S02]  /*0180*/  USHF.L.U32 UR7, UR6, 0xb, URZ ;  /* 0x0000000b06077899 */ /* 0x000fe400080006ff */
[----:B------:R-:W-:Y:S02]  /*0190*/  USHF.L.U32 UR6, UR5, 0xb, URZ ;  /* 0x0000000b05067899 */ /* 0x000fe400080006ff */
[----:B------:R-:W-:Y:S02]  /*01a0*/  UISETP.NE.AND UP0, UPT, UR7, -0x800, UPT ;  /* 0xfffff8000700788c */ /* 0x000fe4000bf05270 */
[----:B-1----:R-:W-:Y:S02]  /*01b0*/  UIADD3 UR9, UPT, UPT, -UR6, UR9, URZ ;  /* 0x0000000906097290 */ /* 0x002fe4000fffe1ff */
[----:B------:R-:W-:Y:S02]  /*01c0*/  UIADD3 UR11, UPT, UPT, UR7, 0x7ff, URZ ;  /* 0x000007ff070b7890 */ /* 0x000fe4000fffe0ff */
[----:B------:R-:W-:-:S04]  /*01d0*/  UISETP.LT.U32.AND UP1, UPT, UR8, UR9, UPT ;  /* 0x000000090800728c */ /* 0x000fc8000bf21070 */
[----:B------:R-:W-:Y:S02]  /*01e0*/  USEL UR10, UR8, UR9, !UP1 ;  /* 0x00000009080a7287 */ /* 0x000fe4000c800000 */
[----:B------:R-:W-:Y:S02]  /*01f0*/  @UP0 UIADD3 UR11, UPT, UPT, UR7, 0x800, URZ ;  /* 0x00000800070b0890 */ /* 0x000fe4000fffe0ff */
[----:B------:R-:W-:Y:S02]  /*0200*/  UIADD3 UR10, UPT, UPT, -UR8, UR10, URZ ;  /* 0x0000000a080a7290 */ /* 0x000fe4000fffe1ff */
[----:B------:R-:W-:Y:S02]  /*0210*/  UISETP.NE.AND UP0, UPT, UR12, -0x1, UPT ;  /* 0xffffffff0c00788c */ /* 0x000fe4000bf05270 */
[----:B------:R-:W-:Y:S02]  /*0220*/  UISETP.LT.U32.AND UP1, UPT, UR8, UR9, UPT ;  /* 0x000000090800728c */ /* 0x000fe4000bf21070 */
[----:B0-----:R-:W-:Y:S01]  /*0230*/  IMAD.U32 R2, RZ, RZ, UR10 ;  /* 0x0000000aff027e24 */ /* 0x001fe2000f8e00ff */
[----:B---3--:R-:W-:Y:S01]  /*0240*/  UPRMT UR12, UR13, 0x8880, URZ ;  /* 0x000088800d0c7896 */ /* 0x008fe200080000ff */
[----:B----4-:R-:W-:Y:S01]  /*0250*/  R2UR UR5, R5 ;  /* 0x00000000050572ca */ /* 0x010fe200000e0000 */
[----:B-----5:R-:W-:-:S04]  /*0260*/  VIADD R3, R4, -UR6 ;  /* 0x8000000604037c36 */ /* 0x020fc80008000000 */
[----:B------:R-:W-:-:S08]  /*0270*/  IMAD.MOV R5, RZ, RZ, -R3 ;  /* 0x000000ffff057224 */ /* 0x000fd000078e0a03 */
[----:B------:R-:W-:Y:S01]  /*0280*/  UIADD3 UR5, UPT, UPT, UR5, -UR6, URZ ;  /* 0x8000000605057290 */ /* 0x000fe2000fffe0ff */
[----:B------:R-:W-:-:S03]  /*0290*/  VIADDMNMX.U32 R2, R5, UR7, R2, PT ;  /* 0x0000000705027c46 */ /* 0x000fc6000b800002 */
[----:B------:R-:W-:Y:S01]  /*02a0*/  UIADD3 UR11, UPT, UPT, -UR5, UR11, URZ ;  /* 0x0000000b050b7290 */ /* 0x000fe2000fffe1ff */
[----:B------:R-:W-:Y:S01]  /*02b0*/  R2UR UR7, R2 ;  /* 0x00000000020772ca */ /* 0x000fe200000e0000 */
[----:B------:R-:W-:Y:S02]  /*02c0*/  @!UP0 USEL UR5, UR8, UR9, UP1 ;  /* 0x0000000908058287 */ /* 0x000fe40008800000 */
[----:B------:R-:W-:Y:S02]  /*02d0*/  USEL UR11, UR8, UR11, !UP0 ;  /* 0x0000000b080b7287 */ /* 0x000fe4000c000000 */
[----:B------:R-:W-:Y:S02]  /*02e0*/  UISETP.NE.AND UP0, UPT, UR12, URZ, UPT ;  /* 0x000000ff0c00728c */ /* 0x000fe4000bf05270 */
[----:B------:R-:W-:Y:S01]  /*02f0*/  UISETP.LT.U32.AND UP2, UPT, UR10, UR11, UPT ;  /* 0x0000000b0a00728c */ /* 0x000fe2000bf41070 */
[----:B------:R-:W-:-:S03]  /*0300*/  IADD3 R19, PT, PT, -R3, UR5, RZ ;  /* 0x0000000503137c10 */ /* 0x000fc6000fffe1ff */
[----:B------:R-:W-:-:S03]  /*0310*/  USEL UR10, UR10, UR11, UP2 ;  /* 0x0000000b0a0a7287 */ /* 0x000fc60009000000 */
[----:B------:R-:W-:Y:S09]  /*0320*/  BRA.U !UP0, `(.L_x_116) ;  /* 0x0000000108b07547 */ /* 0x000ff2000b800000 */
[----:B------:R-:W0:Y:S01]  /*0330*/  LDCU.64 UR12, c[0x0][0x388] ;  /* 0x00007100ff0c77ac */ /* 0x000e220008000a00 */
[C---:B--2---:R-:W-:Y:S02]  /*0340*/  IADD3 R3, P0, P1, R0.reuse, UR6, R3 ;  /* 0x0000000600037c10 */ /* 0x044fe4000f91e003 */
[----:B------:R-:W-:Y:S02]  /*0350*/  ISETP.GE.AND P6, PT, R0, R19, PT ;  /* 0x000000130000720c */ /* 0x000fe40003fc6270 */
[----:B------:R-:W-:Y:S02]  /*0360*/  IADD3.X R4, PT, PT, RZ, RZ, RZ, P0, P1 ;  /* 0x000000ffff047210 */ /* 0x000fe400007e24ff */
[----:B0-----:R-:W-:-:S04]  /*0370*/  LEA R2, P0, R3, UR12, 0x3 ;  /* 0x0000000c03027c11 */ /* 0x001fc8000f8018ff */
[----:B------:R-:W-:-:S05]  /*0380*/  LEA.HI.X R3, R3, UR13, R4, 0x3, P0 ;  /* 0x0000000d03037c11 */ /* 0x000fca00080f1c04 */
[----:B------:R0:W5:Y:S01]  /*0390*/  @!P6 LDG.E.64 R20, desc[UR14][R2.64] ;  /* 0x0000000e0214e981 */ /* 0x000162000c1e1b00 */
[----:B------:R-:W-:Y:S01]  /*03a0*/  UIADD3 UR6, UP1, UP2, UR7, UR6, UR8 ;  /* 0x0000000607067290 */ /* 0x000fe2000fa3e008 */
[C---:B------:R-:W-:Y:S02]  /*03b0*/  IMAD.IADD R4, R0.reuse, 0x1, -R19 ;  /* 0x0000000100047824 */ /* 0x040fe400078e0a13 */
[C---:B------:R-:W-:Y:S01]  /*03c0*/  VIADD R6, R0.reuse, 0x100 ;  /* 0x0000010000067836 */ /* 0x040fe20000000000 */
[----:B------:R-:W-:Y:S01]  /*03d0*/  UIADD3.X UR5, UPT, UPT, URZ, URZ, URZ, UP1, UP2 ;  /* 0x000000ffff057290 */ /* 0x000fe20008fe44ff */
[----:B------:R-:W-:Y:S01]  /*03e0*/  VIADD R8, R0, 0x200 ;  /* 0x0000020000087836 */ /* 0x000fe20000000000 */
[----:B------:R-:W-:Y:S02]  /*03f0*/  IADD3 R5, P0, PT, R4, UR6, RZ ;  /* 0x0000000604057c10 */ /* 0x000fe4000ff1e0ff */
[-C--:B------:R-:W-:Y:S01]  /*0400*/  ISETP.GE.AND P5, PT, R6, R19.reuse, PT ;  /* 0x000000130600720c */ /* 0x080fe20003fa6270 */
[----:B------:R-:W-:Y:S01]  /*0410*/  VIADD R6, R0, 0x300 ;  /* 0x0000030000067836 */ /* 0x000fe20000000000 */
[----:B------:R-:W-:-:S02]  /*0420*/  ISETP.GE.AND P4, PT, R8, R19, PT ;  /* 0x000000130800720c */ /* 0x000fc40003f86270 */
[----:B------:R-:W-:Y:S02]  /*0430*/  LEA.HI.X.SX32 R8, R4, UR5, 0x1, P0 ;  /* 0x0000000504087c11 */ /* 0x000fe400080f0eff */
[C---:B------:R-:W-:Y:S02]  /*0440*/  LEA R14, P0, R5.reuse, UR12, 0x3 ;  /* 0x0000000c050e7c11 */ /* 0x040fe4000f8018ff */
[----:B------:R-:W-:Y:S02]  /*0450*/  LOP3.LUT R4, R0, 0x400, RZ, 0xfc, !PT ;  /* 0x0000040000047812 */ /* 0x000fe400078efcff */
[-C--:B------:R-:W-:Y:S01]  /*0460*/  ISETP.GE.AND P3, PT, R6, R19.reuse, PT ;  /* 0x000000130600720c */ /* 0x080fe20003f66270 */
[C---:B------:R-:W-:Y:S01]  /*0470*/  VIADD R6, R0.reuse, 0x500 ;  /* 0x0000050000067836 */ /* 0x040fe20000000000 */
[----:B------:R-:W-:Y:S01]  /*0480*/  LEA.HI.X R15, R5, UR13, R8, 0x3, P0 ;  /* 0x0000000d050f7c11 */ /* 0x000fe200080f1c08 */
[----:B------:R-:W-:Y:S01]  /*0490*/  VIADD R8, R0, 0x600 ;  /* 0x0000060000087836 */ /* 0x000fe20000000000 */
[-C--:B------:R-:W-:Y:S01]  /*04a0*/  ISETP.GE.AND P2, PT, R4, R19.reuse, PT ;  /* 0x000000130400720c */ /* 0x080fe20003f46270 */
[----:B------:R-:W-:Y:S01]  /*04b0*/  VIADD R4, R0, 0x700 ;  /* 0x0000070000047836 */ /* 0x000fe20000000000 */
[----:B------:R-:W-:-:S02]  /*04c0*/  ISETP.GE.AND P1, PT, R6, R19, PT ;  /* 0x000000130600720c */ /* 0x000fc40003f26270 */
[-C--:B------:R-:W-:Y:S01]  /*04d0*/  ISETP.GE.AND P0, PT, R8, R19.reuse, PT ;  /* 0x000000130800720c */ /* 0x080fe20003f06270 */
[----:B------:R0:W5:Y:S04]  /*04e0*/  @P4 LDG.E.64 R6, desc[UR14][R14.64+0x1000] ;  /* 0x0010000e0e064981 */ /* 0x000168000c1e1b00 */
[----:B------:R0:W5:Y:S04]  /*04f0*/  @P3 LDG.E.64 R8, desc[UR14][R14.64+0x1800] ;  /* 0x0018000e0e083981 */ /* 0x000168000c1e1b00 */
[----:B------:R0:W5:Y:S04]  /*0500*/  @P2 LDG.E.64 R10, desc[UR14][R14.64+0x2000] ;  /* 0x0020000e0e0a2981 */ /* 0x000168000c1e1b00 */
[----:B------:R0:W5:Y:S04]  /*0510*/  @P1 LDG.E.64 R12, desc[UR14][R14.64+0x2800] ;  /* 0x0028000e0e0c1981 */ /* 0x000168000c1e1b00 */
[----:B------:R0:W5:Y:S04]  /*0520*/  @P0 LDG.E.64 R22, desc[UR14][R14.64+0x3000] ;  /* 0x0030000e0e160981 */ /* 0x000168000c1e1b00 */
[----:B------:R0:W5:Y:S01]  /*0530*/  @P6 LDG.E.64 R20, desc[UR14][R14.64] ;  /* 0x0000000e0e146981 */ /* 0x000162000c1e1b00 */
[----:B------:R-:W-:-:S03]  /*0540*/  ISETP.GE.AND P6, PT, R4, R19, PT ;  /* 0x000000130400720c */ /* 0x000fc60003fc6270 */
        /* <DEDUP_REMOVED lines=10> */
.L_x_116:
[----:B------:R-:W-:Y:S01]  /*05f0*/  IADD3 R4, P2, PT, R3, UR6, RZ ;  /* 0x0000000603047c10 */ /* 0x000fe2000ff5e0ff */
[----:B------:R-:W-:Y:S01]  /*0600*/  UIADD3 UR6, UP1, UP2, UR7, UR6, UR8 ;  /* 0x0000000607067290 */ /* 0x000fe2000fa3e008 */
[C-C-:B--2---:R-:W-:Y:S01]  /*0610*/  IMAD.IADD R15, R0.reuse, 0x1, -R19.reuse ;  /* 0x00000001000f7824 */ /* 0x144fe200078e0a13 */
[C---:B------:R-:W-:Y:S01]  /*0620*/  ISETP.GE.AND P0, PT, R0.reuse, R19, PT ;  /* 0x000000130000720c */ /* 0x040fe20003f06270 */
[C---:B------:R-:W-:Y:S01]  /*0630*/  VIADD R10, R0.reuse, 0x100 ;  /* 0x00000100000a7836 */ /* 0x040fe20000000000 */
[----:B------:R-:W-:Y:S01]  /*0640*/  UIADD3.X UR5, UPT, UPT, URZ, URZ, URZ, UP1, UP2 ;  /* 0x000000ffff057290 */ /* 0x000fe20008fe44ff */
[C---:B------:R-:W-:Y:S01]  /*0650*/  VIADD R14, R0.reuse, 0x200 ;  /* 0x00000200000e7836 */ /* 0x040fe20000000000 */
[----:B------:R-:W-:Y:S01]  /*0660*/  SEL R3, R0, R15, !P0 ;  /* 0x0000000f00037207 */ /* 0x000fe20004000000 */
[--C-:B------:R-:W-:Y:S01]  /*0670*/  IMAD.IADD R5, R10, 0x1, -R19.reuse ;  /* 0x000000010a057824 */ /* 0x100fe200078e0a13 */
[----:B------:R-:W-:Y:S01]  /*0680*/  SEL R2, R4, UR6, !P0 ;  /* 0x0000000604027c07 */ /* 0x000fe2000c000000 */
[----:B------:R-:W-:Y:S01]  /*0690*/  VIADD R18, R0, 0x300 ;  /* 0x0000030000127836 */ /* 0x000fe20000000000 */
[----:B------:R-:W-:Y:S01]  /*06a0*/  ISETP.GE.AND P3, PT, R10, R19, PT ;  /* 0x000000130a00720c */ /* 0x000fe20003f66270 */
[--C-:B------:R-:W-:Y:S01]  /*06b0*/  IMAD.IADD R6, R14, 0x1, -R19.reuse ;  /* 0x000000010e067824 */ /* 0x100fe200078e0a13 */
[----:B------:R-:W-:Y:S01]  /*06c0*/  IADD3 R3, P1, PT, R3, R2, RZ ;  /* 0x0000000203037210 */ /* 0x000fe20007f3e0ff */
[----:B------:R-:W-:Y:S01]  /*06d0*/  IMAD.X R2, RZ, RZ, RZ, P2 ;  /* 0x000000ffff027224 */ /* 0x000fe200010e06ff */
[----:B------:R-:W-:Y:S01]  /*06e0*/  SEL R10, R10, R5, !P3 ;  /* 0x000000050a0a7207 */ /* 0x000fe20005800000 */
[----:B------:R-:W-:Y:S01]  /*06f0*/  IMAD.IADD R12, R18, 0x1, -R19 ;  /* 0x00000001120c7824 */ /* 0x000fe200078e0a13 */
[----:B------:R-:W-:Y:S01]  /*0700*/  ISETP.GE.AND P4, PT, R14, R19, PT ;  /* 0x000000130e00720c */ /* 0x000fe20003f86270 */
[----:B------:R-:W-:Y:S01]  /*0710*/  VIADD R22, R0, 0x600 ;  /* 0x0000060000167836 */ /* 0x000fe20000000000 */
[----:B------:R-:W-:Y:S01]  /*0720*/  SEL R9, R4, UR6, !P3 ;  /* 0x0000000604097c07 */ /* 0x000fe2000d800000 */
[----:B------:R-:W0:Y:S01]  /*0730*/  LDCU.64 UR8, c[0x0][0x3a0] ;  /* 0x00007400ff0877ac */ /* 0x000e220008000a00 */
[----:B------:R-:W-:-:S02]  /*0740*/  SHF.R.S32.HI R5, RZ, 0x1f, R5 ;  /* 0x0000001fff057819 */ /* 0x000fc40000011405 */
[----:B------:R-:W-:Y:S02]  /*0750*/  LOP3.LUT R20, R0, 0x400, RZ, 0xfc, !PT ;  /* 0x0000040000147812 */ /* 0x000fe400078efcff */
[----:B------:R-:W-:Y:S02]  /*0760*/  ISETP.GE.AND P2, PT, R18, R19, PT ;  /* 0x000000131200720c */ /* 0x000fe40003f46270 */
[----:B------:R-:W-:Y:S01]  /*0770*/  SEL R14, R14, R6, !P4 ;  /* 0x000000060e0e7207 */ /* 0x000fe20006000000 */
[----:B------:R-:W-:Y:S01]  /*0780*/  IMAD.IADD R8, R20, 0x1, -R19 ;  /* 0x0000000114087824 */ /* 0x000fe200078e0a13 */
[----:B------:R-:W-:Y:S02]  /*0790*/  SEL R7, R4, UR6, !P4 ;  /* 0x0000000604077c07 */ /* 0x000fe4000e000000 */
[----:B------:R-:W-:Y:S02]  /*07a0*/  IADD3 R10, P5, PT, R10, R9, RZ ;  /* 0x000000090a0a7210 */ /* 0x000fe40007fbe0ff */
[----:B------:R-:W-:-:S02]  /*07b0*/  SEL R16, R2, UR5, !P3 ;  /* 0x0000000502107c07 */ /* 0x000fc4000d800000 */
[----:B------:R-:W-:Y:S02]  /*07c0*/  SEL R5, R5, RZ, P3 ;  /* 0x000000ff05057207 */ /* 0x000fe40001800000 */
[----:B------:R-:W-:Y:S02]  /*07d0*/  SHF.R.S32.HI R6, RZ, 0x1f, R6 ;  /* 0x0000001fff067819 */ /* 0x000fe40000011406 */
[----:B------:R-:W-:Y:S01]  /*07e0*/  SEL R9, R18, R12, !P2 ;  /* 0x0000000c12097207 */ /* 0x000fe20005000000 */
[----:B------:R-:W-:Y:S01]  /*07f0*/  IMAD.X R5, R5, 0x1, R16, P5 ;  /* 0x0000000105057824 */ /* 0x000fe200028e0610 */
[----:B------:R-:W-:Y:S02]  /*0800*/  ISETP.GE.AND P3, PT, R20, R19, PT ;  /* 0x000000131400720c */ /* 0x000fe40003f66270 */
[----:B------:R-:W-:Y:S02]  /*0810*/  SEL R18, R4, UR6, !P2 ;  /* 0x0000000604127c07 */ /* 0x000fe4000d000000 */
[----:B------:R-:W-:-:S02]  /*0820*/  IADD3 R14, P6, PT, R14, R7, RZ ;  /* 0x000000070e0e7210 */ /* 0x000fc40007fde0ff */
[----:B------:R-:W-:Y:S02]  /*0830*/  SEL R7, R2, UR5, !P4 ;  /* 0x0000000502077c07 */ /* 0x000fe4000e000000 */
[----:B------:R-:W-:Y:S02]  /*0840*/  SEL R6, R6, RZ, P4 ;  /* 0x000000ff06067207 */ /* 0x000fe40002000000 */
[----:B------:R-:W-:Y:S01]  /*0850*/  SEL R11, R20, R8, !P3 ;  /* 0x00000008140b7207 */ /* 0x000fe20005800000 */
[----:B------:R-:W-:Y:S01]  /*0860*/  VIADD R20, R0, 0x700 ;  /* 0x0000070000147836 */ /* 0x000fe20000000000 */
[----:B------:R-:W-:Y:S01]  /*0870*/  SEL R16, R4, UR6, !P3 ;  /* 0x0000000604107c07 */ /* 0x000fe2000d800000 */
[----:B------:R-:W-:Y:S01]  /*0880*/  IMAD.X R7, R6, 0x1, R7, P6 ;  /* 0x0000000106077824 */ /* 0x000fe200030e0607 */
[----:B------:R-:W-:Y:S01]  /*0890*/  IADD3 R9, P4, PT, R9, R18, RZ ;  /* 0x0000001209097210 */ /* 0x000fe20007f9e0ff */
[----:B------:R-:W-:Y:S01]  /*08a0*/  VIADD R18, R0, 0x500 ;  /* 0x0000050000127836 */ /* 0x000fe20000000000 */
[----:B------:R-:W-:Y:S01]  /*08b0*/  SHF.R.S32.HI R12, RZ, 0x1f, R12 ;  /* 0x0000001fff0c7819 */ /* 0x000fe2000001140c */
[--C-:B------:R-:W-:Y:S01]  /*08c0*/  IMAD.IADD R6, R22, 0x1, -R19.reuse ;  /* 0x0000000116067824 */ /* 0x100fe200078e0a13 */
[----:B------:R-:W-:Y:S01]  /*08d0*/  IADD3 R11, P5, PT, R11, R16, RZ ;  /* 0x000000100b0b7210 */ /* 0x000fe20007fbe0ff */
[C---:B------:R-:W-:Y:S01]  /*08e0*/  IMAD.IADD R16, R18.reuse, 0x1, -R19 ;  /* 0x0000000112107824 */ /* 0x040fe200078e0a13 */
[----:B------:R-:W-:-:S02]  /*08f0*/  ISETP.GE.AND P6, PT, R18, R19, PT ;  /* 0x000000131200720c */ /* 0x000fc40003fc6270 */
[----:B------:R-:W-:Y:S02]  /*0900*/  SEL R17, R2, UR5, !P2 ;  /* 0x0000000502117c07 */ /* 0x000fe4000d000000 */
[----:B------:R-:W-:Y:S02]  /*0910*/  SEL R12, R12, RZ, P2 ;  /* 0x000000ff0c0c7207 */ /* 0x000fe40001000000 */
[----:B------:R-:W-:Y:S02]  /*0920*/  ISETP.GE.AND P2, PT, R22, R19, PT ;  /* 0x000000131600720c */ /* 0x000fe40003f46270 */
[----:B------:R-:W-:Y:S01]  /*0930*/  SEL R13, R18, R16, !P6 ;  /* 0x00000010120d7207 */ /* 0x000fe20007000000 */
[----:B------:R-:W-:Y:S01]  /*0940*/  IMAD.X R12, R12, 0x1, R17, P4 ;  /* 0x000000010c0c7824 */ /* 0x000fe200020e0611 */
[----:B------:R-:W-:Y:S02]  /*0950*/  SEL R18, R4, UR6, !P6 ;  /* 0x0000000604127c07 */ /* 0x000fe4000f000000 */
[----:B------:R-:W-:-:S02]  /*0960*/  SHF.R.S32.HI R21, RZ, 0x1f, R8 ;  /* 0x0000001fff157819 */ /* 0x000fc40000011408 */
[----:B------:R-:W-:Y:S02]  /*0970*/  SEL R8, R22, R6, !P2 ;  /* 0x0000000616087207 */ /* 0x000fe40005000000 */
[----:B------:R-:W-:Y:S02]  /*0980*/  SEL R17, R4, UR6, !P2 ;  /* 0x0000000604117c07 */ /* 0x000fe4000d000000 */
[----:B------:R-:W-:Y:S02]  /*0990*/  SHF.R.S32.HI R22, RZ, 0x1f, R15 ;  /* 0x0000001fff167819 */ /* 0x000fe4000001140f */
[----:B------:R-:W-:Y:S02]  /*09a0*/  IADD3 R13, P4, PT, R13, R18, RZ ;  /* 0x000000120d0d7210 */ /* 0x000fe40007f9e0ff */
[----:B------:R-:W-:Y:S02]  /*09b0*/  SEL R18, R2, UR5, !P3 ;  /* 0x0000000502127c07 */ /* 0x000fe4000d800000 */
[----:B------:R-:W-:-:S02]  /*09c0*/  SEL R21, R21, RZ, P3 ;  /* 0x000000ff15157207 */ /* 0x000fc40001800000 */
[----:B------:R-:W-:Y:S01]  /*09d0*/  IADD3 R15, P3, PT, R8, R17, RZ ;  /* 0x00000011080f7210 */ /* 0x000fe20007f7e0ff */
[----:B------:R-:W-:Y:S01]  /*09e0*/  IMAD.IADD R8, R20, 0x1, -R19 ;  /* 0x0000000114087824 */ /* 0x000fe200078e0a13 */
[----:B------:R-:W-:Y:S01]  /*09f0*/  SEL R22, R22, RZ, P0 ;  /* 0x000000ff16167207 */ /* 0x000fe20000000000 */
[----:B------:R-:W-:Y:S01]  /*0a00*/  IMAD.X R18, R21, 0x1, R18, P5 ;  /* 0x0000000115127824 */ /* 0x000fe200028e0612 */
[----:B------:R-:W-:Y:S02]  /*0a10*/  SEL R25, R2, UR5, !P0 ;  /* 0x0000000502197c07 */ /* 0x000fe4000c000000 */
[C---:B------:R-:W-:Y:S02]  /*0a20*/  ISETP.GE.AND P0, PT, R20.reuse, R19, PT ;  /* 0x000000131400720c */ /* 0x040fe40003f06270 */
[----:B------:R-:W-:Y:S02]  /*0a30*/  SHF.R.S32.HI R6, RZ, 0x1f, R6 ;  /* 0x0000001fff067819 */ /* 0x000fe40000011406 */
[----:B------:R-:W-:-:S02]  /*0a40*/  SEL R17, R20, R8, !P0 ;  /* 0x0000000814117207 */ /* 0x000fc40004000000 */
[----:B------:R-:W-:Y:S02]  /*0a50*/  SEL R4, R4, UR6, !P0 ;  /* 0x0000000604047c07 */ /* 0x000fe4000c000000 */
[----:B------:R-:W-:Y:S02]  /*0a60*/  SHF.R.S32.HI R8, RZ, 0x1f, R8 ;  /* 0x0000001fff087819 */ /* 0x000fe40000011408 */
[----:B------:R-:W-:Y:S01]  /*0a70*/  SHF.R.S32.HI R23, RZ, 0x1f, R16 ;  /* 0x0000001fff177819 */ /* 0x000fe20000011410 */
[----:B------:R-:W-:Y:S01]  /*0a80*/  IMAD.X R16, R22, 0x1, R25, P1 ;  /* 0x0000000116107824 */ /* 0x000fe200008e0619 */
[----:B------:R-:W-:Y:S02]  /*0a90*/  IADD3 R17, P1, PT, R17, R4, RZ ;  /* 0x0000000411117210 */ /* 0x000fe40007f3e0ff */
[C---:B------:R-:W-:Y:S02]  /*0aa0*/  SEL R27, R2.reuse, UR5, !P2 ;  /* 0x00000005021b7c07 */ /* 0x040fe4000d000000 */
[----:B------:R-:W-:-:S02]  /*0ab0*/  SEL R25, R2, UR5, !P0 ;  /* 0x0000000502197c07 */ /* 0x000fc4000c000000 */
[----:B------:R-:W-:Y:S02]  /*0ac0*/  SEL R6, R6, RZ, P2 ;  /* 0x000000ff06067207 */ /* 0x000fe40001000000 */
[----:B------:R-:W-:Y:S02]  /*0ad0*/  SEL R8, R8, RZ, P0 ;  /* 0x000000ff08087207 */ /* 0x000fe40000000000 */
[----:B------:R-:W-:Y:S01]  /*0ae0*/  SEL R20, R2, UR5, !P6 ;  /* 0x0000000502147c07 */ /* 0x000fe2000f000000 */
[----:B------:R-:W-:Y:S01]  /*0af0*/  IMAD.X R22, R6, 0x1, R27, P3 ;  /* 0x0000000106167824 */ /* 0x000fe200018e061b */
[----:B------:R-:W-:Y:S01]  /*0b00*/  SEL R23, R23, RZ, P6 ;  /* 0x000000ff17177207 */ /* 0x000fe20003000000 */
[----:B------:R-:W-:Y:S01]  /*0b10*/  IMAD.X R24, R8, 0x1, R25, P1 ;  /* 0x0000000108187824 */ /* 0x000fe200008e0619 */
[----:B0-----:R-:W-:Y:S02]  /*0b20*/  LEA R2, P0, R3, UR8, 0x3 ;  /* 0x0000000803027c11 */ /* 0x001fe4000f8018ff */
[----:B------:R-:W-:Y:S01]  /*0b30*/  LEA R4, P1, R10, UR8, 0x3 ;  /* 0x000000080a047c11 */ /* 0x000fe2000f8218ff */
[----:B------:R-:W-:Y:S01]  /*0b40*/  IMAD.X R20, R23, 0x1, R20, P4 ;  /* 0x0000000117147824 */ /* 0x000fe200020e0614 */
[----:B------:R-:W-:-:S02]  /*0b50*/  LEA R8, P3, R9, UR8, 0x3 ;  /* 0x0000000809087c11 */ /* 0x000fc4000f8618ff */
[----:B------:R-:W-:Y:S02]  /*0b60*/  LEA R6, P2, R14, UR8, 0x3 ;  /* 0x000000080e067c11 */ /* 0x000fe4000f8418ff */
[----:B------:R-:W-:Y:S02]  /*0b70*/  LEA.HI.X R3, R3, UR9, R16, 0x3, P0 ;  /* 0x0000000903037c11 */ /* 0x000fe400080f1c10 */
[----:B------:R-:W-:Y:S02]  /*0b80*/  LEA.HI.X R5, R10, UR9, R5, 0x3, P1 ;  /* 0x000000090a057c11 */ /* 0x000fe400088f1c05 */
[----:B------:R-:W-:Y:S02]  /*0b90*/  LEA.HI.X R9, R9, UR9, R12, 0x3, P3 ;  /* 0x0000000909097c11 */ /* 0x000fe400098f1c0c */
[----:B------:R-:W-:Y:S02]  /*0ba0*/  LEA.HI.X R7, R14, UR9, R7, 0x3, P2 ;  /* 0x000000090e077c11 */ /* 0x000fe400090f1c07 */
[----:B------:R-:W-:Y:S01]  /*0bb0*/  LEA R10, P0, R11, UR8, 0x3 ;  /* 0x000000080b0a7c11 */ /* 0x000fe2000f8018ff */
[----:B------:R-:W5:Y:S01]  /*0bc0*/  LDG.E.64 R4, desc[UR14][R4.64] ;  /* 0x0000000e04047981 */ /* 0x000f62000c1e1b00 */
[----:B------:R-:W-:-:S02]  /*0bd0*/  LEA R12, P1, R13, UR8, 0x3 ;  /* 0x000000080d0c7c11 */ /* 0x000fc4000f8218ff */
[----:B------:R-:W-:Y:S01]  /*0be0*/  LEA R16, P3, R17, UR8, 0x3 ;  /* 0x0000000811107c11 */ /* 0x000fe2000f8618ff */
[----:B------:R-:W5:Y:S01]  /*0bf0*/  LDG.E.64 R6, desc[UR14][R6.64] ;  /* 0x0000000e06067981 */ /* 0x000f62000c1e1b00 */
[----:B------:R-:W-:Y:S02]  /*0c00*/  LEA R14, P2, R15, UR8, 0x3 ;  /* 0x000000080f0e7c11 */ /* 0x000fe4000f8418ff */
[----:B------:R-:W-:Y:S01]  /*0c10*/  LEA.HI.X R11, R11, UR9, R18, 0x3, P0 ;  /* 0x000000090b0b7c11 */ /* 0x000fe200080f1c12 */
[----:B------:R-:W5:Y:S01]  /*0c20*/  LDG.E.64 R8, desc[UR14][R8.64] ;  /* 0x0000000e08087981 */ /* 0x000f62000c1e1b00 */
[----:B------:R-:W-:Y:S02]  /*0c30*/  LEA.HI.X R13, R13, UR9, R20, 0x3, P1 ;  /* 0x000000090d0d7c11 */ /* 0x000fe400088f1c14 */
[----:B------:R-:W-:Y:S01]  /*0c40*/  LEA.HI.X R17, R17, UR9, R24, 0x3, P3 ;  /* 0x0000000911117c11 */ /* 0x000fe200098f1c18 */
[----:B------:R1:W5:Y:S01]  /*0c50*/  LDG.E.64 R20, desc[UR14][R2.64] ;  /* 0x0000000e02147981 */ /* 0x000362000c1e1b00 */
[----:B------:R-:W-:-:S03]  /*0c60*/  LEA.HI.X R15, R15, UR9, R22, 0x3, P2 ;  /* 0x000000090f0f7c11 */ /* 0x000fc600090f1c16 */
[----:B------:R-:W5:Y:S04]  /*0c70*/  LDG.E.64 R10, desc[UR14][R10.64] ;  /* 0x0000000e0a0a7981 */ /* 0x000f68000c1e1b00 */
[----:B------:R-:W5:Y:S04]  /*0c80*/  LDG.E.64 R12, desc[UR14][R12.64] ;  /* 0x0000000e0c0c7981 */ /* 0x000f68000c1e1b00 */
[----:B------:R1:W5:Y:S04]  /*0c90*/  LDG.E.64 R22, desc[UR14][R14.64] ;  /* 0x0000000e0e167981 */ /* 0x000368000c1e1b00 */
[----:B------:R-:W5:Y:S02]  /*0ca0*/  LDG.E.64 R16, desc[UR14][R16.64] ;  /* 0x0000000e10107981 */ /* 0x000f64000c1e1b00 */
.L_x_117:
[----:B------:R-:W2:Y:S01]  /*0cb0*/  S2UR UR6, SR_CgaCtaId ;  /* 0x00000000000679c3 */ /* 0x000ea20000008800 */
[----:B------:R-:W-:Y:S01]  /*0cc0*/  UMOV UR5, 0x400 ;  /* 0x0000040000057882 */ /* 0x000fe20000000000 */
[----:B01----:R-:W-:Y:S01]  /*0cd0*/  IMAD.SHL.U32 R2, R0, 0x8, RZ ;  /* 0x0000000800027824 */ /* 0x003fe200078e00ff */
[----:B------:R-:W-:Y:S02]  /*0ce0*/  UIADD3 UR10, UPT, UPT, -UR7, UR10, URZ ;  /* 0x0000000a070a7290 */ /* 0x000fe4000fffe1ff */
[----:B--2---:R-:W-:-:S09]  /*0cf0*/  ULEA UR5, UR6, UR5, 0x18 ;  /* 0x0000000506057291 */ /* 0x004fd2000f8ec0ff */
[----:B-----5:R-:W-:Y:S04]  /*0d00*/  STS.64 [R2+UR5], R20 ;  /* 0x0000001402007988 */ /* 0x020fe80008000a05 */
[----:B------:R-:W-:Y:S04]  /*0d10*/  STS.64 [R2+UR5+0x800], R4 ;  /* 0x0008000402007988 */ /* 0x000fe80008000a05 */
[----:B------:R-:W-:Y:S04]  /*0d20*/  STS.64 [R2+UR5+0x1000], R6 ;  /* 0x0010000602007988 */ /* 0x000fe80008000a05 */
[----:B------:R-:W-:Y:S04]  /*0d30*/  STS.64 [R2+UR5+0x1800], R8 ;  /* 0x0018000802007988 */ /* 0x000fe80008000a05 */
[----:B------:R0:W-:Y:S04]  /*0d40*/  STS.64 [R2+UR5+0x2000], R10 ;  /* 0x0020000a02007988 */ /* 0x0001e80008000a05 */
[----:B------:R1:W-:Y:S04]  /*0d50*/  STS.64 [R2+UR5+0x2800], R12 ;  /* 0x0028000c02007988 */ /* 0x0003e80008000a05 */
[----:B------:R1:W-:Y:S04]  /*0d60*/  STS.64 [R2+UR5+0x3000], R22 ;  /* 0x0030001602007988 */ /* 0x0003e80008000a05 */
[----:B------:R1:W-:Y:S01]  /*0d70*/  STS.64 [R2+UR5+0x3800], R16 ;  /* 0x0038001002007988 */ /* 0x0003e20008000a05 */
[----:B------:R-:W-:Y:S01]  /*0d80*/  BAR.SYNC.DEFER_BLOCKING 0x0 ;  /* 0x0000000000007b1d */ /* 0x000fe20000010000 */
[----:B------:R-:W-:-:S07]  /*0d90*/  VIADD R3, R19, UR10 ;  /* 0x0000000a13037c36 */ /* 0x000fce0008000000 */
[----:B------:R-:W2:Y:S01]  /*0da0*/  LDC R15, c[0x0][0x3b0] ;  /* 0x0000ec00ff0f7b82 */ /* 0x000ea20000000800 */
[----:B------:R-:W-:Y:S01]  /*0db0*/  BSSY.RECONVERGENT B0, `(.L_x_118) ;  /* 0x0000025000007945 */ /* 0x000fe20003800200 */
[----:B0-----:R-:W-:-:S04]  /*0dc0*/  VIMNMX R10, PT, PT, R2, R3, PT ;  /* 0x00000003020a7248 */ /* 0x001fc80003fe0100 */
[C---:B------:R-:W-:Y:S01]  /*0dd0*/  ISETP.GE.AND P0, PT, R10.reuse, UR10, PT ;  /* 0x0000000a0a007c0c */ /* 0x040fe2000bf06270 */
[----:B------:R-:W-:Y:S01]  /*0de0*/  VIADD R6, R10, -UR10 ;  /* 0x8000000a0a067c36 */ /* 0x000fe20008000000 */
[----:B------:R-:W-:Y:S01]  /*0df0*/  VIMNMX R5, PT, PT, R19, R10, PT ;  /* 0x0000000a13057248 */ /* 0x000fe20003fe0100 */
[----:B------:R-:W-:Y:S03]  /*0e00*/  PREEXIT ;  /* 0x000000000000782d */ /* 0x000fe60000000000 */
[----:B------:R-:W-:-:S04]  /*0e10*/  SEL R6, R6, RZ, P0 ;  /* 0x000000ff06067207 */ /* 0x000fc80000000000 */
[----:B------:R-:W-:Y:S02]  /*0e20*/  ISETP.GE.AND P0, PT, R6, R5, PT ;  /* 0x000000050600720c */ /* 0x000fe40003f06270 */
[----:B--2---:R-:W-:-:S11]  /*0e30*/  IADD3 R7, PT, PT, -R15, 0x40, RZ ;  /* 0x000000400f077810 */ /* 0x004fd60007ffe1ff */
[----:B-1----:R-:W-:Y:S05]  /*0e40*/  @P0 BRA `(.L_x_119) ;  /* 0x00000000006c0947 */ /* 0x002fea0003800000 */
[----:B------:R-:W-:Y:S01]  /*0e50*/  IMAD.MOV.U32 R4, RZ, RZ, -0x1 ;  /* 0xffffffffff047424 */ /* 0x000fe200078e00ff */
[----:B------:R-:W-:Y:S01]  /*0e60*/  ISETP.GE.AND P0, PT, R15, 0x40, PT ;  /* 0x000000400f00780c */ /* 0x000fe20003f06270 */
[----:B------:R-:W-:Y:S02]  /*0e70*/  IMAD.MOV.U32 R11, RZ, RZ, R5 ;  /* 0x000000ffff0b7224 */ /* 0x000fe400078e0005 */
[----:B------:R-:W-:Y:S01]  /*0e80*/  IMAD.IADD R23, R19, 0x1, R10 ;  /* 0x0000000113177824 */ /* 0x000fe200078e020a */
[CC--:B------:R-:W-:Y:S02]  /*0e90*/  SHF.L.U32 R17, R4.reuse, R7.reuse, RZ ;  /* 0x0000000704117219 */ /* 0x0c0fe400000006ff */
[----:B------:R-:W-:Y:S02]  /*0ea0*/  SHF.L.U64.HI R21, R4, R7, 0xffffffff ;  /* 0xffffffff04157419 */ /* 0x000fe40000010207 */
[----:B------:R-:W-:Y:S02]  /*0eb0*/  SEL R17, R17, 0xffffffff, !P0 ;  /* 0xffffffff11117807 */ /* 0x000fe40004000000 */
[----:B------:R-:W-:-:S07]  /*0ec0*/  SEL R21, R21, 0xffffffff, !P0 ;  /* 0xffffffff15157807 */ /* 0x000fce0004000000 */
.L_x_120:
        /* <DEDUP_REMOVED lines=19> */
.L_x_119:
[----:B------:R-:W-:Y:S05]  /*1000*/  BSYNC.RECONVERGENT B0 ;  /* 0x0000000000007941 */ /* 0x000fea0003800200 */
.L_x_118:
[----:B------:R-:W-:Y:S01]  /*1010*/  IADD3 R10, PT, PT, R19, R10, -R6 ;  /* 0x0000000a130a7210 */ /* 0x000fe20007ffe806 */
[----:B------:R-:W-:Y:S01]  /*1020*/  IMAD.MOV.U32 R4, RZ, RZ, -0x1 ;  /* 0xffffffffff047424 */ /* 0x000fe200078e00ff */
[----:B------:R-:W-:Y:S01]  /*1030*/  LEA R11, R6, UR5, 0x3 ;  /* 0x00000005060b7c11 */ /* 0x000fe2000f8e18ff */
[----:B------:R-:W-:Y:S01]  /*1040*/  BSSY.RECONVERGENT B0, `(.L_x_121) ;  /* 0x0000015000007945 */ /* 0x000fe20003800200 */
[C---:B------:R-:W-:Y:S02]  /*1050*/  LEA R9, R10.reuse, UR5, 0x3 ;  /* 0x000000050a097c11 */ /* 0x040fe4000f8e18ff */
[----:B------:R-:W-:Y:S01]  /*1060*/  ISETP.GE.AND P1, PT, R10, R3, PT ;  /* 0x000000030a00720c */ /* 0x000fe20003f26270 */
[----:B------:R0:W1:Y:S01]  /*1070*/  LDS.64 R22, [R11] ;  /* 0x000000000b167984 */ /* 0x0000620000000a00 */
[----:B------:R-:W-:Y:S02]  /*1080*/  ISETP.GE.AND P2, PT, R15, 0x40, PT ;  /* 0x000000400f00780c */ /* 0x000fe40003f46270 */
[CC--:B------:R-:W-:Y:S01]  /*1090*/  SHF.L.U32 R25, R4.reuse, R7.reuse, RZ ;  /* 0x0000000704197219 */ /* 0x0c0fe200000006ff */
[----:B------:R0:W2:Y:S01]  /*10a0*/  LDS.64 R20, [R9] ;  /* 0x0000000009147984 */ /* 0x0000a20000000a00 */
[----:B------:R-:W-:-:S02]  /*10b0*/  SHF.L.U64.HI R18, R4, R7, 0xffffffff ;  /* 0xffffffff04127419 */ /* 0x000fc40000010207 */
[----:B------:R-:W-:Y:S02]  /*10c0*/  PLOP3.LUT P0, PT, PT, PT, PT, 0x8, 0x80 ;  /* 0x000000000080781c */ /* 0x000fe40003f0e170 */
[----:B------:R-:W-:Y:S02]  /*10d0*/  SEL R25, R25, 0xffffffff, !P2 ;  /* 0xffffffff19197807 */ /* 0x000fe40005000000 */
[----:B------:R-:W-:Y:S01]  /*10e0*/  SEL R18, R18, 0xffffffff, !P2 ;  /* 0xffffffff12127807 */ /* 0x000fe20005000000 */
[----:B0-----:R-:W-:Y:S08]  /*10f0*/  @P1 BRA `(.L_x_122) ;  /* 0x0000000000241947 */ /* 0x001ff00003800000 */
[----:B------:R-:W-:Y:S02]  /*1100*/  ISETP.GE.AND P2, PT, R6, R19, PT ;  /* 0x000000130600720c */ /* 0x000fe40003f46270 */
        /* <DEDUP_REMOVED lines=8> */
.L_x_122:
[----:B------:R-:W-:Y:S05]  /*1190*/  BSYNC.RECONVERGENT B0 ;  /* 0x0000000000007941 */ /* 0x000fea0003800200 */
.L_x_121:
        /* <DEDUP_REMOVED lines=23> */
.L_x_124:
[----:B------:R-:W-:Y:S05]  /*1310*/  BSYNC.RECONVERGENT B0 ;  /* 0x0000000000007941 */ /* 0x000fea0003800200 */
.L_x_123:
[----:B------:R-:W-:Y:S01]  /*1320*/  @!P0 IMAD.MOV R8, RZ, RZ, R12 ;  /* 0x000000ffff088224 */ /* 0x000fe200078e020c */
[----:B------:R-:W-:Y:S01]  /*1330*/  BSSY.RECONVERGENT B0, `(.L_x_125) ;  /* 0x0000016000007945 */ /* 0x000fe20003800200 */
[----:B------:R-:W-:Y:S01]  /*1340*/  @P0 IMAD.MOV R10, RZ, RZ, R14 ;  /* 0x000000ffff0a0224 */ /* 0x000fe200078e020e */
[----:B-12---:R-:W-:Y:S01]  /*1350*/  SEL R6, R20, R22, P0 ;  /* 0x0000001614067207 */ /* 0x006fe20000000000 */
[C---:B------:R-:W-:Y:S01]  /*1360*/  VIADD R12, R8.reuse, 0x1 ;  /* 0x00000001080c7836 */ /* 0x040fe20000000000 */
[----:B------:R-:W-:Y:S01]  /*1370*/  ISETP.GE.AND P1, PT, R8, R3, PT ;  /* 0x000000030800720c */ /* 0x000fe20003f26270 */
        /* <DEDUP_REMOVED lines=17> */
.L_x_126:
[----:B------:R-:W-:Y:S05]  /*1490*/  BSYNC.RECONVERGENT B0 ;  /* 0x0000000000007941 */ /* 0x000fea0003800200 */
.L_x_125:
        /* <DEDUP_REMOVED lines=8> */
[----:B0-----:R-:W-:Y:S02]  /*1520*/  @P0 LEA R11, R12, UR5, 0x3 ;  /* 0x000000050c0b0c11 */ /* 0x001fe4000f8e18ff */
        /* <DEDUP_REMOVED lines=14> */
.L_x_128:
[----:B------:R-:W-:Y:S05]  /*1610*/  BSYNC.RECONVERGENT B0 ;  /* 0x0000000000007941 */ /* 0x000fea0003800200 */
.L_x_127:
[----:B------:R-:W-:Y:S01]  /*1620*/  @!P0 IMAD.MOV R16, RZ, RZ, R12 ;  /* 0x000000ffff108224 */ /* 0x000fe200078e020c */
[----:B------:R-:W-:Y:S01]  /*1630*/  BSSY.RECONVERGENT B0, `(.L_x_129) ;  /* 0x0000016000007945 */ /* 0x000fe20003800200 */
[----:B------:R-:W-:Y:S01]  /*1640*/  @P0 IMAD.MOV R24, RZ, RZ, R14 ;  /* 0x000000ffff180224 */ /* 0x000fe200078e020e */
[----:B012---:R-:W-:Y:S01]  /*1650*/  SEL R10, R20, R22, P0 ;  /* 0x00000016140a7207 */ /* 0x007fe20000000000 */
        /* <DEDUP_REMOVED lines=19> */
.L_x_130:
[----:B------:R-:W-:Y:S05]  /*1790*/  BSYNC.RECONVERGENT B0 ;  /* 0x0000000000007941 */ /* 0x000fea0003800200 */
.L_x_129:
        /* <DEDUP_REMOVED lines=23> */
.L_x_132:
[----:B------:R-:W-:Y:S05]  /*1910*/  BSYNC.RECONVERGENT B0 ;  /* 0x0000000000007941 */ /* 0x000fea0003800200 */
.L_x_131:
[----:B------:R-:W-:Y:S01]  /*1920*/  @!P0 IMAD.MOV R16, RZ, RZ, R14 ;  /* 0x000000ffff108224 */ /* 0x000fe200078e020e */
[----:B------:R-:W-:Y:S01]  /*1930*/  BSSY.RECONVERGENT B0, `(.L_x_133) ;  /* 0x0000014000007945 */ /* 0x000fe20003800200 */
[----:B------:R-:W-:Y:S01]  /*1940*/  @P0 IMAD.MOV R28, RZ, RZ, R26 ;  /* 0x000000ffff1c0224 */ /* 0x000fe200078e021a */
[----:B-12---:R-:W-:Y:S02]  /*1950*/  SEL R14, R20, R22, P0 ;  /* 0x00000016140e7207 */ /* 0x006fe40000000000 */
[----:B------:R-:W-:Y:S02]  /*1960*/  ISETP.GE.AND P1, PT, R16, R3, PT ;  /* 0x000000031000720c */ /* 0x000fe40003f26270 */
        /* <DEDUP_REMOVED lines=16> */
.L_x_134:
[----:B------:R-:W-:Y:S05]  /*1a70*/  BSYNC.RECONVERGENT B0 ;  /* 0x0000000000007941 */ /* 0x000fea0003800200 */
.L_x_133:
[----:B0-----:R-:W-:Y:S01]  /*1a80*/  VIADD R24, R28, 0x1 ;  /* 0x000000011c187836 */ /* 0x001fe20000000000 */
[----:B-12---:R-:W-:Y:S01]  /*1a90*/  SEL R17, R21, R23, P0 ;  /* 0x0000001715117207 */ /* 0x006fe20000000000 */
[----:B------:R-:W-:Y:S01]  /*1aa0*/  @P0 IMAD.MOV R24, RZ, RZ, R28 ;  /* 0x000000ffff180224 */ /* 0x000fe200078e021c */
[----:B------:R-:W-:Y:S01]  /*1ab0*/  BSSY.RECONVERGENT B0, `(.L_x_135) ;  /* 0x0000017000007945 */ /* 0x000fe20003800200 */
[----:B------:R-:W-:Y:S02]  /*1ac0*/  VIADD R26, R16, 0x1 ;  /* 0x00000001101a7836 */ /* 0x000fe40000000000 */
[----:B------:R-:W-:Y:S01]  /*1ad0*/  @!P0 IMAD.MOV R26, RZ, RZ, R16 ;  /* 0x000000ffff1a8224 */ /* 0x000fe200078e0210 */
[----:B------:R-:W-:Y:S02]  /*1ae0*/  @!P0 LEA R27, R24, UR5, 0x3 ;  /* 0x00000005181b8c11 */ /* 0x000fe4000f8e18ff */
[----:B------:R-:W-:Y:S02]  /*1af0*/  SEL R16, R20, R22, P0 ;  /* 0x0000001614107207 */ /* 0x000fe40000000000 */
[C---:B------:R-:W-:Y:S01]  /*1b00*/  ISETP.GE.AND P1, PT, R26.reuse, R3, PT ;  /* 0x000000031a00720c */ /* 0x040fe20003f26270 */
[----:B------:R-:W0:Y:S01]  /*1b10*/  @!P0 LDS.64 R22, [R27] ;  /* 0x000000001b168984 */ /* 0x000e220000000a00 */
[----:B------:R-:W-:-:S05]  /*1b20*/  @P0 LEA R26, R26, UR5, 0x3 ;  /* 0x000000051a1a0c11 */ /* 0x000fca000f8e18ff */
[----:B------:R1:W2:Y:S01]  /*1b30*/  @P0 LDS.64 R20, [R26] ;  /* 0x000000001a140984 */ /* 0x0002a20000000a00 */
[----:B0-----:R-:W-:Y:S02]  /*1b40*/  IMAD.MOV.U32 R3, RZ, RZ, R22 ;  /* 0x000000ffff037224 */ /* 0x001fe400078e0016 */
[----:B------:R-:W-:-:S03]  /*1b50*/  IMAD.MOV.U32 R28, RZ, RZ, R23 ;  /* 0x000000ffff1c7224 */ /* 0x000fc600078e0017 */
[----:B-1----:R-:W-:Y:S05]  /*1b60*/  @P1 BRA `(.L_x_136) ;  /* 0x00000000002c1947 */ /* 0x002fea0003800000 */
[----:B------:R-:W-:Y:S01]  /*1b70*/  ISETP.GE.AND P1, PT, R24, R19, PT ;  /* 0x000000131800720c */ /* 0x000fe20003f26270 */
        /* <DEDUP_REMOVED lines=10> */
.L_x_136:
[----:B------:R-:W-:Y:S05]  /*1c20*/  BSYNC.RECONVERGENT B0 ;  /* 0x0000000000007941 */ /* 0x000fea0003800200 */
.L_x_135:
[----:B------:R-:W-:Y:S01]  /*1c30*/  BAR.SYNC.DEFER_BLOCKING 0x0 ;  /* 0x0000000000007b1d */ /* 0x000fe20000010000 */
[----:B------:R-:W-:Y:S01]  /*1c40*/  IMAD.MOV.U32 R18, RZ, RZ, R3 ;  /* 0x000000ffff127224 */ /* 0x000fe200078e0003 */
[----:B------:R-:W-:Y:S01]  /*1c50*/  USHF.L.U32 UR4, UR4, 0xb, URZ ;  /* 0x0000000b04047899 */ /* 0x000fe200080006ff */
[----:B------:R-:W-:-:S03]  /*1c60*/  IMAD.MOV.U32 R19, RZ, RZ, R28 ;  /* 0x000000ffff137224 */ /* 0x000fc600078e001c */
[----:B------:R-:W-:Y:S08]  /*1c70*/  BRA.U !UP0, `(.L_x_137) ;  /* 0x0000000108f47547 */ /* 0x000ff0000b800000 */
[----:B------:R-:W0:Y:S01]  /*1c80*/  S2R R22, SR_LANEID ;  /* 0x0000000000167919 */ /* 0x000e220000000000 */
[----:B------:R-:W-:Y:S01]  /*1c90*/  LOP3.LUT R3, R2, 0x1f00, RZ, 0xc0, !PT ;  /* 0x00001f0002037812 */ /* 0x000fe200078ec0ff */
[----:B------:R-:W1:Y:S03]  /*1ca0*/  LDCU.64 UR6, c[0x0][0x3a0] ;  /* 0x00007400ff0677ac */ /* 0x000e660008000a00 */
[----:B------:R-:W-:-:S04]  /*1cb0*/  LOP3.LUT R0, R3, 0x1f, R0, 0xf8, !PT ;  /* 0x0000001f03007812 */ /* 0x000fc800078ef800 */
[----:B------:R-:W-:Y:S01]  /*1cc0*/  IADD3 R0, P0, PT, R0, UR4, RZ ;  /* 0x0000000400007c10 */ /* 0x000fe2000ff1e0ff */
[----:B0-----:R-:W-:-:S04]  /*1cd0*/  IMAD R2, R22, 0x8, R3 ;  /* 0x0000000816027824 */ /* 0x001fc800078e0203 */
[----:B------:R-:W-:Y:S01]  /*1ce0*/  IMAD.X R3, RZ, RZ, RZ, P0 ;  /* 0x000000ffff037224 */ /* 0x000fe200000e06ff */
[----:B--2---:R-:W-:Y:S01]  /*1cf0*/  LEA.HI.SX32 R20, R2, R2, 0x1b ;  /* 0x0000000202147211 */ /* 0x004fe200078fdaff */
        /* <DEDUP_REMOVED lines=21> */
[----:B------:R3:W-:Y:S01]  /*1e50*/  STS.64 [R21+0x30], R16 ;  /* 0x0000301015007388 */ /* 0x0007e20000000a00 */
        /* <DEDUP_REMOVED lines=9> */
[----:B------:R-:W4:Y:S01]  /*1ef0*/  LDS.64 R4, [R4] ;  /* 0x0000000004047984 */ /* 0x000f220000000a00 */
[----:B--2---:R-:W-:Y:S02]  /*1f00*/  LEA R14, R9, UR5, 0x3 ;  /* 0x00000005090e7c11 */ /* 0x004fe4000f8e18ff */
[----:B---3--:R-:W-:Y:S01]  /*1f10*/  LEA R16, R11, UR5, 0x3 ;  /* 0x000000050b107c11 */ /* 0x008fe2000f8e18ff */
[----:B------:R-:W2:Y:S01]  /*1f20*/  LDS.64 R6, [R6+0x100] ;  /* 0x0001000006067984 */ /* 0x000ea20000000a00 */
[----:B0-----:R-:W-:-:S02]  /*1f30*/  LEA R18, R13, UR5, 0x3 ;  /* 0x000000050d127c11 */ /* 0x001fc4000f8e18ff */
[C---:B-1----:R-:W-:Y:S01]  /*1f40*/  LEA R2, P0, R0.reuse, UR6, 0x3 ;  /* 0x0000000600027c11 */ /* 0x042fe2000f8018ff */
[----:B------:R-:W0:Y:S03]  /*1f50*/  LDS.64 R8, [R8+0x200] ;  /* 0x0002000008087984 */ /* 0x000e260000000a00 */
[----:B------:R-:W-:Y:S01]  /*1f60*/  LEA.HI.X R3, R0, UR7, R3, 0x3, P0 ;  /* 0x0000000700037c11 */ /* 0x000fe200080f1c03 */
[----:B------:R-:W1:Y:S04]  /*1f70*/  LDS.64 R10, [R10+0x300] ;  /* 0x000300000a0a7984 */ /* 0x000e680000000a00 */
[----:B------:R-:W3:Y:S04]  /*1f80*/  LDS.64 R12, [R12+0x400] ;  /* 0x000400000c0c7984 */ /* 0x000ee80000000a00 */
[----:B------:R-:W5:Y:S04]  /*1f90*/  LDS.64 R14, [R14+0x500] ;  /* 0x000500000e0e7984 */ /* 0x000f680000000a00 */
[----:B------:R-:W5:Y:S04]  /*1fa0*/  LDS.64 R16, [R16+0x600] ;  /* 0x0006000010107984 */ /* 0x000f680000000a00 */
[----:B------:R-:W5:Y:S04]  /*1fb0*/  LDS.64 R18, [R18+0x700] ;  /* 0x0007000012127984 */ /* 0x000f680000000a00 */
[----:B----4-:R-:W-:Y:S04]  /*1fc0*/  STG.E.64 desc[UR14][R2.64], R4 ;  /* 0x0000000402007986 */ /* 0x010fe8000c101b0e */
[----:B--2---:R-:W-:Y:S04]  /*1fd0*/  STG.E.64 desc[UR14][R2.64+0x100], R6 ;  /* 0x0001000602007986 */ /* 0x004fe8000c101b0e */
[----:B0-----:R-:W-:Y:S04]  /*1fe0*/  STG.E.64 desc[UR14][R2.64+0x200], R8 ;  /* 0x0002000802007986 */ /* 0x001fe8000c101b0e */
[----:B-1----:R-:W-:Y:S04]  /*1ff0*/  STG.E.64 desc[UR14][R2.64+0x300], R10 ;  /* 0x0003000a02007986 */ /* 0x002fe8000c101b0e */
[----:B---3--:R-:W-:Y:S04]  /*2000*/  STG.E.64 desc[UR14][R2.64+0x400], R12 ;  /* 0x0004000c02007986 */ /* 0x008fe8000c101b0e */
[----:B-----5:R-:W-:Y:S04]  /*2010*/  STG.E.64 desc[UR14][R2.64+0x500], R14 ;  /* 0x0005000e02007986 */ /* 0x020fe8000c101b0e */
[----:B------:R-:W-:Y:S04]  /*2020*/  STG.E.64 desc[UR14][R2.64+0x600], R16 ;  /* 0x0006001002007986 */ /* 0x000fe8000c101b0e */
[----:B------:R-:W-:Y:S01]  /*2030*/  STG.E.64 desc[UR14][R2.64+0x700], R18 ;  /* 0x0007001202007986 */ /* 0x000fe2000c101b0e */
[----:B------:R-:W-:Y:S05]  /*2040*/  EXIT ;  /* 0x000000000000794d */ /* 0x000fea0003800000 */
.L_x_137:
[----:B------:R-:W2:Y:S01]  /*2050*/  S2R R3, SR_LANEID ;  /* 0x0000000000037919 */ /* 0x000ea20000000000 */
[----:B------:R-:W-:Y:S01]  /*2060*/  LOP3.LUT R2, R2, 0x1f00, RZ, 0xc0, !PT ;  /* 0x00001f0002027812 */ /* 0x000fe200078ec0ff */
[----:B------:R-:W0:Y:S04]  /*2070*/  LDCU.64 UR6, c[0x0][0x388] ;  /* 0x00007100ff0677ac */ /* 0x000e280008000a00 */
[----:B--2---:R-:W-:-:S04]  /*2080*/  IMAD R20, R3, 0x8, R2 ;  /* 0x0000000803147824 */ /* 0x004fc800078e0202 */
        /* <DEDUP_REMOVED lines=12> */
[----:B-1----:R-:W-:-:S03]  /*2150*/  VIADD R4, R3, 0x60 ;  /* 0x0000006003047836 */ /* 0x002fc60000000000 */
        /* <DEDUP_REMOVED lines=10> */
[----:B-1----:R-:W-:Y:S01]  /*2200*/  VIADD R12, R3, 0xe0 ;  /* 0x000000e0030c7836 */ /* 0x002fe20000000000 */
[----:B------:R-:W-:Y:S01]  /*2210*/  LEA.HI.SX32 R11, R10, R3, 0x1b ;  /* 0x000000030a0b7211 */ /* 0x000fe200078fdaff */
[----:B------:R1:W-:Y:S01]  /*2220*/  STS.64 [R21+0x38], R18 ;  /* 0x0000381215007388 */ /* 0x0003e20000000a00 */
[----:B------:R-:W-:-:S02]  /*2230*/  LEA R6, R22, UR5, 0x3 ;  /* 0x0000000516067c11 */ /* 0x000fc4000f8e18ff */
[----:B------:R-:W-:Y:S02]  /*2240*/  LEA.HI.SX32 R3, R12, R3, 0x1b ;  /* 0x000000030c037211 */ /* 0x000fe400078fdaff */
[----:B------:R-:W-:Y:S02]  /*2250*/  LEA R8, R24, UR5, 0x3 ;  /* 0x0000000518087c11 */ /* 0x000fe4000f8e18ff */
[----:B------:R-:W-:Y:S01]  /*2260*/  LEA R10, R5, UR5, 0x3 ;  /* 0x00000005050a7c11 */ /* 0x000fe2000f8e18ff */
[----:B------:R-:W-:Y:S01]  /*2270*/  NOP ;  /* 0x0000000000007918 */ /* 0x000fe20000000000 */
[----:B------:R-:W-:Y:S01]  /*2280*/  LEA R12, R7, UR5, 0x3 ;  /* 0x00000005070c7c11 */ /* 0x000fe2000f8e18ff */
[----:B------:R-:W4:Y:S01]  /*2290*/  LDS.64 R4, [R4] ;  /* 0x0000000004047984 */ /* 0x000f220000000a00 */
[----:B--2---:R-:W-:Y:S02]  /*22a0*/  LEA R14, R9, UR5, 0x3 ;  /* 0x00000005090e7c11 */ /* 0x004fe4000f8e18ff */
[----:B---3--:R-:W-:Y:S01]  /*22b0*/  LEA R16, R11, UR5, 0x3 ;  /* 0x000000050b107c11 */ /* 0x008fe2000f8e18ff */
[----:B------:R-:W2:Y:S01]  /*22c0*/  LDS.64 R6, [R6+0x100] ;  /* 0x0001000006067984 */ /* 0x000ea20000000a00 */
[----:B-1----:R-:W-:-:S02]  /*22d0*/  LEA R18, R3, UR5, 0x3 ;  /* 0x0000000503127c11 */ /* 0x002fc4000f8e18ff */
[----:B------:R-:W-:Y:S01]  /*22e0*/  LOP3.LUT R3, R0, 0x1f, RZ, 0xc0, !PT ;  /* 0x0000001f00037812 */ /* 0x000fe200078ec0ff */
[----:B------:R-:W1:Y:S04]  /*22f0*/  LDS.64 R8, [R8+0x200] ;  /* 0x0002000008087984 */ /* 0x000e680000000a00 */
[----:B------:R-:W3:Y:S01]  /*2300*/  LDS.64 R10, [R10+0x300] ;  /* 0x000300000a0a7984 */ /* 0x000ee20000000a00 */
[----:B------:R-:W-:-:S03]  /*2310*/  VIADD R3, R3, UR4 ;  /* 0x0000000403037c36 */ /* 0x000fc60008000000 */
[----:B------:R-:W5:Y:S02]  /*2320*/  LDS.64 R12, [R12+0x400] ;  /* 0x000400000c0c7984 */ /* 0x000f640000000a00 */
[----:B------:R-:W-:Y:S02]  /*2330*/  IADD3 R3, P0, PT, R2, R3, RZ ;  /* 0x0000000302037210 */ /* 0x000fe40007f1e0ff */
[----:B------:R-:W5:Y:S03]  /*2340*/  LDS.64 R14, [R14+0x500] ;  /* 0x000500000e0e7984 */ /* 0x000f660000000a00 */
[----:B------:R-:W-:Y:S01]  /*2350*/  IMAD.X R0, RZ, RZ, RZ, P0 ;  /* 0x000000ffff007224 */ /* 0x000fe200000e06ff */
[----:B------:R-:W5:Y:S01]  /*2360*/  LDS.64 R16, [R16+0x600] ;  /* 0x0006000010107984 */ /* 0x000f620000000a00 */
[----:B0-----:R-:W-:-:S03]  /*2370*/  LEA R2, P0, R3, UR6, 0x3 ;  /* 0x0000000603027c11 */ /* 0x001fc6000f8018ff */
[----:B------:R-:W0:Y:S01]  /*2380*/  LDS.64 R18, [R18+0x700] ;  /* 0x0007000012127984 */ /* 0x000e220000000a00 */
[----:B------:R-:W-:-:S05]  /*2390*/  LEA.HI.X R3, R3, UR7, R0, 0x3, P0 ;  /* 0x0000000703037c11 */ /* 0x000fca00080f1c00 */
[----:B----4-:R-:W-:Y:S04]  /*23a0*/  STG.E.64 desc[UR14][R2.64], R4 ;  /* 0x0000000402007986 */ /* 0x010fe8000c101b0e */
[----:B--2---:R-:W-:Y:S04]  /*23b0*/  STG.E.64 desc[UR14][R2.64+0x100], R6 ;  /* 0x0001000602007986 */ /* 0x004fe8000c101b0e */
[----:B-1----:R-:W-:Y:S04]  /*23c0*/  STG.E.64 desc[UR14][R2.64+0x200], R8 ;  /* 0x0002000802007986 */ /* 0x002fe8000c101b0e */
[----:B---3--:R-:W-:Y:S04]  /*23d0*/  STG.E.64 desc[UR14][R2.64+0x300], R10 ;  /* 0x0003000a02007986 */ /* 0x008fe8000c101b0e */
[----:B-----5:R-:W-:Y:S04]  /*23e0*/  STG.E.64 desc[UR14][R2.64+0x400], R12 ;  /* 0x0004000c02007986 */ /* 0x020fe8000c101b0e */
[----:B------:R-:W-:Y:S04]  /*23f0*/  STG.E.64 desc[UR14][R2.64+0x500], R14 ;  /* 0x0005000e02007986 */ /* 0x000fe8000c101b0e */
[----:B------:R-:W-:Y:S04]  /*2400*/  STG.E.64 desc[UR14][R2.64+0x600], R16 ;  /* 0x0006001002007986 */ /* 0x000fe8000c101b0e */
[----:B0-----:R-:W-:Y:S01]  /*2410*/  STG.E.64 desc[UR14][R2.64+0x700], R18 ;  /* 0x0007001202007986 */ /* 0x001fe2000c101b0e */
[----:B------:R-:W-:Y:S05]  /*2420*/  EXIT ;  /* 0x000000000000794d */ /* 0x000fea0003800000 */
.L_x_115:
[----:B------:R-:W0:Y:S01]  /*2430*/  LDCU.64 UR6, c[0x0][0x3b8] ;  /* 0x00007700ff0677ac */ /* 0x000e220008000a00 */
[----:B------:R-:W-:Y:S02]  /*2440*/  UIADD3 UR9, UPT, UPT, -UR9, URZ, URZ ;  /* 0x000000ff09097290 */ /* 0x000fe4000fffe1ff */
[----:B------:R-:W-:Y:S01]  /*2450*/  ULOP3.LUT UR11, UR8, 0xfffff800, URZ, 0xc0, !UPT ;  /* 0xfffff800080b7892 */ /* 0x000fe2000f8ec0ff */
[----:B------:R-:W1:Y:S01]  /*2460*/  LDCU.U8 UR16, c[0x0][0x380] ;  /* 0x00007000ff1077ac */ /* 0x000e620008000000 */
[----:B0-----:R-:W-:-:S06]  /*2470*/  UIMAD.WIDE.U32 UR6, UR4, 0x4, UR6 ;  /* 0x00000004040678a5 */ /* 0x001fcc000f8e0006 */
[----:B------:R-:W-:Y:S02]  /*2480*/  IMAD.U32 R2, RZ, RZ, UR6 ;  /* 0x00000006ff027e24 */ /* 0x000fe4000f8e00ff */
[----:B------:R-:W-:-:S03]  /*2490*/  IMAD.U32 R3, RZ, RZ, UR7 ;  /* 0x00000007ff037e24 */ /* 0x000fc6000f8e00ff */
[----:B------:R-:W0:Y:S02]  /*24a0*/  LDCU UR7, c[0x0][0x398] ;  /* 0x00007300ff0777ac */ /* 0x000e240008000800 */
[----:B------:R-:W3:Y:S04]  /*24b0*/  LDG.E R4, desc[UR14][R2.64+0x4] ;  /* 0x0000040e02047981 */ /* 0x000ee8000c1e1900 */
[----:B------:R4:W5:Y:S01]  /*24c0*/  LDG.E R5, desc[UR14][R2.64] ;  /* 0x0000000e02057981 */ /* 0x000962000c1e1900 */
[----:B------:R-:W-:Y:S01]  /*24d0*/  ULOP3.LUT UR5, UR4, UR9, URZ, 0xc0, !UPT ;  /* 0x0000000904057292 */ /* 0x000fe2000f8ec0ff */
[----:B------:R-:W-:Y:S01]  /*24e0*/  BSSY.RECONVERGENT B0, `(.L_x_138) ;  /* 0x00000fa000007945 */ /* 0x000fe20003800200 */
[----:B------:R-:W-:Y:S01]  /*24f0*/  ULOP3.LUT UR13, UR4, UR9, URZ, 0xfc, !UPT ;  /* 0x00000009040d7292 */ /* 0x000fe2000f8efcff */
[----:B------:R-:W-:Y:S01]  /*2500*/  ACQBULK ;  /* 0x000000000000782e */ /* 0x000fe20000000000 */
[----:B------:R-:W-:-:S02]  /*2510*/  UIADD3 UR6, UPT, UPT, -UR5, UR4, URZ ;  /* 0x0000000405067290 */ /* 0x000fc4000fffe1ff */
[----:B------:R-:W-:Y:S02]  /*2520*/  USHF.L.U32 UR10, UR5, 0xb, URZ ;  /* 0x0000000b050a7899 */ /* 0x000fe400080006ff */
[----:B------:R-:W-:Y:S02]  /*2530*/  USHF.L.U32 UR8, UR6, 0xb, URZ ;  /* 0x0000000b06087899 */ /* 0x000fe400080006ff */
[----:B0-----:R-:W-:Y:S02]  /*2540*/  UIADD3 UR12, UPT, UPT, -UR10, UR7, URZ ;  /* 0x000000070a0c7290 */ /* 0x001fe4000fffe1ff */
[----:B------:R-:W-:Y:S02]  /*2550*/  UISETP.NE.AND UP0, UPT, UR8, -0x800, UPT ;  /* 0xfffff8000800788c */ /* 0x000fe4000bf05270 */
[----:B------:R-:W-:-:S04]  /*2560*/  UISETP.LT.U32.AND UP1, UPT, UR11, UR12, UPT ;  /* 0x0000000c0b00728c */ /* 0x000fc8000bf21070 */
[----:B------:R-:W-:-:S04]  /*2570*/  USEL UR7, UR11, UR12, !UP1 ;  /* 0x0000000c0b077287 */ /* 0x000fc8000c800000 */
[----:B------:R-:W-:Y:S02]  /*2580*/  UIADD3 UR9, UPT, UPT, -UR11, UR7, URZ ;  /* 0x000000070b097290 */ /* 0x000fe4000fffe1ff */
[----:B------:R-:W-:Y:S02]  /*2590*/  UIADD3 UR7, UPT, UPT, UR8, 0x7ff, URZ ;  /* 0x000007ff08077890 */ /* 0x000fe4000fffe0ff */
[----:B------:R-:W-:Y:S02]  /*25a0*/  @UP0 UIADD3 UR7, UPT, UPT, UR8, 0x800, URZ ;  /* 0x0000080008070890 */ /* 0x000fe4000fffe0ff */
[----:B----4-:R-:W-:Y:S01]  /*25b0*/  IMAD.U32 R3, RZ, RZ, UR8 ;  /* 0x00000008ff037e24 */ /* 0x010fe2000f8e00ff */
[----:B------:R-:W-:Y:S01]  /*25c0*/  UISETP.NE.AND UP0, UPT, UR13, -0x1, UPT ;  /* 0xffffffff0d00788c */ /* 0x000fe2000bf05270 */
[----:B------:R-:W-:Y:S01]  /*25d0*/  IMAD.U32 R2, RZ, RZ, UR9 ;  /* 0x00000009ff027e24 */ /* 0x000fe2000f8e00ff */
[----:B-1----:R-:W-:Y:S02]  /*25e0*/  UPRMT UR16, UR16, 0x8880, URZ ;  /* 0x0000888010107896 */ /* 0x002fe400080000ff */
[----:B------:R-:W-:Y:S01]  /*25f0*/  UISETP.LT.U32.AND UP1, UPT, UR11, UR12, UPT ;  /* 0x0000000c0b00728c */ /* 0x000fe2000bf21070 */
[----:B---3--:R-:W-:-:S02]  /*2600*/  R2UR UR6, R4 ;  /* 0x00000000040672ca */ /* 0x008fc400000e0000 */
[----:B-----5:R-:W-:-:S11]  /*2610*/  R2UR UR5, R5 ;  /* 0x00000000050572ca */ /* 0x020fd600000e0000 */
[----:B------:R-:W-:-:S04]  /*2620*/  UIADD3 UR6, UPT, UPT, -UR10, UR6, URZ ;  /* 0x000000060a067290 */ /* 0x000fc8000fffe1ff */
[----:B------:R-:W-:Y:S02]  /*2630*/  UIADD3 UR8, UPT, UPT, -UR6, UR7, URZ ;  /* 0x0000000706087290 */ /* 0x000fe4000fffe1ff */
[----:B------:R-:W-:Y:S02]  /*2640*/  UIADD3 UR5, UPT, UPT, -UR10, UR5, URZ ;  /* 0x000000050a057290 */ /* 0x000fe4000fffe1ff */
[----:B------:R-:W-:-:S04]  /*2650*/  USEL UR8, UR11, UR8, !UP0 ;  /* 0x000000080b087287 */ /* 0x000fc8000c000000 */
[----:B------:R-:W-:Y:S01]  /*2660*/  UISETP.LT.U32.AND UP2, UPT, UR9, UR8, UPT ;  /* 0x000000080900728c */ /* 0x000fe2000bf41070 */
[----:B------:R-:W-:Y:S01]  /*2670*/  VIADDMNMX.U32 R2, R3, -UR5, R2, PT ;  /* 0x8000000503027c46 */ /* 0x000fe2000b800002 */
[----:B------:R-:W-:Y:S02]  /*2680*/  @!UP0 USEL UR6, UR11, UR12, UP1 ;  /* 0x0000000c0b068287 */ /* 0x000fe40008800000 */
[----:B------:R-:W-:-:S03]  /*2690*/  USEL UR8, UR9, UR8, UP2 ;  /* 0x0000000809087287 */ /* 0x000fc60009000000 */
[----:B------:R-:W-:Y:S01]  /*26a0*/  UMOV UR9, UR16 ;  /* 0x0000001000097c82 */ /* 0x000fe20008000000 */
[----:B------:R-:W-:Y:S01]  /*26b0*/  R2UR UR7, R2 ;  /* 0x00000000020772ca */ /* 0x000fe200000e0000 */
[----:B------:R-:W-:Y:S02]  /*26c0*/  UISETP.NE.AND UP0, UPT, UR9, URZ, UPT ;  /* 0x000000ff0900728c */ /* 0x000fe4000bf05270 */
[----:B------:R-:W-:-:S10]  /*26d0*/  UIADD3 UR6, UPT, UPT, -UR5, UR6, URZ ;  /* 0x0000000605067290 */ /* 0x000fd4000fffe1ff */
[----:B------:R-:W-:Y:S01]  /*26e0*/  UIADD3 UR8, UPT, UPT, -UR7, UR8, URZ ;  /* 0x0000000807087290 */ /* 0x000fe2000fffe1ff */
[----:B------:R-:W-:Y:S11]  /*26f0*/  BRA.U !UP0, `(.L_x_139) ;  /* 0x0000000508307547 */ /* 0x000ff6000b800000 */
[----:B------:R-:W0:Y:S01]  /*2700*/  LDCU.64 UR16, c[0x0][0x388] ;  /* 0x00007100ff1077ac */ /* 0x000e220008000a00 */
[C---:B--2---:R-:W-:Y:S01]  /*2710*/  VIADD R2, R0.reuse, -UR6 ;  /* 0x8000000600027c36 */ /* 0x044fe20008000000 */
[----:B------:R-:W-:Y:S01]  /*2720*/  BSSY.RECONVERGENT B1, `(.L_x_140) ;  /* 0x0000018000017945 */ /* 0x000fe20003800200 */
[----:B------:R-:W-:Y:S01]  /*2730*/  IMAD.U32 R3, RZ, RZ, UR10 ;  /* 0x0000000aff037e24 */ /* 0x000fe2000f8e00ff */
[----:B------:R-:W-:Y:S01]  /*2740*/  UIADD3 UR12, UPT, UPT, UR6, UR8, URZ ;  /* 0x00000008060c7290 */ /* 0x000fe2000fffe0ff */
[C---:B------:R-:W-:Y:S01]  /*2750*/  VIADD R7, R0.reuse, 0x100 ;  /* 0x0000010000077836 */ /* 0x040fe20000000000 */
[----:B------:R-:W-:Y:S01]  /*2760*/  UIADD3 UR7, UP1, UP2, UR7, UR10, UR11 ;  /* 0x0000000a07077290 */ /* 0x000fe2000fa3e00b */
[C---:B------:R-:W-:Y:S01]  /*2770*/  VIADD R8, R0.reuse, 0x200 ;  /* 0x0000020000087836 */ /* 0x040fe20000000000 */
[C---:B------:R-:W-:Y:S01]  /*2780*/  IADD3 R3, P0, P3, R0.reuse, UR5, R3 ;  /* 0x0000000500037c10 */ /* 0x040fe2000fb1e003 */
[C---:B------:R-:W-:Y:S01]  /*2790*/  VIADD R10, R0.reuse, 0x300 ;  /* 0x00000300000a7836 */ /* 0x040fe20000000000 */
[----:B------:R-:W-:Y:S01]  /*27a0*/  ISETP.GE.AND P2, PT, R0, UR12, PT ;  /* 0x0000000c00007c0c */ /* 0x000fe2000bf46270 */
[----:B------:R-:W-:Y:S01]  /*27b0*/  UIADD3.X UR9, UPT, UPT, URZ, URZ, URZ, UP1, UP2 ;  /* 0x000000ffff097290 */ /* 0x000fe20008fe44ff */
[----:B------:R-:W-:-:S02]  /*27c0*/  IADD3 R4, P4, PT, R2, UR7, RZ ;  /* 0x0000000702047c10 */ /* 0x000fc4000ff9e0ff */
[----:B------:R-:W-:Y:S02]  /*27d0*/  IADD3.X R6, PT, PT, RZ, RZ, RZ, P0, P3 ;  /* 0x000000ffff067210 */ /* 0x000fe400007e64ff */
[----:B------:R-:W-:Y:S02]  /*27e0*/  ISETP.GE.AND P1, PT, R7, UR12, PT ;  /* 0x0000000c07007c0c */ /* 0x000fe4000bf26270 */
[----:B------:R-:W-:Y:S02]  /*27f0*/  LEA.HI.X.SX32 R5, R2, UR9, 0x1, P4 ;  /* 0x0000000902057c11 */ /* 0x000fe4000a0f0eff */
[C---:B0-----:R-:W-:Y:S02]  /*2800*/  LEA R2, P4, R3.reuse, UR16, 0x3 ;  /* 0x0000001003027c11 */ /* 0x041fe4000f8818ff */
[----:B------:R-:W-:Y:S02]  /*2810*/  LEA R20, P5, R4, UR16, 0x3 ;  /* 0x0000001004147c11 */ /* 0x000fe4000f8a18ff */
[----:B------:R-:W-:-:S02]  /*2820*/  LEA.HI.X R3, R3, UR17, R6, 0x3, P4 ;  /* 0x0000001103037c11 */ /* 0x000fc4000a0f1c06 */
[----:B------:R-:W-:Y:S02]  /*2830*/  LEA.HI.X R21, R4, UR17, R5, 0x3, P5 ;  /* 0x0000001104157c11 */ /* 0x000fe4000a8f1c05 */
[----:B------:R-:W-:Y:S02]  /*2840*/  ISETP.GE.AND P3, PT, R8, UR12, PT ;  /* 0x0000000c08007c0c */ /* 0x000fe4000bf66270 */
[----:B------:R-:W-:Y:S01]  /*2850*/  ISETP.GE.AND P0, PT, R10, UR12, PT ;  /* 0x0000000c0a007c0c */ /* 0x000fe2000bf06270 */
[----:B------:R-:W-:-:S12]  /*2860*/  @P2 BRA `(.L_x_141) ;  /* 0x00000000000c2947 */ /* 0x000fd80003800000 */
[----:B------:R-:W-:-:S13]  /*2870*/  ISETP.GE.AND P2, PT, R0, UR6, PT ;  /* 0x0000000600007c0c */ /* 0x000fda000bf46270 */
[----:B------:R0:W5:Y:S04]  /*2880*/  @!P2 LDG.E.64 R4, desc[UR14][R2.64] ;  /* 0x0000000e0204a981 */ /* 0x000168000c1e1b00 */
[----:B------:R0:W5:Y:S02]  /*2890*/  @P2 LDG.E.64 R4, desc[UR14][R20.64] ;  /* 0x0000000e14042981 */ /* 0x000164000c1e1b00 */
.L_x_141:
[----:B------:R-:W-:Y:S05]  /*28a0*/  BSYNC.RECONVERGENT B1 ;  /* 0x0000000000017941 */ /* 0x000fea0003800200 */
.L_x_140:
[----:B------:R-:W-:Y:S04]  /*28b0*/  BSSY.RECONVERGENT B1, `(.L_x_142) ;  /* 0x0000005000017945 */ /* 0x000fe80003800200 */
[----:B------:R-:W-:Y:S05]  /*28c0*/  @P1 BRA `(.L_x_143) ;  /* 0x00000000000c1947 */ /* 0x000fea0003800000 */
[----:B------:R-:W-:-:S13]  /*28d0*/  ISETP.GE.AND P1, PT, R7, UR6, PT ;  /* 0x0000000607007c0c */ /* 0x000fda000bf26270 */
[----:B------:R1:W5:Y:S04]  /*28e0*/  @P1 LDG.E.64 R6, desc[UR14][R20.64+0x800] ;  /* 0x0008000e14061981 */ /* 0x000368000c1e1b00 */
[----:B------:R1:W5:Y:S02]  /*28f0*/  @!P1 LDG.E.64 R6, desc[UR14][R2.64+0x800] ;  /* 0x0008000e02069981 */ /* 0x000364000c1e1b00 */
.L_x_143:
[----:B------:R-:W-:Y:S05]  /*2900*/  BSYNC.RECONVERGENT B1 ;  /* 0x0000000000017941 */ /* 0x000fea0003800200 */
.L_x_142:
[----:B------:R-:W-:Y:S01]  /*2910*/  BSSY.RECONVERGENT B1, `(.L_x_144) ;  /* 0x0000007000017945 */ /* 0x000fe20003800200 */
[C---:B------:R-:W-:Y:S01]  /*2920*/  LOP3.LUT R12, R0.reuse, 0x400, RZ, 0xfc, !PT ;  /* 0x00000400000c7812 */ /* 0x040fe200078efcff */
[----:B------:R-:W-:Y:S02]  /*2930*/  VIADD R14, R0, 0x500 ;  /* 0x00000500000e7836 */ /* 0x000fe40000000000 */
[----:B------:R-:W-:Y:S05]  /*2940*/  @P3 BRA `(.L_x_145) ;  /* 0x00000000000c3947 */ /* 0x000fea0003800000 */
[----:B------:R-:W-:-:S13]  /*2950*/  ISETP.GE.AND P1, PT, R8, UR6, PT ;  /* 0x0000000608007c0c */ /* 0x000fda000bf26270 */
[----:B------:R2:W5:Y:S04]  /*2960*/  @P1 LDG.E.64 R8, desc[UR14][R20.64+0x1000] ;  /* 0x0010000e14081981 */ /* 0x000568000c1e1b00 */
[----:B------:R2:W5:Y:S02]  /*2970*/  @!P1 LDG.E.64 R8, desc[UR14][R2.64+0x1000] ;  /* 0x0010000e02089981 */ /* 0x000564000c1e1b00 */
.L_x_145:
[----:B------:R-:W-:Y:S05]  /*2980*/  BSYNC.RECONVERGENT B1 ;  /* 0x0000000000017941 */ /* 0x000fea0003800200 */
.L_x_144:
[----:B------:R-:W-:Y:S04]  /*2990*/  BSSY.RECONVERGENT B1, `(.L_x_146) ;  /* 0x0000005000017945 */ /* 0x000fe80003800200 */
[----:B------:R-:W-:Y:S05]  /*29a0*/  @P0 BRA `(.L_x_147) ;  /* 0x00000000000c0947 */ /* 0x000fea0003800000 */
[----:B------:R-:W-:-:S13]  /*29b0*/  ISETP.GE.AND P0, PT, R10, UR6, PT ;  /* 0x000000060a007c0c */ /* 0x000fda000bf06270 */
[----:B------:R3:W5:Y:S04]  /*29c0*/  @P0 LDG.E.64 R10, desc[UR14][R20.64+0x1800] ;  /* 0x0018000e140a0981 */ /* 0x000768000c1e1b00 */
[----:B------:R3:W5:Y:S02]  /*29d0*/  @!P0 LDG.E.64 R10, desc[UR14][R2.64+0x1800] ;  /* 0x0018000e020a8981 */ /* 0x000764000c1e1b00 */
.L_x_147:
[----:B------:R-:W-:Y:S05]  /*29e0*/  BSYNC.RECONVERGENT B1 ;  /* 0x0000000000017941 */ /* 0x000fea0003800200 */
.L_x_146:
        /* <DEDUP_REMOVED lines=11> */
.L_x_149:
[----:B------:R-:W-:Y:S05]  /*2aa0*/  BSYNC.RECONVERGENT B1 ;  /* 0x0000000000017941 */ /* 0x000fea0003800200 */
.L_x_148:
[----:B------:R-:W-:Y:S04]  /*2ab0*/  BSSY.RECONVERGENT B1, `(.L_x_150) ;  /* 0x0000005000017945 */ /* 0x000fe80003800200 */
[----:B------:R-:W-:Y:S05]  /*2ac0*/  @P1 BRA `(.L_x_151) ;  /* 0x00000000000c1947 */ /* 0x000fea0003800000 */
[----:B------:R-:W-:-:S13]  /*2ad0*/  ISETP.GE.AND P0, PT, R14, UR6, PT ;  /* 0x000000060e007c0c */ /* 0x000fda000bf06270 */
[----:B------:R0:W5:Y:S04]  /*2ae0*/  @P0 LDG.E.64 R14, desc[UR14][R20.64+0x2800] ;  /* 0x0028000e140e0981 */ /* 0x000168000c1e1b00 */
[----:B------:R0:W5:Y:S02]  /*2af0*/  @!P0 LDG.E.64 R14, desc[UR14][R2.64+0x2800] ;  /* 0x0028000e020e8981 */ /* 0x000164000c1e1b00 */
.L_x_151:
[----:B------:R-:W-:Y:S05]  /*2b00*/  BSYNC.RECONVERGENT B1 ;  /* 0x0000000000017941 */ /* 0x000fea0003800200 */
.L_x_150:
[----:B------:R-:W-:Y:S04]  /*2b10*/  BSSY.RECONVERGENT B1, `(.L_x_152) ;  /* 0x0000005000017945 */ /* 0x000fe80003800200 */
[----:B------:R-:W-:Y:S05]  /*2b20*/  @P2 BRA `(.L_x_153) ;  /* 0x00000000000c2947 */ /* 0x000fea0003800000 */
[----:B------:R-:W-:-:S13]  /*2b30*/  ISETP.GE.AND P0, PT, R16, UR6, PT ;  /* 0x0000000610007c0c */ /* 0x000fda000bf06270 */
[----:B------:R0:W5:Y:S04]  /*2b40*/  @P0 LDG.E.64 R16, desc[UR14][R20.64+0x3000] ;  /* 0x0030000e14100981 */ /* 0x000168000c1e1b00 */
[----:B------:R0:W5:Y:S02]  /*2b50*/  @!P0 LDG.E.64 R16, desc[UR14][R2.64+0x3000] ;  /* 0x0030000e02108981 */ /* 0x000164000c1e1b00 */
.L_x_153:
[----:B------:R-:W-:Y:S05]  /*2b60*/  BSYNC.RECONVERGENT B1 ;  /* 0x0000000000017941 */ /* 0x000fea0003800200 */
.L_x_152:
[----:B------:R-:W-:Y:S05]  /*2b70*/  @P3 BRA `(.L_x_154) ;  /* 0x0000000800403947 */ /* 0x000fea0003800000 */
[----:B------:R-:W-:-:S13]  /*2b80*/  ISETP.GE.AND P0, PT, R18, UR6, PT ;  /* 0x0000000612007c0c */ /* 0x000fda000bf06270 */
[----:B------:R0:W5:Y:S04]  /*2b90*/  @P0 LDG.E.64 R18, desc[UR14][R20.64+0x3800] ;  /* 0x0038000e14120981 */ /* 0x000168000c1e1b00 */
[----:B------:R0:W5:Y:S01]  /*2ba0*/  @!P0 LDG.E.64 R18, desc[UR14][R2.64+0x3800] ;  /* 0x0038000e02128981 */ /* 0x000162000c1e1b00 */
[----:B------:R-:W-:Y:S05]  /*2bb0*/  BRA `(.L_x_154) ;  /* 0x0000000800307947 */ /* 0x000fea0003800000 */
.L_x_139:
[----:B------:R-:W-:Y:S01]  /*2bc0*/  UIADD3 UR12, UPT, UPT, UR6, UR8, URZ ;  /* 0x00000008060c7290 */ /* 0x000fe2000fffe0ff */
[C---:B--2---:R-:W-:Y:S01]  /*2bd0*/  VIADD R20, R0.reuse, 0x100 ;  /* 0x0000010000147836 */ /* 0x044fe20000000000 */
[----:B------:R-:W-:Y:S02]  /*2be0*/  UIADD3 UR5, UP1, UPT, UR10, UR5, URZ ;  /* 0x000000050a057290 */ /* 0x000fe4000ff3e0ff */
[----:B------:R-:W-:Y:S02]  /*2bf0*/  UIADD3 UR7, UP2, UP3, UR7, UR10, UR11 ;  /* 0x0000000a07077290 */ /* 0x000fe4000fb5e00b */
[----:B------:R-:W-:Y:S01]  /*2c00*/  ISETP.GE.AND P1, PT, R0, UR12, PT ;  /* 0x0000000c00007c0c */ /* 0x000fe2000bf26270 */
[----:B------:R-:W-:Y:S01]  /*2c10*/  UIADD3.X UR9, UPT, UPT, URZ, URZ, URZ, UP1, !UPT ;  /* 0x000000ffff097290 */ /* 0x000fe20008ffe4ff */
[----:B------:R-:W-:Y:S01]  /*2c20*/  IMAD.U32 R2, RZ, RZ, UR5 ;  /* 0x00000005ff027e24 */ /* 0x000fe2000f8e00ff */
[----:B------:R-:W-:Y:S01]  /*2c30*/  ISETP.GE.AND P0, PT, R20, UR12, PT ;  /* 0x0000000c14007c0c */ /* 0x000fe2000bf06270 */
[----:B------:R-:W-:-:S03]  /*2c40*/  UIADD3.X UR10, UPT, UPT, URZ, URZ, URZ, UP2, UP3 ;  /* 0x000000ffff0a7290 */ /* 0x000fc600097e64ff */
[----:B------:R-:W-:Y:S02]  /*2c50*/  IMAD.U32 R25, RZ, RZ, UR9 ;  /* 0x00000009ff197e24 */ /* 0x000fe4000f8e00ff */
[----:B------:R-:W-:-:S04]  /*2c60*/  IMAD.U32 R26, RZ, RZ, UR9 ;  /* 0x00000009ff1a7e24 */ /* 0x000fc8000f8e00ff */
        /* <DEDUP_REMOVED lines=129> */
.L_x_154:
[----:B------:R-:W-:Y:S05]  /*3480*/  BSYNC.RECONVERGENT B0 ;  /* 0x0000000000007941 */ /* 0x000fea0003800200 */
.L_x_138:
        /* <DEDUP_REMOVED lines=9> */
[----:B------:R-:W-:Y:S04]  /*3520*/  STS.64 [R2+UR5+0x2800], R14 ;  /* 0x0028000e02007988 */ /* 0x000fe80008000a05 */
        /* <DEDUP_REMOVED lines=8> */
[----:B------:R-:W-:-:S04]  /*35b0*/  VIMNMX R5, PT, PT, R7, UR6, PT ;  /* 0x0000000607057c48 */ /* 0x000fc8000bfe0100 */
[----:B------:R-:W-:Y:S01]  /*35c0*/  PREEXIT ;  /* 0x000000000000782d */ /* 0x000fe20000000000 */
[----:B------:R-:W-:-:S04]  /*35d0*/  SEL R6, R6, RZ, P0 ;  /* 0x000000ff06067207 */ /* 0x000fc80000000000 */
[----:B------:R-:W-:Y:S02]  /*35e0*/  ISETP.GE.AND P0, PT, R6, R5, PT ;  /* 0x000000050600720c */ /* 0x000fe40003f06270 */
[----:B0-----:R-:W-:-:S11]  /*35f0*/  IADD3 R3, PT, PT, -R16, 0x40, RZ ;  /* 0x0000004010037810 */ /* 0x001fd60007ffe1ff */
[----:B--2---:R-:W-:Y:S05]  /*3600*/  @P0 BRA `(.L_x_156) ;  /* 0x00000000006c0947 */ /* 0x004fea0003800000 */
[----:B------:R-:W-:Y:S01]  /*3610*/  IMAD.MOV.U32 R4, RZ, RZ, -0x1 ;  /* 0xffffffffff047424 */ /* 0x000fe200078e00ff */
[----:B------:R-:W-:Y:S01]  /*3620*/  ISETP.GE.AND P0, PT, R16, 0x40, PT ;  /* 0x000000401000780c */ /* 0x000fe20003f06270 */
[----:B------:R-:W-:Y:S02]  /*3630*/  IMAD.MOV.U32 R11, RZ, RZ, R5 ;  /* 0x000000ffff0b7224 */ /* 0x000fe400078e0005 */
[----:B------:R-:W-:Y:S01]  /*3640*/  VIADD R15, R7, UR6 ;  /* 0x00000006070f7c36 */ /* 0x000fe20008000000 */
[CC--:B------:R-:W-:Y:S02]  /*3650*/  SHF.L.U32 R8, R4.reuse, R3.reuse, RZ ;  /* 0x0000000304087219 */ /* 0x0c0fe400000006ff */
[----:B------:R-:W-:Y:S02]  /*3660*/  SHF.L.U64.HI R4, R4, R3, 0xffffffff ;  /* 0xffffffff04047419 */ /* 0x000fe40000010203 */
[----:B------:R-:W-:Y:S02]  /*3670*/  SEL R17, R8, 0xffffffff, !P0 ;  /* 0xffffffff08117807 */ /* 0x000fe40004000000 */
[----:B------:R-:W-:-:S07]  /*3680*/  SEL R19, R4, 0xffffffff, !P0 ;  /* 0xffffffff04137807 */ /* 0x000fce0004000000 */
.L_x_157:
        /* <DEDUP_REMOVED lines=19> */
.L_x_156:
[----:B------:R-:W-:Y:S05]  /*37c0*/  BSYNC.RECONVERGENT B0 ;  /* 0x0000000000007941 */ /* 0x000fea0003800200 */
.L_x_155:
[----:B------:R-:W-:Y:S01]  /*37d0*/  IADD3 R9, PT, PT, R7, UR6, -R6 ;  /* 0x0000000607097c10 */ /* 0x000fe2000fffe806 */
[----:B------:R-:W-:Y:S01]  /*37e0*/  IMAD.MOV.U32 R4, RZ, RZ, -0x1 ;  /* 0xffffffffff047424 */ /* 0x000fe200078e00ff */
[----:B------:R-:W-:Y:S01]  /*37f0*/  LEA R12, R6, UR5, 0x3 ;  /* 0x00000005060c7c11 */ /* 0x000fe2000f8e18ff */
[----:B------:R-:W-:Y:S01]  /*3800*/  BSSY.RECONVERGENT B0, `(.L_x_158) ;  /* 0x0000015000007945 */ /* 0x000fe20003800200 */
[C---:B------:R-:W-:Y:S02]  /*3810*/  LEA R11, R9.reuse, UR5, 0x3 ;  /* 0x00000005090b7c11 */ /* 0x040fe4000f8e18ff */
[----:B------:R-:W-:Y:S01]  /*3820*/  ISETP.GE.AND P1, PT, R9, UR12, PT ;  /* 0x0000000c09007c0c */ /* 0x000fe2000bf26270 */
        /* <DEDUP_REMOVED lines=18> */
.L_x_159:
[----:B------:R-:W-:Y:S05]  /*3950*/  BSYNC.RECONVERGENT B0 ;  /* 0x0000000000007941 */ /* 0x000fea0003800200 */
.L_x_158:
        /* <DEDUP_REMOVED lines=23> */
.L_x_161:
[----:B------:R-:W-:Y:S05]  /*3ad0*/  BSYNC.RECONVERGENT B0 ;  /* 0x0000000000007941 */ /* 0x000fea0003800200 */
.L_x_160:
        /* <DEDUP_REMOVED lines=23> */
.L_x_163:
[----:B------:R-:W-:Y:S05]  /*3c50*/  BSYNC.RECONVERGENT B0 ;  /* 0x0000000000007941 */ /* 0x000fea0003800200 */
.L_x_162:
        /* <DEDUP_REMOVED lines=23> */
.L_x_165:
[----:B------:R-:W-:Y:S05]  /*3dd0*/  BSYNC.RECONVERGENT B0 ;  /* 0x0000000000007941 */ /* 0x000fea0003800200 */
.L_x_164:
[----:B------:R-:W-:Y:S01]  /*3de0*/  @!P0 IMAD.MOV R8, RZ, RZ, R6 ;  /* 0x000000ffff088224 */ /* 0x000fe200078e0206 */
[----:B------:R-:W-:Y:S01]  /*3df0*/  BSSY.RECONVERGENT B0, `(.L_x_166) ;  /* 0x0000016000007945 */ /* 0x000fe20003800200 */
[----:B------:R-:W-:Y:S01]  /*3e00*/  @P0 IMAD.MOV R9, RZ, RZ, R7 ;  /* 0x000000ffff090224 */ /* 0x000fe200078e0207 */
[----:B-12---:R-:W-:Y:S01]  /*3e10*/  SEL R12, R18, R20, P0 ;  /* 0x00000014120c7207 */ /* 0x006fe20000000000 */
[C---:B------:R-:W-:Y:S01]  /*3e20*/  VIADD R6, R8.reuse, 0x1 ;  /* 0x0000000108067836 */ /* 0x040fe20000000000 */
[C---:B------:R-:W-:Y:S01]  /*3e30*/  ISETP.GE.AND P1, PT, R8.reuse, UR12, PT ;  /* 0x0000000c08007c0c */ /* 0x040fe2000bf26270 */
        /* <DEDUP_REMOVED lines=17> */
.L_x_167:
[----:B------:R-:W-:Y:S05]  /*3f50*/  BSYNC.RECONVERGENT B0 ;  /* 0x0000000000007941 */ /* 0x000fea0003800200 */
.L_x_166:
        /* <DEDUP_REMOVED lines=23> */
.L_x_169:
[----:B------:R-:W-:Y:S05]  /*40d0*/  BSYNC.RECONVERGENT B0 ;  /* 0x0000000000007941 */ /* 0x000fea0003800200 */
.L_x_168:
[----:B------:R-:W-:Y:S01]  /*40e0*/  @!P0 IMAD.MOV R23, RZ, RZ, R6 ;  /* 0x000000ffff178224 */ /* 0x000fe200078e0206 */
[----:B------:R-:W-:Y:S01]  /*40f0*/  BSSY.RECONVERGENT B0, `(.L_x_170) ;  /* 0x0000015000007945 */ /* 0x000fe20003800200 */
[----:B------:R-:W-:Y:S01]  /*4100*/  @P0 IMAD.MOV R25, RZ, RZ, R7 ;  /* 0x000000ffff190224 */ /* 0x000fe200078e0207 */
[----:B012---:R-:W-:Y:S02]  /*4110*/  SEL R8, R18, R20, P0 ;  /* 0x0000001412087207 */ /* 0x007fe40000000000 */
[----:B------:R-:W-:Y:S01]  /*4120*/  ISETP.GE.AND P1, PT, R23, UR12, PT ;  /* 0x0000000c17007c0c */ /* 0x000fe2000bf26270 */
        /* <DEDUP_REMOVED lines=17> */
.L_x_171:
[----:B------:R-:W-:Y:S05]  /*4240*/  BSYNC.RECONVERGENT B0 ;  /* 0x0000000000007941 */ /* 0x000fea0003800200 */
.L_x_170:
[----:B------:R-:W-:Y:S01]  /*4250*/  @P0 IMAD.MOV R24, RZ, RZ, R25 ;  /* 0x000000ffff180224 */ /* 0x000fe200078e0219 */
[----:B012---:R-:W-:Y:S01]  /*4260*/  SEL R6, R18, R20, P0 ;  /* 0x0000001412067207 */ /* 0x007fe20000000000 */
[----:B------:R-:W-:Y:S01]  /*4270*/  VIADD R25, R23, 0x1 ;  /* 0x0000000117197836 */ /* 0x000fe20000000000 */
        /* <DEDUP_REMOVED lines=22> */
.L_x_173:
[----:B------:R-:W-:Y:S05]  /*43e0*/  BSYNC.RECONVERGENT B0 ;  /* 0x0000000000007941 */ /* 0x000fea0003800200 */
.L_x_172:
[----:B------:R-:W-:Y:S01]  /*43f0*/  BAR.SYNC.DEFER_BLOCKING 0x0 ;  /* 0x0000000000007b1d */ /* 0x000fe20000010000 */
[----:B--2---:R-:W-:Y:S01]  /*4400*/  IMAD.MOV.U32 R18, RZ, RZ, R23 ;  /* 0x000000ffff127224 */ /* 0x004fe200078e0017 */
[----:B------:R-:W-:Y:S01]  /*4410*/  USHF.L.U32 UR4, UR4, 0xb, URZ ;  /* 0x0000000b04047899 */ /* 0x000fe200080006ff */
[----:B------:R-:W-:-:S03]  /*4420*/  IMAD.MOV.U32 R19, RZ, RZ, R28 ;  /* 0x000000ffff137224 */ /* 0x000fc600078e001c */
[----:B------:R-:W-:Y:S08]  /*4430*/  BRA.U !UP0, `(.L_x_174) ;  /* 0x00000005084c7547 */ /* 0x000ff0000b800000 */
[----:B------:R-:W0:Y:S01]  /*4440*/  S2R R3, SR_LANEID ;  /* 0x0000000000037919 */ /* 0x000e220000000000 */
[----:B------:R-:W-:Y:S01]  /*4450*/  LOP3.LUT R2, R2, 0x1f00, RZ, 0xc0, !PT ;  /* 0x00001f0002027812 */ /* 0x000fe200078ec0ff */
[----:B------:R-:W1:Y:S01]  /*4460*/  LDCU.64 UR6, c[0x0][0x3a0] ;  /* 0x00007400ff0677ac */ /* 0x000e620008000a00 */
[C---:B------:R-:W-:Y:S02]  /*4470*/  ISETP.NE.AND P0, PT, R0.reuse, RZ, PT ;  /* 0x000000ff0000720c */ /* 0x040fe40003f05270 */
[----:B------:R-:W-:-:S05]  /*4480*/  LOP3.LUT R23, R0, 0x1f, RZ, 0xc0, !PT ;  /* 0x0000001f00177812 */ /* 0x000fca00078ec0ff */
[----:B------:R-:W-:-:S04]  /*4490*/  IMAD.IADD R23, R2, 0x1, R23 ;  /* 0x0000000102177824 */ /* 0x000fc800078e0217 */
[C---:B------:R-:W-:Y:S02]  /*44a0*/  VIADD R25, R23.reuse, 0x20 ;  /* 0x0000002017197836 */ /* 0x040fe40000000000 */
[C---:B------:R-:W-:Y:S02]  /*44b0*/  VIADD R27, R23.reuse, 0x40 ;  /* 0x00000040171b7836 */ /* 0x040fe40000000000 */
[----:B------:R-:W-:Y:S02]  /*44c0*/  VIADD R29, R23, 0xc0 ;  /* 0x000000c0171d7836 */ /* 0x000fe40000000000 */
        /* <DEDUP_REMOVED lines=17> */
[----:B--2---:R-:W-:-:S03]  /*45e0*/  VIADD R14, R3, 0xc0 ;  /* 0x000000c0030e7836 */ /* 0x004fc60000000000 */
[----:B------:R2:W-:Y:S01]  /*45f0*/  STS.64 [R21+0x30], R6 ;  /* 0x0000300615007388 */ /* 0x0005e20000000a00 */
[----:B---3--:R-:W-:-:S03]  /*4600*/  VIADD R10, R3, 0xe0 ;  /* 0x000000e0030a7836 */ /* 0x008fc60000000000 */
[----:B------:R3:W-:Y:S01]  /*4610*/  STS.64 [R21+0x38], R18 ;  /* 0x0000381215007388 */ /* 0x0007e20000000a00 */
[----:B0-----:R-:W-:-:S03]  /*4620*/  LEA.HI.SX32 R4, R3, R3, 0x1b ;  /* 0x0000000303047211 */ /* 0x001fc600078fdaff */
[----:B------:R-:W-:Y:S01]  /*4630*/  STS.64 [R21+0x18], R12 ;  /* 0x0000180c15007388 */ /* 0x000fe20000000a00 */
[-C--:B------:R-:W-:Y:S02]  /*4640*/  LEA.HI.SX32 R5, R16, R3.reuse, 0x1b ;  /* 0x0000000310057211 */ /* 0x080fe400078fdaff */
[-C--:B--2---:R-:W-:Y:S01]  /*4650*/  LEA.HI.SX32 R6, R14, R3.reuse, 0x1b ;  /* 0x000000030e067211 */ /* 0x084fe200078fdaff */
[----:B------:R0:W-:Y:S01]  /*4660*/  STS.64 [R21+0x28], R8 ;  /* 0x0000280815007388 */ /* 0x0001e20000000a00 */
[----:B------:R-:W-:Y:S02]  /*4670*/  LEA.HI.SX32 R3, R10, R3, 0x1b ;  /* 0x000000030a037211 */ /* 0x000fe400078fdaff */
[----:B---3--:R-:W-:Y:S01]  /*4680*/  LEA R18, R4, UR5, 0x3 ;  /* 0x0000000504127c11 */ /* 0x008fe2000f8e18ff */
[----:B------:R-:W-:Y:S01]  /*4690*/  NOP ;  /* 0x0000000000007918 */ /* 0x000fe20000000000 */
[----:B------:R-:W-:-:S04]  /*46a0*/  LEA R16, R20, UR5, 0x3 ;  /* 0x0000000514107c11 */ /* 0x000fc8000f8e18ff */
[----:B------:R-:W-:Y:S01]  /*46b0*/  LDS.64 R18, [R18] ;  /* 0x0000000012127984 */ /* 0x000fe20000000a00 */
[----:B------:R-:W-:Y:S01]  /*46c0*/  LEA R14, R22, UR5, 0x3 ;  /* 0x00000005160e7c11 */ /* 0x000fe2000f8e18ff */
[----:B0-----:R-:W-:Y:S01]  /*46d0*/  IMAD.U32 R21, RZ, RZ, UR12 ;  /* 0x0000000cff157e24 */ /* 0x001fe2000f8e00ff */
[----:B------:R-:W-:Y:S02]  /*46e0*/  LEA R12, R24, UR5, 0x3 ;  /* 0x00000005180c7c11 */ /* 0x000fe4000f8e18ff */
[----:B------:R-:W-:Y:S01]  /*46f0*/  LEA R10, R26, UR5, 0x3 ;  /* 0x000000051a0a7c11 */ /* 0x000fe2000f8e18ff */
[----:B------:R-:W-:Y:S01]  /*4700*/  LDS.64 R16, [R16+0x100] ;  /* 0x0001000010107984 */ /* 0x000fe20000000a00 */
[----:B------:R-:W-:Y:S02]  /*4710*/  LEA R8, R5, UR5, 0x3 ;  /* 0x0000000505087c11 */ /* 0x000fe4000f8e18ff */
[----:B------:R-:W-:Y:S01]  /*4720*/  LEA R6, R6, UR5, 0x3 ;  /* 0x0000000506067c11 */ /* 0x000fe2000f8e18ff */
[----:B------:R-:W-:Y:S01]  /*4730*/  LDS.64 R14, [R14+0x200] ;  /* 0x000200000e0e7984 */ /* 0x000fe20000000a00 */
[----:B------:R-:W-:-:S03]  /*4740*/  LEA R4, R3, UR5, 0x3 ;  /* 0x0000000503047c11 */ /* 0x000fc6000f8e18ff */
[----:B------:R-:W-:Y:S04]  /*4750*/  LDS.64 R12, [R12+0x300] ;  /* 0x000300000c0c7984 */ /* 0x000fe80000000a00 */
[----:B------:R-:W-:Y:S04]  /*4760*/  LDS.64 R10, [R10+0x400] ;  /* 0x000400000a0a7984 */ /* 0x000fe80000000a00 */
[----:B------:R-:W-:Y:S04]  /*4770*/  LDS.64 R8, [R8+0x500] ;  /* 0x0005000008087984 */ /* 0x000fe80000000a00 */
[----:B------:R-:W-:Y:S04]  /*4780*/  LDS.64 R6, [R6+0x600] ;  /* 0x0006000006067984 */ /* 0x000fe80000000a00 */
[----:B------:R-:W-:Y:S04]  /*4790*/  LDS.64 R4, [R4+0x700] ;  /* 0x0007000004047984 */ /* 0x000fe80000000a00 */
[----:B------:R0:W-:Y:S01]  /*47a0*/  @!P0 STS [UR5+0x4200], R21 ;  /* 0x00420015ff008988 */ /* 0x0001e20008000805 */
[----:B------:R-:W-:Y:S01]  /*47b0*/  BAR.SYNC.DEFER_BLOCKING 0x0 ;  /* 0x0000000000007b1d */ /* 0x000fe20000010000 */
[C---:B------:R-:W-:Y:S01]  /*47c0*/  IADD3 R0, P0, PT, R23.reuse, UR4, RZ ;  /* 0x0000000417007c10 */ /* 0x040fe2000ff1e0ff */
[----:B0-----:R-:W-:-:S04]  /*47d0*/  VIADD R21, R23, 0x60 ;  /* 0x0000006017157836 */ /* 0x001fc80000000000 */
[----:B------:R-:W-:Y:S01]  /*47e0*/  IMAD.X R3, RZ, RZ, RZ, P0 ;  /* 0x000000ffff037224 */ /* 0x000fe200000e06ff */
[----:B-1----:R-:W-:-:S04]  /*47f0*/  LEA R2, P0, R0, UR6, 0x3 ;  /* 0x0000000600027c11 */ /* 0x002fc8000f8018ff */
[----:B------:R-:W-:Y:S01]  /*4800*/  LEA.HI.X R3, R0, UR7, R3, 0x3, P0 ;  /* 0x0000000700037c11 */ /* 0x000fe200080f1c03 */
        /* <DEDUP_REMOVED lines=22> */
.L_x_174:
[----:B------:R-:W0:Y:S01]  /*4970*/  S2R R3, SR_LANEID ;  /* 0x0000000000037919 */ /* 0x000e220000000000 */
[----:B------:R-:W-:Y:S01]  /*4980*/  LOP3.LUT R2, R2, 0x1f00, RZ, 0xc0, !PT ;  /* 0x00001f0002027812 */ /* 0x000fe200078ec0ff */
[----:B------:R-:W1:Y:S01]  /*4990*/  LDCU.64 UR6, c[0x0][0x388] ;  /* 0x00007100ff0677ac */ /* 0x000e620008000a00 */
[----:B------:R-:W-:-:S03]  /*49a0*/  ISETP.NE.AND P0, PT, R0, RZ, PT ;  /* 0x000000ff0000720c */ /* 0x000fc60003f05270 */
        /* <DEDUP_REMOVED lines=19> */
[-C--:B------:R-:W-:Y:S01]  /*4ae0*/  LEA.HI.SX32 R16, R16, R3.reuse, 0x1b ;  /* 0x0000000310107211 */ /* 0x080fe200078fdaff */
[C---:B---3--:R-:W-:Y:S02]  /*4af0*/  VIADD R10, R3.reuse, 0xe0 ;  /* 0x000000e0030a7836 */ /* 0x048fe40000000000 */
[----:B------:R-:W-:Y:S01]  /*4b00*/  STS.64 [R21+0x18], R12 ;  /* 0x0000180c15007388 */ /* 0x000fe20000000a00 */
[----:B0-----:R-:W-:-:S03]  /*4b10*/  LEA.HI.SX32 R4, R3, R3, 0x1b ;  /* 0x0000000303047211 */ /* 0x001fc600078fdaff */
[----:B------:R0:W-:Y:S01]  /*4b20*/  STS.64 [R21+0x28], R8 ;  /* 0x0000280815007388 */ /* 0x0001e20000000a00 */
[-C--:B------:R-:W-:Y:S02]  /*4b30*/  LEA.HI.SX32 R5, R14, R3.reuse, 0x1b ;  /* 0x000000030e057211 */ /* 0x080fe400078fdaff */
[----:B--2---:R-:W-:Y:S01]  /*4b40*/  LEA.HI.SX32 R7, R10, R3, 0x1b ;  /* 0x000000030a077211 */ /* 0x004fe200078fdaff */
[----:B------:R2:W-:Y:S01]  /*4b50*/  STS.64 [R21+0x38], R18 ;  /* 0x0000381215007388 */ /* 0x0005e20000000a00 */
[----:B------:R-:W-:Y:S01]  /*4b60*/  LEA R14, R16, UR5, 0x3 ;  /* 0x00000005100e7c11 */ /* 0x000fe2000f8e18ff */
[----:B------:R-:W-:Y:S01]  /*4b70*/  IMAD.U32 R3, RZ, RZ, UR12 ;  /* 0x0000000cff037e24 */ /* 0x000fe2000f8e00ff */
[----:B------:R-:W-:Y:S01]  /*4b80*/  LEA R4, R4, UR5, 0x3 ;  /* 0x0000000504047c11 */ /* 0x000fe2000f8e18ff */
[----:B------:R-:W-:Y:S01]  /*4b90*/  NOP ;  /* 0x0000000000007918 */ /* 0x000fe20000000000 */
[----:B------:R-:W-:Y:S02]  /*4ba0*/  LEA R6, R20, UR5, 0x3 ;  /* 0x0000000514067c11 */ /* 0x000fe4000f8e18ff */
[----:B------:R-:W-:Y:S01]  /*4bb0*/  LDS.64 R14, [R14+0x500] ;  /* 0x000500000e0e7984 */ /* 0x000fe20000000a00 */
[----:B0-----:R-:W-:-:S02]  /*4bc0*/  LEA R8, R22, UR5, 0x3 ;  /* 0x0000000516087c11 */ /* 0x001fc4000f8e18ff */
[----:B------:R-:W-:Y:S02]  /*4bd0*/  LEA R10, R24, UR5, 0x3 ;  /* 0x00000005180a7c11 */ /* 0x000fe4000f8e18ff */
[----:B------:R-:W-:Y:S02]  /*4be0*/  LEA R12, R26, UR5, 0x3 ;  /* 0x000000051a0c7c11 */ /* 0x000fe4000f8e18ff */
[----:B------:R-:W-:Y:S01]  /*4bf0*/  LEA R16, R5, UR5, 0x3 ;  /* 0x0000000505107c11 */ /* 0x000fe2000f8e18ff */
[----:B------:R-:W-:Y:S01]  /*4c00*/  LDS.64 R8, [R8+0x200] ;  /* 0x0002000008087984 */ /* 0x000fe20000000a00 */
[----:B--2---:R-:W-:Y:S02]  /*4c10*/  LEA R18, R7, UR5, 0x3 ;  /* 0x0000000507127c11 */ /* 0x004fe4000f8e18ff */
[----:B------:R-:W-:Y:S01]  /*4c20*/  LOP3.LUT R21, R0, 0x1f, RZ, 0xc0, !PT ;  /* 0x0000001f00157812 */ /* 0x000fe200078ec0ff */
[----:B------:R-:W-:Y:S04]  /*4c30*/  LDS.64 R4, [R4] ;  /* 0x0000000004047984 */ /* 0x000fe80000000a00 */
[----:B------:R-:W-:Y:S01]  /*4c40*/  LDS.64 R6, [R6+0x100] ;  /* 0x0001000006067984 */ /* 0x000fe20000000a00 */
[----:B------:R-:W-:-:S03]  /*4c50*/  VIADD R23, R21, UR4 ;  /* 0x0000000415177c36 */ /* 0x000fc60008000000 */
[----:B------:R-:W-:Y:S04]  /*4c60*/  LDS.64 R10, [R10+0x300] ;  /* 0x000300000a0a7984 */ /* 0x000fe80000000a00 */
[----:B------:R-:W-:Y:S04]  /*4c70*/  LDS.64 R12, [R12+0x400] ;  /* 0x000400000c0c7984 */ /* 0x000fe80000000a00 */
[----:B------:R-:W-:Y:S04]  /*4c80*/  LDS.64 R16, [R16+0x600] ;  /* 0x0006000010107984 */ /* 0x000fe80000000a00 */
[----:B------:R-:W-:Y:S04]  /*4c90*/  LDS.64 R18, [R18+0x700] ;  /* 0x0007000012127984 */ /* 0x000fe80000000a00 */
[----:B------:R0:W-:Y:S01]  /*4ca0*/  @!P0 STS [UR5+0x4200], R3 ;  /* 0x00420003ff008988 */ /* 0x0001e20008000805 */
[----:B------:R-:W-:Y:S01]  /*4cb0*/  BAR.SYNC.DEFER_BLOCKING 0x0 ;  /* 0x0000000000007b1d */ /* 0x000fe20000010000 */
[C---:B------:R-:W-:Y:S01]  /*4cc0*/  IADD3 R0, P0, PT, R2.reuse, R23, RZ ;  /* 0x0000001702007210 */ /* 0x040fe20007f1e0ff */
[----:B------:R-:W-:-:S04]  /*4cd0*/  IMAD.IADD R23, R2, 0x1, R21 ;  /* 0x0000000102177824 */ /* 0x000fc800078e0215 */
[C---:B------:R-:W-:Y:S02]  /*4ce0*/  VIADD R25, R23.reuse, 0x20 ;  /* 0x0000002017197836 */ /* 0x040fe40000000000 */
[C---:B0-----:R-:W-:Y:S02]  /*4cf0*/  VIADD R3, R23.reuse, 0x40 ;  /* 0x0000004017037836 */ /* 0x041fe40000000000 */
[----:B------:R-:W-:Y:S01]  /*4d00*/  IMAD.X R21, RZ, RZ, RZ, P0 ;  /* 0x000000ffff157224 */ /* 0x000fe200000e06ff */
[C---:B-1----:R-:W-:Y:S01]  /*4d10*/  LEA R20, P0, R0.reuse, UR6, 0x3 ;  /* 0x0000000600147c11 */ /* 0x042fe2000f8018ff */
[C---:B------:R-:W-:Y:S02]  /*4d20*/  VIADD R27, R23.reuse, 0xa0 ;  /* 0x000000a0171b7836 */ /* 0x040fe40000000000 */
[C---:B------:R-:W-:Y:S01]  /*4d30*/  VIADD R29, R23.reuse, 0xc0 ;  /* 0x000000c0171d7836 */ /* 0x040fe20000000000 */
[----:B------:R-:W-:Y:S01]  /*4d40*/  LEA.HI.X R21, R0, UR7, R21, 0x3, P0 ;  /* 0x0000000700157c11 */ /* 0x000fe200080f1c15 */
[----:B------:R-:W0:Y:S02]  /*4d50*/  LDS R22, [UR5+0x4200] ;  /* 0x00420005ff167984 */ /* 0x000e240008000800 */
[----:B0-----:R-:W-:-:S02]  /*4d60*/  ISETP.GE.AND P6, PT, R23, R22, PT ;  /* 0x000000161700720c */ /* 0x001fc40003fc6270 */
[-C--:B------:R-:W-:Y:S01]  /*4d70*/  ISETP.GE.AND P5, PT, R25, R22.reuse, PT ;  /* 0x000000161900720c */ /* 0x080fe20003fa6270 */
[----:B------:R-:W-:Y:S01]  /*4d80*/  VIADD R25, R23, 0x80 ;  /* 0x0000008017197836 */ /* 0x000fe20000000000 */
[-C--:B------:R-:W-:Y:S01]  /*4d90*/  ISETP.GE.AND P4, PT, R3, R22.reuse, PT ;  /* 0x000000160300720c */ /* 0x080fe20003f86270 */
[----:B------:R-:W-:Y:S01]  /*4da0*/  VIADD R3, R23, 0x60 ;  /* 0x0000006017037836 */ /* 0x000fe20000000000 */
[-C--:B------:R-:W-:Y:S01]  /*4db0*/  ISETP.GE.AND P1, PT, R27, R22.reuse, PT ;  /* 0x000000161b00720c */ /* 0x080fe20003f26270 */
[----:B------:R-:W-:Y:S01]  /*4dc0*/  VIADD R23, R23, 0xe0 ;  /* 0x000000e017177836 */ /* 0x000fe20000000000 */
        /* <DEDUP_REMOVED lines=14> */
.L_x_175:
        /* <DEDUP_REMOVED lines=13> */
.L_x_234:


//--------------------- .text._ZN3cub18CUB_300001_SM_10006detail10merge_sort30DeviceMergeSortPartitionKernelIN6thrust24THRUST_300001_SM_1000_NS10device_ptrIyEEj29MostSignificantBitsComparatoryEEvbT_PT2_T0_SC_PSC_T1_SC_i --------------------------
	.section	.text._ZN3cub18CUB_300001_SM_10006detail10merge_sort30DeviceMergeSortPartitionKernelIN6thrust24THRUST_300001_SM_1000_NS10device_ptrIyEEj29MostSignificantBitsComparatoryEEvbT_PT2_T0_SC_PSC_T1_SC_i,"ax",@progbits
	.align	128
        .global         _ZN3cub18CUB_300001_SM_10006detail10merge_sort30DeviceMergeSortPartitionKernelIN6thrust24THRUST_300001_SM_1000_NS10device_ptrIyEEj29MostSignificantBitsComparatoryEEvbT_PT2_T0_SC_PSC_T1_SC_i
        .type           _ZN3cub18CUB_300001_SM_10006detail10merge_sort30DeviceMergeSortPartitionKernelIN6thrust24THRUST_300001_SM_1000_NS10device_ptrIyEEj29MostSignificantBitsComparatoryEEvbT_PT2_T0_SC_PSC_T1_SC_i,@function
        .size           _ZN3cub18CUB_300001_SM_10006detail10merge_sort30DeviceMergeSortPartitionKernelIN6thrust24THRUST_300001_SM_1000_NS10device_ptrIyEEj29MostSignificantBitsComparatoryEEvbT_PT2_T0_SC_PSC_T1_SC_i,(.L_x_235 - _ZN3cub18CUB_300001_SM_10006detail10merge_sort30DeviceMergeSortPartitionKernelIN6thrust24THRUST_300001_SM_1000_NS10device_ptrIyEEj29MostSignificantBitsComparatoryEEvbT_PT2_T0_SC_PSC_T1_SC_i)
        .other          _ZN3cub18CUB_300001_SM_10006detail10merge_sort30DeviceMergeSortPartitionKernelIN6thrust24THRUST_300001_SM_1000_NS10device_ptrIyEEj29MostSignificantBitsComparatoryEEvbT_PT2_T0_SC_PSC_T1_SC_i,@"STO_CUDA_ENTRY STV_DEFAULT"
_ZN3cub18CUB_300001_SM_10006detail10merge_sort30DeviceMergeSortPartitionKernelIN6thrust24THRUST_300001_SM_1000_NS10device_ptrIyEEj29MostSignificantBitsComparatoryEEvbT_PT2_T0_SC_PSC_T1_SC_i:
.text._ZN3cub18CUB_300001_SM_10006detail10merge_sort30DeviceMergeSortPartitionKernelIN6thrust24THRUST_300001_SM_1000_NS10device_ptrIyEEj29MostSignificantBitsComparatoryEEvbT_PT2_T0_SC_PSC_T1_SC_i:
[----:B------:R-:W-:Y:S01]  /*0000*/  LDC R1, c[0x0][0x37c] ;  /* 0x0000df00ff017b82 */ /* 0x000fe20000000800 */
[----:B------:R-:W0:Y:S01]  /*0010*/  S2R R0, SR_CTAID.X ;  /* 0x0000000000007919 */ /* 0x000e220000002500 */
[----:B------:R-:W0:Y:S01]  /*0020*/  LDCU UR4, c[0x0][0x360] ;  /* 0x00006c00ff0477ac */ /* 0x000e220008000800 */
[----:B------:R-:W0:Y:S01]  /*0030*/  S2R R3, SR_TID.X ;  /* 0x0000000000037919 */ /* 0x000e220000002100 */
[----:B------:R-:W1:Y:S01]  /*0040*/  LDCU UR6, c[0x0][0x39c] ;  /* 0x00007380ff0677ac */ /* 0x000e620008000800 */
[----:B0-----:R-:W-:-:S05]  /*0050*/  IMAD R0, R0, UR4, R3 ;  /* 0x0000000400007c24 */ /* 0x001fca000f8e0203 */
[----:B-1----:R-:W-:-:S13]  /*0060*/  ISETP.GE.U32.AND P0, PT, R0, UR6, PT ;  /* 0x0000000600007c0c */ /* 0x002fda000bf06070 */
[----:B------:R-:W-:Y:S05]  /*0070*/  @P0 EXIT ;  /* 0x000000000000094d */ /* 0x000fea0003800000 */
[----:B------:R-:W0:Y:S01]  /*0080*/  LDCU UR5, c[0x0][0x3ac] ;  /* 0x00007580ff0577ac */ /* 0x000e220008000800 */
[----:B------:R-:W-:Y:S01]  /*0090*/  VIADD R2, R0, 0x1 ;  /* 0x0000000100027836 */ /* 0x000fe20000000000 */
[----:B------:R-:W-:Y:S01]  /*00a0*/  ACQBULK ;  /* 0x000000000000782e */ /* 0x000fe20000000000 */
[----:B------:R-:W1:Y:S03]  /*00b0*/  LDCU UR7, c[0x0][0x3b0] ;  /* 0x00007600ff0777ac */ /* 0x000e660008000800 */
[----:B------:R-:W-:Y:S01]  /*00c0*/  ISETP.NE.AND P0, PT, R2, UR6, PT ;  /* 0x0000000602007c0c */ /* 0x000fe2000bf05270 */
[----:B------:R-:W2:Y:S01]  /*00d0*/  LDCU UR10, c[0x0][0x398] ;  /* 0x00007300ff0a77ac */ /* 0x000ea20008000800 */
[----:B------:R-:W3:Y:S01]  /*00e0*/  LDCU.64 UR8, c[0x0][0x358] ;  /* 0x00006b00ff0877ac */ /* 0x000ee20008000a00 */
[----:B0-----:R-:W-:-:S10]  /*00f0*/  UIADD3 UR4, UPT, UPT, -UR5, URZ, URZ ;  /* 0x000000ff05047290 */ /* 0x001fd4000fffe1ff */
[----:B------:R-:W0:Y:S01]  /*0100*/  @!P0 LDC.64 R4, c[0x0][0x3a0] ;  /* 0x0000e800ff048b82 */ /* 0x000e220000000a00 */
[----:B------:R-:W-:Y:S01]  /*0110*/  LOP3.LUT R2, R0, UR4, RZ, 0xc0, !PT ;  /* 0x0000000400027c12 */ /* 0x000fe2000f8ec0ff */
[----:B------:R-:W-:-:S04]  /*0120*/  USHF.R.U32.HI UR4, URZ, 0x1, UR5 ;  /* 0x00000001ff047899 */ /* 0x000fc80008011605 */
[----:B-1----:R-:W-:Y:S01]  /*0130*/  IMAD R3, R2, UR7, RZ ;  /* 0x0000000702037c24 */ /* 0x002fe2000f8e02ff */
[----:B------:R-:W-:-:S04]  /*0140*/  UIMAD UR4, UR4, UR7, URZ ;  /* 0x00000007040472a4 */ /* 0x000fc8000f8e02ff */
[----:B------:R-:W-:-:S04]  /*0150*/  LOP3.LUT R2, RZ, R3, RZ, 0x33, !PT ;  /* 0x00000003ff027212 */ /* 0x000fc800078e33ff */
[----:B------:R-:W-:-:S04]  /*0160*/  VIMNMX.U32 R2, PT, PT, R2, UR4, PT ;  /* 0x0000000402027c48 */ /* 0x000fc8000bfe0000 */
[----:B--2---:R-:W-:Y:S01]  /*0170*/  VIADDMNMX.U32 R2, R2, R3, UR10, PT ;  /* 0x0000000a02027e46 */ /* 0x004fe2000b800003 */
[----:B0-----:R-:W-:Y:S01]  /*0180*/  @!P0 IMAD.WIDE.U32 R4, R0, 0x4, R4 ;  /* 0x0000000400048825 */ /* 0x001fe200078e0004 */
[----:B------:R-:W-:Y:S02]  /*0190*/  VIMNMX.U32 R3, PT, PT, R3, UR10, PT ;  /* 0x0000000a03037c48 */ /* 0x000fe4000bfe0000 */
[----:B------:R-:W-:Y:S02]  /*01a0*/  LOP3.LUT R6, RZ, R2, RZ, 0x33, !PT ;  /* 0x00000002ff067212 */ /* 0x000fe400078e33ff */
[----:B---3--:R0:W-:Y:S02]  /*01b0*/  @!P0 STG.E desc[UR8][R4.64], R2 ;  /* 0x0000000204008986 */ /* 0x0081e4000c101908 */
[----:B------:R-:W-:-:S04]  /*01c0*/  VIMNMX.U32 R7, PT, PT, R6, UR4, PT ;  /* 0x0000000406077c48 */ /* 0x000fc8000bfe0000 */
[----:B------:R-:W-:Y:S01]  /*01d0*/  VIADDMNMX.U32 R7, R7, R2, UR10, PT ;  /* 0x0000000a07077e46 */ /* 0x000fe2000b800002 */
[----:B------:R-:W-:Y:S06]  /*01e0*/  @!P0 EXIT ;  /* 0x000000000000894d */ /* 0x000fec0003800000 */
[----:B------:R-:W1:Y:S01]  /*01f0*/  LDCU.U8 UR6, c[0x0][0x380] ;  /* 0x00007000ff0677ac */ /* 0x000e620008000000 */
[----:B------:R-:W-:Y:S01]  /*0200*/  BSSY.RECONVERGENT B0, `(.L_x_176) ;  /* 0x000005a000007945 */ /* 0x000fe20003800200 */
[----:B------:R-:W-:-:S06]  /*0210*/  UIADD3 UR4, UPT, UPT, UR5, -0x1, URZ ;  /* 0xffffffff05047890 */ /* 0x000fcc000fffe0ff */
[----:B0-----:R-:W-:-:S05]  /*0220*/  LOP3.LUT R4, R0, UR4, RZ, 0xc0, !PT ;  /* 0x0000000400047c12 */ /* 0x001fca000f8ec0ff */
[----:B------:R-:W-:Y:S01]  /*0230*/  IMAD R4, R4, UR7, RZ ;  /* 0x0000000704047c24 */ /* 0x000fe2000f8e02ff */
[----:B-1----:R-:W-:-:S04]  /*0240*/  UPRMT UR6, UR6, 0x8880, URZ ;  /* 0x0000888006067896 */ /* 0x002fc800080000ff */
[----:B------:R-:W-:-:S03]  /*0250*/  VIADDMNMX.U32 R4, R7, -R3, R4, PT ;  /* 0x8000000307047246 */ /* 0x000fc60003800004 */
[----:B------:R-:W-:Y:S02]  /*0260*/  UMOV UR4, UR6 ;  /* 0x0000000600047c82 */ /* 0x000fe40008000000 */
[----:B------:R-:W-:-:S09]  /*0270*/  UISETP.NE.AND UP0, UPT, UR4, URZ, UPT ;  /* 0x000000ff0400728c */ /* 0x000fd2000bf05270 */
[----:B------:R-:W-:Y:S05]  /*0280*/  BRA.U !UP0, `(.L_x_177) ;  /* 0x0000000108a87547 */ /* 0x000fea000b800000 */
[----:B------:R-:W-:Y:S01]  /*0290*/  IMAD.IADD R7, R7, 0x1, -R2 ;  /* 0x0000000107077824 */ /* 0x000fe200078e0a02 */
[----:B------:R-:W-:Y:S01]  /*02a0*/  VIADDMNMX.U32 R5, R2, -R3, R4, PT ;  /* 0x8000000302057246 */ /* 0x000fe20003800004 */
[----:B------:R-:W0:Y:S01]  /*02b0*/  LDCU.64 UR4, c[0x0][0x388] ;  /* 0x00007100ff0477ac */ /* 0x000e220008000a00 */
[----:B------:R-:W-:Y:S02]  /*02c0*/  BSSY.RECONVERGENT B1, `(.L_x_178) ;  /* 0x0000025000017945 */ /* 0x000fe40003800200 */
[----:B------:R-:W-:-:S05]  /*02d0*/  VIMNMX.U32 R6, PT, PT, R4, R7, !PT ;  /* 0x0000000704067248 */ /* 0x000fca0007fe0000 */
[----:B------:R-:W-:-:S05]  /*02e0*/  IMAD.IADD R6, R6, 0x1, -R7 ;  /* 0x0000000106067824 */ /* 0x000fca00078e0a07 */
[----:B------:R-:W-:-:S13]  /*02f0*/  ISETP.GE.U32.AND P0, PT, R6, R5, PT ;  /* 0x000000050600720c */ /* 0x000fda0003f06070 */
[----:B0-----:R-:W-:Y:S05]  /*0300*/  @P0 BRA `(.L_x_179) ;  /* 0x0000000000800947 */ /* 0x001fea0003800000 */
[----:B------:R-:W0:Y:S01]  /*0310*/  LDC R9, c[0x0][0x3a8] ;  /* 0x0000ea00ff097b82 */ /* 0x000e220000000800 */
[----:B------:R-:W-:Y:S01]  /*0320*/  IMAD.MOV.U32 R8, RZ, RZ, -0x1 ;  /* 0xffffffffff087424 */ /* 0x000fe200078e00ff */
[C---:B0-----:R-:W-:Y:S02]  /*0330*/  IADD3 R7, PT, PT, -R9.reuse, 0x40, RZ ;  /* 0x0000004009077810 */ /* 0x041fe40007ffe1ff */
[----:B------:R-:W-:Y:S02]  /*0340*/  ISETP.GE.AND P0, PT, R9, 0x40, PT ;  /* 0x000000400900780c */ /* 0x000fe40003f06270 */
[CC--:B------:R-:W-:Y:S02]  /*0350*/  SHF.L.U32 R15, R8.reuse, R7.reuse, RZ ;  /* 0x00000007080f7219 */ /* 0x0c0fe400000006ff */
[----:B------:R-:W-:Y:S02]  /*0360*/  SHF.L.U64.HI R17, R8, R7, 0xffffffff ;  /* 0xffffffff08117419 */ /* 0x000fe40000010207 */
[----:B------:R-:W-:-:S02]  /*0370*/  SEL R15, R15, 0xffffffff, !P0 ;  /* 0xffffffff0f0f7807 */ /* 0x000fc40004000000 */
[----:B------:R-:W-:-:S07]  /*0380*/  SEL R17, R17, 0xffffffff, !P0 ;  /* 0xffffffff11117807 */ /* 0x000fce0004000000 */
.L_x_180:
[----:B------:R-:W-:-:S05]  /*0390*/  IMAD.IADD R7, R5, 0x1, -R6 ;  /* 0x0000000105077824 */ /* 0x000fca00078e0a06 */
[----:B------:R-:W-:-:S04]  /*03a0*/  LEA.HI R12, R7, R6, RZ, 0x1f ;  /* 0x00000006070c7211 */ /* 0x000fc800078ff8ff */
[-C--:B------:R-:W-:Y:S02]  /*03b0*/  LOP3.LUT R7, RZ, R12.reuse, RZ, 0x33, !PT ;  /* 0x0000000cff077212 */ /* 0x080fe400078e33ff */
[----:B------:R-:W-:-:S03]  /*03c0*/  IADD3 R9, P1, PT, R3, R12, RZ ;  /* 0x0000000c03097210 */ /* 0x000fc60007f3e0ff */
[----:B------:R-:W-:Y:S02]  /*03d0*/  IMAD.IADD R7, R4, 0x1, R7 ;  /* 0x0000000104077824 */ /* 0x000fe400078e0207 */
[----:B------:R-:W-:Y:S01]  /*03e0*/  IMAD.X R16, RZ, RZ, RZ, P1 ;  /* 0x000000ffff107224 */ /* 0x000fe200008e06ff */
[C---:B------:R-:W-:Y:S02]  /*03f0*/  LEA R10, P1, R9.reuse, UR4, 0x3 ;  /* 0x00000004090a7c11 */ /* 0x040fe4000f8218ff */
[----:B------:R-:W-:Y:S02]  /*0400*/  IADD3 R7, P0, PT, R2, R7, RZ ;  /* 0x0000000702077210 */ /* 0x000fe40007f1e0ff */
[----:B------:R-:W-:-:S03]  /*0410*/  LEA.HI.X R11, R9, UR5, R16, 0x3, P1 ;  /* 0x00000005090b7c11 */ /* 0x000fc600088f1c10 */
[----:B------:R-:W-:Y:S01]  /*0420*/  IMAD.X R14, RZ, RZ, RZ, P0 ;  /* 0x000000ffff0e7224 */ /* 0x000fe200000e06ff */
[C---:B------:R-:W-:Y:S02]  /*0430*/  LEA R8, P0, R7.reuse, UR4, 0x3 ;  /* 0x0000000407087c11 */ /* 0x040fe4000f8018ff */
[----:B------:R-:W2:Y:S02]  /*0440*/  LDG.E.64 R10, desc[UR8][R10.64] ;  /* 0x000000080a0a7981 */ /* 0x000ea4000c1e1b00 */
[----:B------:R-:W-:-:S06]  /*0450*/  LEA.HI.X R9, R7, UR5, R14, 0x3, P0 ;  /* 0x0000000507097c11 */ /* 0x000fcc00080f1c0e */
[----:B------:R-:W3:Y:S01]  /*0460*/  LDG.E.64 R8, desc[UR8][R8.64] ;  /* 0x0000000808087981 */ /* 0x000ee2000c1e1b00 */
[----:B--2---:R-:W-:Y:S02]  /*0470*/  LOP3.LUT R7, R10, R15, RZ, 0xc0, !PT ;  /* 0x0000000f0a077212 */ /* 0x004fe400078ec0ff */
[----:B------:R-:W-:Y:S02]  /*0480*/  LOP3.LUT R13, R11, R17, RZ, 0xc0, !PT ;  /* 0x000000110b0d7212 */ /* 0x000fe400078ec0ff */
[----:B---3--:R-:W-:Y:S02]  /*0490*/  LOP3.LUT R14, R8, R15, RZ, 0xc0, !PT ;  /* 0x0000000f080e7212 */ /* 0x008fe400078ec0ff */
[----:B------:R-:W-:Y:S02]  /*04a0*/  LOP3.LUT R16, R9, R17, RZ, 0xc0, !PT ;  /* 0x0000001109107212 */ /* 0x000fe400078ec0ff */
[----:B------:R-:W-:-:S04]  /*04b0*/  ISETP.GE.U32.AND P0, PT, R14, R7, PT ;  /* 0x000000070e00720c */ /* 0x000fc80003f06070 */
[----:B------:R-:W-:-:S04]  /*04c0*/  ISETP.GE.U32.AND.EX P0, PT, R16, R13, PT, P0 ;  /* 0x0000000d1000720c */ /* 0x000fc80003f06100 */
[----:B------:R-:W-:-:S09]  /*04d0*/  SEL R5, R12, R5, !P0 ;  /* 0x000000050c057207 */ /* 0x000fd20004000000 */
[----:B------:R-:W-:-:S05]  /*04e0*/  @P0 VIADD R6, R12, 0x1 ;  /* 0x000000010c060836 */ /* 0x000fca0000000000 */
[----:B------:R-:W-:-:S13]  /*04f0*/  ISETP.GE.U32.AND P0, PT, R6, R5, PT ;  /* 0x000000050600720c */ /* 0x000fda0003f06070 */
[----:B------:R-:W-:Y:S05]  /*0500*/  @!P0 BRA `(.L_x_180) ;  /* 0xfffffffc00a08947 */ /* 0x000fea000383ffff */
.L_x_179:
[----:B------:R-:W-:Y:S05]  /*0510*/  BSYNC.RECONVERGENT B1 ;  /* 0x0000000000017941 */ /* 0x000fea0003800200 */
.L_x_178:
[----:B------:R-:W-:Y:S05]  /*0520*/  BRA `(.L_x_181) ;  /* 0x00000000009c7947 */ /* 0x000fea0003800000 */
.L_x_177:
[----:B------:R-:W-:Y:S01]  /*0530*/  IMAD.IADD R7, R7, 0x1, -R2 ;  /* 0x0000000107077824 */ /* 0x000fe200078e0a02 */
[----:B------:R-:W-:Y:S01]  /*0540*/  VIADDMNMX.U32 R5, R2, -R3, R4, PT ;  /* 0x8000000302057246 */ /* 0x000fe20003800004 */
[----:B------:R-:W0:Y:S03]  /*0550*/  LDCU.64 UR4, c[0x0][0x390] ;  /* 0x00007200ff0477ac */ /* 0x000e260008000a00 */
        /* <DEDUP_REMOVED lines=12> */
.L_x_182:
        /* <DEDUP_REMOVED lines=24> */
.L_x_181:
[----:B------:R-:W-:Y:S05]  /*07a0*/  BSYNC.RECONVERGENT B0 ;  /* 0x0000000000007941 */ /* 0x000fea0003800200 */
.L_x_176:
[----:B------:R-:W0:Y:S01]  /*07b0*/  LDC.64 R4, c[0x0][0x3a0] ;  /* 0x0000e800ff047b82 */ /* 0x000e220000000a00 */
[----:B------:R-:W-:Y:S02]  /*07c0*/  IMAD.IADD R3, R3, 0x1, R6 ;  /* 0x0000000103037824 */ /* 0x000fe400078e0206 */
[----:B0-----:R-:W-:-:S05]  /*07d0*/  IMAD.WIDE.U32 R4, R0, 0x4, R4 ;  /* 0x0000000400047825 */ /* 0x001fca00078e0004 */
[----:B------:R-:W-:Y:S01]  /*07e0*/  STG.E desc[UR8][R4.64], R3 ;  /* 0x0000000304007986 */ /* 0x000fe2000c101908 */
[----:B------:R-:W-:Y:S05]  /*07f0*/  EXIT ;  /* 0x000000000000794d */ /* 0x000fea0003800000 */
.L_x_183:
        /* <DEDUP_REMOVED lines=16> */
.L_x_235:


//--------------------- .text._ZN3cub18CUB_300001_SM_10006detail10merge_sort30DeviceMergeSortBlockSortKernelINS2_10policy_hubIN6thrust24THRUST_300001_SM_1000_NS10device_ptrIyEEE9Policy600ES8_PNS0_8NullTypeES8_SC_j29MostSignificantBitsComparatorySB_EEvbT0_T1_T2_T3_T4_PT6_PT7_T5_NS1_7vsmem_tE --------------------------
	.section	.text._ZN3cub18CUB_300001_SM_10006detail10merge_sort30DeviceMergeSortBlockSortKernelINS2_10policy_hubIN6thrust24THRUST_300001_SM_1000_NS10device_ptrIyEEE9Policy600ES8_PNS0_8NullTypeES8_SC_j29MostSignificantBitsComparatorySB_EEvbT0_T1_T2_T3_T4_PT6_PT7_T5_NS1_7vsmem_tE,"ax",@progbits
	.align	128
        .global         _ZN3cub18CUB_300001_SM_10006detail10merge_sort30DeviceMergeSortBlockSortKernelINS2_10policy_hubIN6thrust24THRUST_300001_SM_1000_NS10device_ptrIyEEE9Policy600ES8_PNS0_8NullTypeES8_SC_j29MostSignificantBitsComparatorySB_EEvbT0_T1_T2_T3_T4_PT6_PT7_T5_NS1_7vsmem_tE
        .type           _ZN3cub18CUB_300001_SM_10006detail10merge_sort30DeviceMergeSortBlockSortKernelINS2_10policy_hubIN6thrust24THRUST_300001_SM_1000_NS10device_ptrIyEEE9Policy600ES8_PNS0_8NullTypeES8_SC_j29MostSignificantBitsComparatorySB_EEvbT0_T1_T2_T3_T4_PT6_PT7_T5_NS1_7vsmem_tE,@function
        .size           _ZN3cub18CUB_300001_SM_10006detail10merge_sort30DeviceMergeSortBlockSortKernelINS2_10policy_hubIN6thrust24THRUST_300001_SM_1000_NS10device_ptrIyEEE9Policy600ES8_PNS0_8NullTypeES8_SC_j29MostSignificantBitsComparatorySB_EEvbT0_T1_T2_T3_T4_PT6_PT7_T5_NS1_7vsmem_tE,(.L_x_236 - _ZN3cub18CUB_300001_SM_10006detail10merge_sort30DeviceMergeSortBlockSortKernelINS2_10policy_hubIN6thrust24THRUST_300001_SM_1000_NS10device_ptrIyEEE9Policy600ES8_PNS0_8NullTypeES8_SC_j29MostSignificantBitsComparatorySB_EEvbT0_T1_T2_T3_T4_PT6_PT7_T5_NS1_7vsmem_tE)
        .other          _ZN3cub18CUB_300001_SM_10006detail10merge_sort30DeviceMergeSortBlockSortKernelINS2_10policy_hubIN6thrust24THRUST_300001_SM_1000_NS10device_ptrIyEEE9Policy600ES8_PNS0_8NullTypeES8_SC_j29MostSignificantBitsComparatorySB_EEvbT0_T1_T2_T3_T4_PT6_PT7_T5_NS1_7vsmem_tE,@"STO_CUDA_ENTRY STV_DEFAULT"
_ZN3cub18CUB_300001_SM_10006detail10merge_sort30DeviceMergeSortBlockSortKernelINS2_10policy_hubIN6thrust24THRUST_300001_SM_1000_NS10device_ptrIyEEE9Policy600ES8_PNS0_8NullTypeES8_SC_j29MostSignificantBitsComparatorySB_EEvbT0_T1_T2_T3_T4_PT6_PT7_T5_NS1_7vsmem_tE:
.text._ZN3cub18CUB_300001_SM_10006detail10merge_sort30DeviceMergeSortBlockSortKernelINS2_10policy_hubIN6thrust24THRUST_300001_SM_1000_NS10device_ptrIyEEE9Policy600ES8_PNS0_8NullTypeES8_SC_j29MostSignificantBitsComparatorySB_EEvbT0_T1_T2_T3_T4_PT6_PT7_T5_NS1_7vsmem_tE:
[----:B------:R-:W-:Y:S01]  /*0000*/  LDC R1, c[0x0][0x37c] ;  /* 0x0000df00ff017b82 */ /* 0x000fe20000000800 */
[----:B------:R-:W0:Y:S01]  /*0010*/  S2R R5, SR_CTAID.X ;  /* 0x0000000000057919 */ /* 0x000e220000002500 */
[----:B------:R-:W1:Y:S01]  /*0020*/  LDCU UR4, c[0x0][0x370] ;  /* 0x00006e00ff0477ac */ /* 0x000e620008000800 */
[----:B------:R-:W2:Y:S01]  /*0030*/  LDCU.64 UR10, c[0x0][0x358] ;  /* 0x00006b00ff0a77ac */ /* 0x000ea20008000a00 */
[----:B-1----:R-:W-:-:S06]  /*0040*/  UIADD3 UR4, UPT, UPT, UR4, -0x1, URZ ;  /* 0xffffffff04047890 */ /* 0x002fcc000fffe0ff */
[C---:B0-----:R-:W-:Y:S01]  /*0050*/  ISETP.GE.U32.AND P0, PT, R5.reuse, UR4, PT ;  /* 0x0000000405007c0c */ /* 0x041fe2000bf06070 */
[----:B------:R-:W-:-:S12]  /*0060*/  IMAD.SHL.U32 R5, R5, 0x800, RZ ;  /* 0x0000080005057824 */ /* 0x000fd800078e00ff */
[----:B--2---:R-:W-:Y:S05]  /*0070*/  @P0 BRA `(.L_x_184) ;  /* 0x0000002c006c0947 */ /* 0x004fea0003800000 */
[----:B------:R-:W0:Y:S01]  /*0080*/  S2R R3, SR_TID.X ;  /* 0x0000000000037919 */ /* 0x000e220000002100 */
[----:B------:R-:W1:Y:S01]  /*0090*/  LDCU.64 UR4, c[0x0][0x388] ;  /* 0x00007100ff0477ac */ /* 0x000e620008000a00 */
[----:B------:R-:W-:Y:S01]  /*00a0*/  ACQBULK ;  /* 0x000000000000782e */ /* 0x000fe20000000000 */
[----:B0-----:R-:W-:-:S05]  /*00b0*/  IMAD.SHL.U32 R0, R3, 0x8, RZ ;  /* 0x0000000803007824 */ /* 0x001fca00078e00ff */
[----:B------:R-:W-:-:S04]  /*00c0*/  LOP3.LUT R0, R0, 0x1f00, RZ, 0xc0, !PT ;  /* 0x00001f0000007812 */ /* 0x000fc800078ec0ff */
[----:B------:R-:W-:-:S04]  /*00d0*/  LOP3.LUT R2, R0, 0x1f, R3, 0xf8, !PT ;  /* 0x0000001f00027812 */ /* 0x000fc800078ef803 */
[----:B------:R-:W-:-:S05]  /*00e0*/  IADD3 R2, P0, PT, R5, R2, RZ ;  /* 0x0000000205027210 */ /* 0x000fca0007f1e0ff */
[----:B------:R-:W-:Y:S02]  /*00f0*/  IMAD.X R23, RZ, RZ, RZ, P0 ;  /* 0x000000ffff177224 */ /* 0x000fe400000e06ff */
[----:B------:R-:W-:-:S03]  /*0100*/  IMAD.SHL.U32 R24, R2, 0x8, RZ ;  /* 0x0000000802187824 */ /* 0x000fc600078e00ff */
[----:B------:R-:W-:Y:S02]  /*0110*/  SHF.L.U64.HI R23, R2, 0x3, R23 ;  /* 0x0000000302177819 */ /* 0x000fe40000010217 */
        /* <DEDUP_REMOVED lines=370> */
.L_x_204:
        /* <DEDUP_REMOVED lines=50> */
.L_x_187:
        /* <DEDUP_REMOVED lines=20> */
.L_x_186:
[----:B------:R-:W-:Y:S05]  /*1ca0*/  BSYNC.RECONVERGENT B0 ;  /* 0x0000000000007941 */ /* 0x000fea0003800200 */
.L_x_185:
        /* <DEDUP_REMOVED lines=19> */
.L_x_189:
[----:B------:R-:W-:Y:S05]  /*1de0*/  BSYNC.RECONVERGENT B0 ;  /* 0x0000000000007941 */ /* 0x000fea0003800200 */
.L_x_188:
        /* <DEDUP_REMOVED lines=23> */
.L_x_191:
[----:B------:R-:W-:Y:S05]  /*1f60*/  BSYNC.RECONVERGENT B0 ;  /* 0x0000000000007941 */ /* 0x000fea0003800200 */
.L_x_190:
        /* <DEDUP_REMOVED lines=23> */
.L_x_193:
[----:B------:R-:W-:Y:S05]  /*20e0*/  BSYNC.RECONVERGENT B0 ;  /* 0x0000000000007941 */ /* 0x000fea0003800200 */
.L_x_192:
        /* <DEDUP_REMOVED lines=23> */
.L_x_195:
[----:B------:R-:W-:Y:S05]  /*2260*/  BSYNC.RECONVERGENT B0 ;  /* 0x0000000000007941 */ /* 0x000fea0003800200 */
.L_x_194:
        /* <DEDUP_REMOVED lines=23> */
.L_x_197:
[----:B------:R-:W-:Y:S05]  /*23e0*/  BSYNC.RECONVERGENT B0 ;  /* 0x0000000000007941 */ /* 0x000fea0003800200 */
.L_x_196:
        /* <DEDUP_REMOVED lines=23> */
.L_x_199:
[----:B------:R-:W-:Y:S05]  /*2560*/  BSYNC.RECONVERGENT B0 ;  /* 0x0000000000007941 */ /* 0x000fea0003800200 */
.L_x_198:
        /* <DEDUP_REMOVED lines=22> */
.L_x_201:
[----:B------:R-:W-:Y:S05]  /*26d0*/  BSYNC.RECONVERGENT B0 ;  /* 0x0000000000007941 */ /* 0x000fea0003800200 */
.L_x_200:
        /* <DEDUP_REMOVED lines=25> */
.L_x_203:
[----:B------:R-:W-:Y:S05]  /*2870*/  BSYNC.RECONVERGENT B0 ;  /* 0x0000000000007941 */ /* 0x000fea0003800200 */
.L_x_202:
        /* <DEDUP_REMOVED lines=13> */
[----:B------:R-:W3:Y:S01]  /*2950*/  S2R R3, SR_TID.X ;  /* 0x0000000000037919 */ /* 0x000ee20000002100 */
[----:B------:R-:W-:Y:S02]  /*2960*/  IMAD.MOV.U32 R35, RZ, RZ, R31 ;  /* 0x000000ffff237224 */ /* 0x000fe400078e001f */
[----:B------:R-:W-:Y:S01]  /*2970*/  IMAD.MOV.U32 R30, RZ, RZ, R26 ;  /* 0x000000ffff1e7224 */ /* 0x000fe200078e001a */
[----:B------:R-:W4:Y:S01]  /*2980*/  S2R R32, SR_CTAID.X ;  /* 0x0000000000207919 */ /* 0x000f220000002500 */
[----:B------:R-:W-:Y:S02]  /*2990*/  IMAD.MOV.U32 R31, RZ, RZ, R25 ;  /* 0x000000ffff1f7224 */ /* 0x000fe400078e0019 */
[----:B------:R-:W-:Y:S01]  /*29a0*/  IMAD.MOV.U32 R29, RZ, RZ, R27 ;  /* 0x000000ffff1d7224 */ /* 0x000fe200078e001b */
[----:B------:R-:W-:Y:S04]  /*29b0*/  STS.64 [R10], R12 ;  /* 0x0000000c0a007388 */ /* 0x000fe80000000a00 */
[----:B------:R-:W-:Y:S04]  /*29c0*/  STS.64 [R9+0x8], R42 ;  /* 0x0000082a09007388 */ /* 0x000fe80000000a00 */
[----:B------:R-:W-:Y:S04]  /*29d0*/  STS.64 [R8+0x10], R40 ;  /* 0x0000102808007388 */ /* 0x000fe80000000a00 */
[----:B------:R-:W-:Y:S04]  /*29e0*/  STS.64 [R7+0x18], R38 ;  /* 0x0000182607007388 */ /* 0x000fe80000000a00 */
[----:B------:R-:W-:Y:S04]  /*29f0*/  STS.64 [R6+0x20], R36 ;  /* 0x0000202406007388 */ /* 0x000fe80000000a00 */
[----:B------:R-:W-:Y:S04]  /*2a00*/  STS.64 [R5+0x28], R34 ;  /* 0x0000282205007388 */ /* 0x000fe80000000a00 */
[----:B------:R-:W-:Y:S01]  /*2a10*/  STS.64 [R4+0x30], R30 ;  /* 0x0000301e04007388 */ /* 0x000fe20000000a00 */
[----:B---3--:R-:W-:-:S03]  /*2a20*/  IMAD.SHL.U32 R3, R3, 0x8, RZ ;  /* 0x0000000803037824 */ /* 0x008fc600078e00ff */
[----:B------:R0:W-:Y:S01]  /*2a30*/  STS.64 [R2+0x38], R28 ;  /* 0x0000381c02007388 */ /* 0x0001e20000000a00 */
[----:B------:R-:W-:-:S03]  /*2a40*/  NOP ;  /* 0x0000000000007918 */ /* 0x000fc60000000000 */
[----:B------:R-:W3:Y:S01]  /*2a50*/  LDS.64 R22, [R22] ;  /* 0x0000000016167984 */ /* 0x000ee20000000a00 */
[----:B------:R-:W-:-:S03]  /*2a60*/  LOP3.LUT R3, R3, 0x1f00, RZ, 0xc0, !PT ;  /* 0x00001f0003037812 */ /* 0x000fc600078ec0ff */
[----:B------:R-:W5:Y:S01]  /*2a70*/  LDS.64 R8, [R21+0x100] ;  /* 0x0001000015087984 */ /* 0x000f620000000a00 */
[----:B0-----:R-:W-:-:S03]  /*2a80*/  LOP3.LUT R29, R0, 0x1f, RZ, 0xc0, !PT ;  /* 0x0000001f001d7812 */ /* 0x001fc600078ec0ff */
[----:B------:R-:W0:Y:S02]  /*2a90*/  LDS.64 R6, [R20+0x200] ;  /* 0x0002000014067984 */ /* 0x000e240000000a00 */
[----:B----4-:R-:W-:Y:S02]  /*2aa0*/  IMAD R0, R32, 0x800, R29 ;  /* 0x0000080020007824 */ /* 0x010fe400078e021d */
[----:B------:R-:W4:Y:S03]  /*2ab0*/  LDS.64 R12, [R19+0x300] ;  /* 0x00030000130c7984 */ /* 0x000f260000000a00 */
[----:B------:R-:W-:Y:S01]  /*2ac0*/  IADD3 R0, P0, PT, R3, R0, RZ ;  /* 0x0000000003007210 */ /* 0x000fe20007f1e0ff */
[----:B--2---:R-:W2:Y:S04]  /*2ad0*/  LDS.64 R14, [R18+0x400] ;  /* 0x00040000120e7984 */ /* 0x004ea80000000a00 */
[----:B------:R-:W2:Y:S01]  /*2ae0*/  LDS.64 R24, [R17+0x500] ;  /* 0x0005000011187984 */ /* 0x000ea20000000a00 */
[----:B------:R-:W-:Y:S01]  /*2af0*/  IMAD.X R3, RZ, RZ, RZ, P0 ;  /* 0x000000ffff037224 */ /* 0x000fe200000e06ff */
[----:B-1----:R-:W-:-:S02]  /*2b00*/  LEA R2, P0, R0, UR4, 0x3 ;  /* 0x0000000400027c11 */ /* 0x002fc4000f8018ff */
[----:B------:R-:W1:Y:S02]  /*2b10*/  LDS.64 R26, [R16+0x600] ;  /* 0x00060000101a7984 */ /* 0x000e640000000a00 */
[----:B------:R-:W-:Y:S02]  /*2b20*/  LEA.HI.X R3, R0, UR5, R3, 0x3, P0 ;  /* 0x0000000500037c11 */ /* 0x000fe400080f1c03 */
[----:B------:R-:W1:Y:S04]  /*2b30*/  LDS.64 R4, [R11+0x700] ;  /* 0x000700000b047984 */ /* 0x000e680000000a00 */
[----:B---3--:R-:W-:Y:S04]  /*2b40*/  STG.E.64 desc[UR10][R2.64], R22 ;  /* 0x0000001602007986 */ /* 0x008fe8000c101b0a */
[----:B-----5:R-:W-:Y:S04]  /*2b50*/  STG.E.64 desc[UR10][R2.64+0x100], R8 ;  /* 0x0001000802007986 */ /* 0x020fe8000c101b0a */
[----:B0-----:R-:W-:Y:S04]  /*2b60*/  STG.E.64 desc[UR10][R2.64+0x200], R6 ;  /* 0x0002000602007986 */ /* 0x001fe8000c101b0a */
[----:B----4-:R-:W-:Y:S04]  /*2b70*/  STG.E.64 desc[UR10][R2.64+0x300], R12 ;  /* 0x0003000c02007986 */ /* 0x010fe8000c101b0a */
[----:B--2---:R-:W-:Y:S04]  /*2b80*/  STG.E.64 desc[UR10][R2.64+0x400], R14 ;  /* 0x0004000e02007986 */ /* 0x004fe8000c101b0a */
[----:B------:R-:W-:Y:S04]  /*2b90*/  STG.E.64 desc[UR10][R2.64+0x500], R24 ;  /* 0x0005001802007986 */ /* 0x000fe8000c101b0a */
[----:B-1----:R-:W-:Y:S04]  /*2ba0*/  STG.E.64 desc[UR10][R2.64+0x600], R26 ;  /* 0x0006001a02007986 */ /* 0x002fe8000c101b0a */
[----:B------:R-:W-:Y:S01]  /*2bb0*/  STG.E.64 desc[UR10][R2.64+0x700], R4 ;  /* 0x0007000402007986 */ /* 0x000fe2000c101b0a */
[----:B------:R-:W-:Y:S05]  /*2bc0*/  EXIT ;  /* 0x000000000000794d */ /* 0x000fea0003800000 */
.L_x_205:
        /* <DEDUP_REMOVED lines=38> */
.L_x_184:
[----:B------:R-:W0:Y:S01]  /*2e30*/  LDC.64 R2, c[0x0][0x388] ;  /* 0x0000e200ff027b82 */ /* 0x000e220000000a00 */
[----:B------:R-:W-:Y:S01]  /*2e40*/  ACQBULK ;  /* 0x000000000000782e */ /* 0x000fe20000000000 */
[----:B------:R-:W1:Y:S06]  /*2e50*/  S2R R31, SR_TID.X ;  /* 0x00000000001f7919 */ /* 0x000e6c0000002100 */
[----:B------:R-:W2:Y:S01]  /*2e60*/  LDC R0, c[0x0][0x3a8] ;  /* 0x0000ea00ff007b82 */ /* 0x000ea20000000800 */
[----:B0-----:R-:W-:-:S05]  /*2e70*/  IMAD.WIDE.U32 R2, R5, 0x8, R2 ;  /* 0x0000000805027825 */ /* 0x001fca00078e0002 */
[----:B------:R0:W3:Y:S01]  /*2e80*/  LDG.E.64 R6, desc[UR10][R2.64] ;  /* 0x0000000a02067981 */ /* 0x0000e2000c1e1b00 */
[----:B------:R-:W-:Y:S02]  /*2e90*/  IMAD.MOV R5, RZ, RZ, -R5 ;  /* 0x000000ffff057224 */ /* 0x000fe400078e0a05 */
        /* <DEDUP_REMOVED lines=496> */
.L_x_207:
[----:B------:R-:W-:Y:S05]  /*4da0*/  BSYNC.RECONVERGENT B0 ;  /* 0x0000000000007941 */ /* 0x000fea0003800200 */
.L_x_206:
[----:B------:R-:W-:Y:S01]  /*4db0*/  LEA R25, R31, UR4, 0x6 ;  /* 0x000000041f197c11 */ /* 0x000fe2000f8e30ff */
[----:B------:R-:W-:-:S06]  /*4dc0*/  UMOV UR4, 0x2 ;  /* 0x0000000200047882 */ /* 0x000fcc0000000000 */
.L_x_227:
        /* <DEDUP_REMOVED lines=46> */
.L_x_210:
        /* <DEDUP_REMOVED lines=20> */
.L_x_209:
[----:B------:R-:W-:Y:S05]  /*51f0*/  BSYNC.RECONVERGENT B0 ;  /* 0x0000000000007941 */ /* 0x000fea0003800200 */
.L_x_208:
        /* <DEDUP_REMOVED lines=22> */
.L_x_212:
[----:B------:R-:W-:Y:S05]  /*5360*/  BSYNC.RECONVERGENT B0 ;  /* 0x0000000000007941 */ /* 0x000fea0003800200 */
.L_x_211:
        /* <DEDUP_REMOVED lines=23> */
.L_x_214:
[----:B------:R-:W-:Y:S05]  /*54e0*/  BSYNC.RECONVERGENT B0 ;  /* 0x0000000000007941 */ /* 0x000fea0003800200 */
.L_x_213:
        /* <DEDUP_REMOVED lines=23> */
.L_x_216:
[----:B------:R-:W-:Y:S05]  /*5660*/  BSYNC.RECONVERGENT B0 ;  /* 0x0000000000007941 */ /* 0x000fea0003800200 */
.L_x_215:
        /* <DEDUP_REMOVED lines=23> */
.L_x_218:
[----:B------:R-:W-:Y:S05]  /*57e0*/  BSYNC.RECONVERGENT B0 ;  /* 0x0000000000007941 */ /* 0x000fea0003800200 */
.L_x_217:
        /* <DEDUP_REMOVED lines=23> */
.L_x_220:
[----:B------:R-:W-:Y:S05]  /*5960*/  BSYNC.RECONVERGENT B0 ;  /* 0x0000000000007941 */ /* 0x000fea0003800200 */
.L_x_219:
        /* <DEDUP_REMOVED lines=23> */
.L_x_222:
[----:B------:R-:W-:Y:S05]  /*5ae0*/  BSYNC.RECONVERGENT B0 ;  /* 0x0000000000007941 */ /* 0x000fea0003800200 */
.L_x_221:
        /* <DEDUP_REMOVED lines=22> */
.L_x_224:
[----:B------:R-:W-:Y:S05]  /*5c50*/  BSYNC.RECONVERGENT B0 ;  /* 0x0000000000007941 */ /* 0x000fea0003800200 */
.L_x_223:
        /* <DEDUP_REMOVED lines=25> */
.L_x_226:
[----:B------:R-:W-:Y:S05]  /*5df0*/  BSYNC.RECONVERGENT B0 ;  /* 0x0000000000007941 */ /* 0x000fea0003800200 */
.L_x_225:
        /* <DEDUP_REMOVED lines=11> */
[C---:B------:R-:W-:Y:S02]  /*5eb0*/  VIADD R24, R15.reuse, 0x20 ;  /* 0x000000200f187836 */ /* 0x040fe40000000000 */
[C---:B------:R-:W-:Y:S02]  /*5ec0*/  VIADD R27, R15.reuse, 0x40 ;  /* 0x000000400f1b7836 */ /* 0x040fe40000000000 */
[C---:B------:R-:W-:Y:S02]  /*5ed0*/  VIADD R25, R15.reuse, 0x60 ;  /* 0x000000600f197836 */ /* 0x040fe40000000000 */
[C---:B--2---:R-:W-:Y:S02]  /*5ee0*/  VIADD R21, R15.reuse, 0xa0 ;  /* 0x000000a00f157836 */ /* 0x044fe40000000000 */
        /* <DEDUP_REMOVED lines=9> */
[----:B0-----:R-:W-:Y:S02]  /*5f80*/  IMAD.MOV.U32 R12, RZ, RZ, R39 ;  /* 0x000000ffff0c7224 */ /* 0x001fe400078e0027 */
[----:B------:R-:W-:Y:S02]  /*5f90*/  IMAD.MOV.U32 R13, RZ, RZ, R38 ;  /* 0x000000ffff0d7224 */ /* 0x000fe400078e0026 */
[----:B------:R-:W-:-:S02]  /*5fa0*/  IMAD.MOV.U32 R8, RZ, RZ, R32 ;  /* 0x000000ffff087224 */ /* 0x000fc400078e0020 */
[----:B--2---:R-:W-:Y:S01]  /*5fb0*/  IMAD.MOV.U32 R9, RZ, RZ, R37 ;  /* 0x000000ffff097224 */ /* 0x004fe200078e0025 */
[----:B------:R0:W-:Y:S01]  /*5fc0*/  STS.64 [R10+0x10], R12 ;  /* 0x0000100c0a007388 */ /* 0x0001e20000000a00 */
[----:B------:R-:W-:Y:S02]  /*5fd0*/  IMAD.MOV.U32 R32, RZ, RZ, R41 ;  /* 0x000000ffff207224 */ /* 0x000fe400078e0029 */
[----:B------:R-:W-:Y:S01]  /*5fe0*/  IMAD.U32 R38, RZ, RZ, UR9 ;  /* 0x00000009ff267e24 */ /* 0x000fe2000f8e00ff */
[----:B------:R2:W-:Y:S04]  /*5ff0*/  STS.64 [R11+0x18], R34 ;  /* 0x000018220b007388 */ /* 0x0005e80000000a00 */
[----:B------:R-:W-:Y:S01]  /*6000*/  STS.64 [R16+0x20], R8 ;  /* 0x0000200810007388 */ /* 0x000fe20000000a00 */
[----:B0-----:R-:W-:Y:S01]  /*6010*/  IMAD.MOV.U32 R10, RZ, RZ, R33 ;  /* 0x000000ffff0a7224 */ /* 0x001fe200078e0021 */
[----:B------:R-:W0:Y:S01]  /*6020*/  S2R R37, SR_CTAID.X ;  /* 0x0000000000257919 */ /* 0x000e220000002500 */
[----:B------:R-:W-:-:S02]  /*6030*/  IMAD.MOV.U32 R33, RZ, RZ, R26 ;  /* 0x000000ffff217224 */ /* 0x000fc400078e001a */
[----:B--2---:R-:W-:Y:S02]  /*6040*/  IMAD.MOV.U32 R11, RZ, RZ, R36 ;  /* 0x000000ffff0b7224 */ /* 0x004fe400078e0024 */
[----:B------:R-:W2:Y:S03]  /*6050*/  S2R R36, SR_TID.X ;  /* 0x0000000000247919 */ /* 0x000ea60000002100 */
[----:B------:R-:W-:Y:S04]  /*6060*/  STS.64 [R17+0x28], R10 ;  /* 0x0000280a11007388 */ /* 0x000fe80000000a00 */
[----:B------:R-:W-:Y:S04]  /*6070*/  STS.64 [R18+0x30], R22 ;  /* 0x0000301612007388 */ /* 0x000fe80000000a00 */
[----:B------:R2:W-:Y:S01]  /*6080*/  STS.64 [R19+0x38], R32 ;  /* 0x0000382013007388 */ /* 0x0005e20000000a00 */
[----:B------:R-:W-:-:S03]  /*6090*/  NOP ;  /* 0x0000000000007918 */ /* 0x000fc60000000000 */
[----:B------:R-:W-:Y:S04]  /*60a0*/  LDS.64 R30, [R30] ;  /* 0x000000001e1e7984 */ /* 0x000fe80000000a00 */
[----:B------:R3:W-:Y:S04]  /*60b0*/  LDS.64 R8, [R0+0x100] ;  /* 0x0001000000087984 */ /* 0x0007e80000000a00 */
[----:B------:R-:W-:Y:S04]  /*60c0*/  LDS.64 R12, [R2+0x200] ;  /* 0x00020000020c7984 */ /* 0x000fe80000000a00 */
[----:B------:R4:W-:Y:S01]  /*60d0*/  LDS.64 R10, [R3+0x300] ;  /* 0x00030000030a7984 */ /* 0x0009e20000000a00 */
[C---:B--2---:R-:W-:Y:S01]  /*60e0*/  LOP3.LUT R32, R36.reuse, 0x1f, RZ, 0xc0, !PT ;  /* 0x0000001f24207812 */ /* 0x044fe200078ec0ff */
[----:B---3--:R-:W-:-:S02]  /*60f0*/  IMAD.SHL.U32 R0, R36, 0x8, RZ ;  /* 0x0000000824007824 */ /* 0x008fc400078e00ff */
[----:B------:R-:W-:Y:S02]  /*6100*/  LDS.64 R16, [R4+0x400] ;  /* 0x0004000004107984 */ /* 0x000fe40000000a00 */
[----:B0-----:R-:W-:Y:S02]  /*6110*/  IMAD R32, R37, 0x800, R32 ;  /* 0x0000080025207824 */ /* 0x001fe400078e0220 */
[----:B------:R0:W-:Y:S01]  /*6120*/  LDS.64 R22, [R5+0x500] ;  /* 0x0005000005167984 */ /* 0x0001e20000000a00 */
[----:B----4-:R-:W-:-:S03]  /*6130*/  LOP3.LUT R3, R0, 0x1f00, RZ, 0xc0, !PT ;  /* 0x00001f0000037812 */ /* 0x010fc600078ec0ff */
[----:B------:R-:W-:Y:S04]  /*6140*/  LDS.64 R28, [R6+0x600] ;  /* 0x00060000061c7984 */ /* 0x000fe80000000a00 */
[----:B------:R-:W-:Y:S01]  /*6150*/  LDS.64 R18, [R7+0x700] ;  /* 0x0007000007127984 */ /* 0x000fe20000000a00 */
[----:B0-----:R-:W-:-:S03]  /*6160*/  LOP3.LUT R5, R3, 0x1f, R36, 0xf8, !PT ;  /* 0x0000001f03057812 */ /* 0x001fc600078ef824 */
[----:B------:R-:W-:Y:S01]  /*6170*/  @!P0 STS [UR8+0x4200], R38 ;  /* 0x00420026ff008988 */ /* 0x000fe20008000808 */
[----:B------:R-:W-:Y:S01]  /*6180*/  BAR.SYNC.DEFER_BLOCKING 0x0 ;  /* 0x0000000000007b1d */ /* 0x000fe20000010000 */
[----:B------:R-:W-:Y:S02]  /*6190*/  IADD3 R32, P0, PT, R3, R32, RZ ;  /* 0x0000002003207210 */ /* 0x000fe40007f1e0ff */
[----:B------:R-:W-:-:S03]  /*61a0*/  LOP3.LUT R5, R5, 0x80, RZ, 0xfc, !PT ;  /* 0x0000008005057812 */ /* 0x000fc600078efcff */
[----:B------:R-:W-:Y:S01]  /*61b0*/  IMAD.X R3, RZ, RZ, RZ, P0 ;  /* 0x000000ffff037224 */ /* 0x000fe200000e06ff */
        /* <DEDUP_REMOVED lines=21> */
.L_x_228:
        /* <DEDUP_REMOVED lines=15> */
[----:B------:R-:W0:Y:S01]  /*6400*/  S2R R37, SR_TID.X ;  /* 0x0000000000257919 */ /* 0x000e220000002100 */
[----:B------:R-:W-:-:S02]  /*6410*/  IMAD.MOV.U32 R33, RZ, RZ, R26 ;  /* 0x000000ffff217224 */ /* 0x000fc400078e001a */
[----:B--2---:R-:W-:Y:S02]  /*6420*/  IMAD.MOV.U32 R11, RZ, RZ, R36 ;  /* 0x000000ffff0b7224 */ /* 0x004fe400078e0024 */
[----:B------:R-:W2:Y:S03]  /*6430*/  S2R R36, SR_CTAID.X ;  /* 0x0000000000247919 */ /* 0x000ea60000002500 */
        /* <DEDUP_REMOVED lines=8> */
[----:B0-----:R-:W-:-:S03]  /*64c0*/  IMAD.SHL.U32 R0, R37, 0x8, RZ ;  /* 0x0000000825007824 */ /* 0x001fc600078e00ff */
[----:B------:R-:W-:Y:S02]  /*64d0*/  LDS.64 R16, [R4+0x400] ;  /* 0x0004000004107984 */ /* 0x000fe40000000a00 */
[----:B------:R-:W-:Y:S02]  /*64e0*/  LOP3.LUT R0, R0, 0x1f00, RZ, 0xc0, !PT ;  /* 0x00001f0000007812 */ /* 0x000fe400078ec0ff */
[----:B------:R0:W-:Y:S02]  /*64f0*/  LDS.64 R22, [R5+0x500] ;  /* 0x0005000005167984 */ /* 0x0001e40000000a00 */
[----:B------:R-:W-:Y:S02]  /*6500*/  LOP3.LUT R0, R0, 0x1f, R37, 0xf8, !PT ;  /* 0x0000001f00007812 */ /* 0x000fe400078ef825 */
[----:B------:R-:W-:Y:S04]  /*6510*/  LDS.64 R28, [R6+0x600] ;  /* 0x00060000061c7984 */ /* 0x000fe80000000a00 */
[----:B------:R-:W-:Y:S01]  /*6520*/  LDS.64 R18, [R7+0x700] ;  /* 0x0007000007127984 */ /* 0x000fe20000000a00 */
[----:B0-----:R-:W-:-:S03]  /*6530*/  LOP3.LUT R5, R0, 0x80, RZ, 0xfc, !PT ;  /* 0x0000008000057812 */ /* 0x001fc600078efcff */
[----:B------:R-:W-:Y:S01]  /*6540*/  @!P0 STS [UR8+0x4200], R38 ;  /* 0x00420026ff008988 */ /* 0x000fe20008000808 */
[----:B------:R-:W-:Y:S01]  /*6550*/  BAR.SYNC.DEFER_BLOCKING 0x0 ;  /* 0x0000000000007b1d */ /* 0x000fe20000010000 */
[----:B--2---:R-:W-:-:S05]  /*6560*/  LEA R36, P0, R36, R15, 0xb ;  /* 0x0000000f24247211 */ /* 0x004fca00078058ff */
        /* <DEDUP_REMOVED lines=22> */
.L_x_229:
        /* <DEDUP_REMOVED lines=11> */
.L_x_236:


//--------------------- .text._ZN3cub18CUB_300001_SM_10006detail11EmptyKernelIvEEvv --------------------------
	.section	.text._ZN3cub18CUB_300001_SM_10006detail11EmptyKernelIvEEvv,"ax",@progbits
	.align	128
        .global         _ZN3cub18CUB_300001_SM_10006detail11EmptyKernelIvEEvv
        .type           _ZN3cub18CUB_300001_SM_10006detail11EmptyKernelIvEEvv,@function
        .size           _ZN3cub18CUB_300001_SM_10006detail11EmptyKernelIvEEvv,(.L_x_237 - _ZN3cub18CUB_300001_SM_10006detail11EmptyKernelIvEEvv)
        .other          _ZN3cub18CUB_300001_SM_10006detail11EmptyKernelIvEEvv,@"STO_CUDA_ENTRY STV_DEFAULT"
_ZN3cub18CUB_300001_SM_10006detail11EmptyKernelIvEEvv:
.text._ZN3cub18CUB_300001_SM_10006detail11EmptyKernelIvEEvv:
[----:B------:R-:W-:Y:S01]  /*0000*/  LDC R1, c[0x0][0x37c] ;  /* 0x0000df00ff017b82 */ /* 0x000fe20000000800 */
[----:B------:R-:W-:Y:S05]  /*0010*/  EXIT ;  /* 0x000000000000794d */ /* 0x000fea0003800000 */
.L_x_230:
        /* <DEDUP_REMOVED lines=14> */
.L_x_237:


//--------------------- .nv.shared._ZN3cub18CUB_300001_SM_10006detail10merge_sort26DeviceMergeSortMergeKernelINS2_10policy_hubIN6thrust24THRUST_300001_SM_1000_NS10device_ptrIyEEE9Policy600ES8_PNS0_8NullTypeES8_SC_m29MostSignificantBitsComparatorySB_EEvbT2_T3_T4_PT6_PT7_T5_PSG_SG_NS1_7vsmem_tE --------------------------
	.section	.nv.shared._ZN3cub18CUB_300001_SM_10006detail10merge_sort26DeviceMergeSortMergeKernelINS2_10policy_hubIN6thrust24THRUST_300001_SM_1000_NS10device_ptrIyEEE9Policy600ES8_PNS0_8NullTypeES8_SC_m29MostSignificantBitsComparatorySB_EEvbT2_T3_T4_PT6_PT7_T5_PSG_SG_NS1_7vsmem_tE,"aw",@nobits
	.sectionflags	@""
	.align	16
.nv.shared._ZN3cub18CUB_300001_SM_10006detail10merge_sort26DeviceMergeSortMergeKernelINS2_10policy_hubIN6thrust24THRUST_300001_SM_1000_NS10device_ptrIyEEE9Policy600ES8_PNS0_8NullTypeES8_SC_m29MostSignificantBitsComparatorySB_EEvbT2_T3_T4_PT6_PT7_T5_PSG_SG_NS1_7vsmem_tE:
	.zero		17936


//--------------------- .nv.shared.reserved.0     --------------------------
	.section	.nv.shared.reserved.0,"aw",@nobits
	.weak		__nv_reservedSMEM_offset_0_alias
	.size		__nv_reservedSMEM_offset_0_alias, 0, 64
	.other		__nv_reservedSMEM_offset_0_alias,@"STO_CUDA_RESERVED_SHARED STV_DEFAULT"
__nv_reservedSMEM_offset_0_alias:
	.zero		0
	.zero		64


//--------------------- .nv.global                --------------------------
	.section	.nv.global,"aw",@nobits
.nv.global:
	.type		_ZN34_INTERNAL_8ef37836_4_k_cu_5e77436e6thrust24THRUST_300001_SM_1000_NS12placeholders2_8E,@object
	.size		_ZN34_INTERNAL_8ef37836_4_k_cu_5e77436e6thrust24THRUST_300001_SM_1000_NS12placeholders2_8E,(_ZN34_INTERNAL_8ef37836_4_k_cu_5e77436e4cuda3std3__436_GLOBAL__N__8ef37836_4_k_cu_5e77436e6ignoreE - _ZN34_INTERNAL_8ef37836_4_k_cu_5e77436e6thrust24THRUST_300001_SM_1000_NS12placeholders2_8E)
_ZN34_INTERNAL_8ef37836_4_k_cu_5e77436e6thrust24THRUST_300001_SM_1000_NS12placeholders2_8E:
	.zero		1
	.type		_ZN34_INTERNAL_8ef37836_4_k_cu_5e77436e4cuda3std3__436_GLOBAL__N__8ef37836_4_k_cu_5e77436e6ignoreE,@object
	.size		_ZN34_INTERNAL_8ef37836_4_k_cu_5e77436e4cuda3std3__436_GLOBAL__N__8ef37836_4_k_cu_5e77436e6ignoreE,(_ZN34_INTERNAL_8ef37836_4_k_cu_5e77436e4cuda3std6ranges3__45__cpo4dataE - _ZN34_INTERNAL_8ef37836_4_k_cu_5e77436e4cuda3std3__436_GLOBAL__N__8ef37836_4_k_cu_5e77436e6ignoreE)
_ZN34_INTERNAL_8ef37836_4_k_cu_5e77436e4cuda3std3__436_GLOBAL__N__8ef37836_4_k_cu_5e77436e6ignoreE:
	.zero		1
	.type		_ZN34_INTERNAL_8ef37836_4_k_cu_5e77436e4cuda3std6ranges3__45__cpo4dataE,@object
	.size		_ZN34_INTERNAL_8ef37836_4_k_cu_5e77436e4cuda3std6ranges3__45__cpo4dataE,(_ZN34_INTERNAL_8ef37836_4_k_cu_5e77436e6thrust24THRUST_300001_SM_1000_NS6system3cpp3parE - _ZN34_INTERNAL_8ef37836_4_k_cu_5e77436e4cuda3std6ranges3__45__cpo4dataE)
_ZN34_INTERNAL_8ef37836_4_k_cu_5e77436e4cuda3std6ranges3__45__cpo4dataE:
	.zero		1
	.type		_ZN34_INTERNAL_8ef37836_4_k_cu_5e77436e6thrust24THRUST_300001_SM_1000_NS6system3cpp3parE,@object
	.size		_ZN34_INTERNAL_8ef37836_4_k_cu_5e77436e6thrust24THRUST_300001_SM_1000_NS6system3cpp3parE,(_ZN34_INTERNAL_8ef37836_4_k_cu_5e77436e4cuda3std3__45__cpo5beginE - _ZN34_INTERNAL_8ef37836_4_k_cu_5e77436e6thrust24THRUST_300001_SM_1000_NS6system3cpp3parE)
_ZN34_INTERNAL_8ef37836_4_k_cu_5e77436e6thrust24THRUST_300001_SM_1000_NS6system3cpp3parE:
	.zero		1
	.type		_ZN34_INTERNAL_8ef37836_4_k_cu_5e77436e4cuda3std3__45__cpo5beginE,@object
	.size		_ZN34_INTERNAL_8ef37836_4_k_cu_5e77436e4cuda3std3__45__cpo5beginE,(_ZN34_INTERNAL_8ef37836_4_k_cu_5e77436e4cuda3std6ranges3__45__cpo5beginE - _ZN34_INTERNAL_8ef37836_4_k_cu_5e77436e4cuda3std3__45__cpo5beginE)
_ZN34_INTERNAL_8ef37836_4_k_cu_5e77436e4cuda3std3__45__cpo5beginE:
	.zero		1
	.type		_ZN34_INTERNAL_8ef37836_4_k_cu_5e77436e4cuda3std6ranges3__45__cpo5beginE,@object
	.size		_ZN34_INTERNAL_8ef37836_4_k_cu_5e77436e4cuda3std6ranges3__45__cpo5beginE,(_ZN34_INTERNAL_8ef37836_4_k_cu_5e77436e6thrust24THRUST_300001_SM_1000_NS6deviceE - _ZN34_INTERNAL_8ef37836_4_k_cu_5e77436e4cuda3std6ranges3__45__cpo5beginE)
_ZN34_INTERNAL_8ef37836_4_k_cu_5e77436e4cuda3std6ranges3__45__cpo5beginE:
	.zero		1
	.type		_ZN34_INTERNAL_8ef37836_4_k_cu_5e77436e6thrust24THRUST_300001_SM_1000_NS6deviceE,@object
	.size		_ZN34_INTERNAL_8ef37836_4_k_cu_5e77436e6thrust24THRUST_300001_SM_1000_NS6deviceE,(_ZN34_INTERNAL_8ef37836_4_k_cu_5e77436e4cuda3std3__47nulloptE - _ZN34_INTERNAL_8ef37836_4_k_cu_5e77436e6thrust24THRUST_300001_SM_1000_NS6deviceE)
_ZN34_INTERNAL_8ef37836_4_k_cu_5e77436e6thrust24THRUST_300001_SM_1000_NS6deviceE:
	.zero		1
	.type		_ZN34_INTERNAL_8ef37836_4_k_cu_5e77436e4cuda3std3__47nulloptE,@object
	.size		_ZN34_INTERNAL_8ef37836_4_k_cu_5e77436e4cuda3std3__47nulloptE,(_ZN34_INTERNAL_8ef37836_4_k_cu_5e77436e4cuda3std6ranges3__45__cpo8distanceE - _ZN34_INTERNAL_8ef37836_4_k_cu_5e77436e4cuda3std3__47nulloptE)
_ZN34_INTERNAL_8ef37836_4_k_cu_5e77436e4cuda3std3__47nulloptE:
	.zero		1
	.type		_ZN34_INTERNAL_8ef37836_4_k_cu_5e77436e4cuda3std6ranges3__45__cpo8distanceE,@object
	.size		_ZN34_INTERNAL_8ef37836_4_k_cu_5e77436e4cuda3std6ranges3__45__cpo8distanceE,(_ZN34_INTERNAL_8ef37836_4_k_cu_5e77436e6thrust24THRUST_300001_SM_1000_NS12placeholders2_4E - _ZN34_INTERNAL_8ef37836_4_k_cu_5e77436e4cuda3std6ranges3__45__cpo8distanceE)
_ZN34_INTERNAL_8ef37836_4_k_cu_5e77436e4cuda3std6ranges3__45__cpo8distanceE:
	.zero		1
	.type		_ZN34_INTERNAL_8ef37836_4_k_cu_5e77436e6thrust24THRUST_300001_SM_1000_NS12placeholders2_4E,@object
	.size		_ZN34_INTERNAL_8ef37836_4_k_cu_5e77436e6thrust24THRUST_300001_SM_1000_NS12placeholders2_4E,(_ZN34_INTERNAL_8ef37836_4_k_cu_5e77436e4cuda3std3__45__cpo6rbeginE - _ZN34_INTERNAL_8ef37836_4_k_cu_5e77436e6thrust24THRUST_300001_SM_1000_NS12placeholders2_4E)
_ZN34_INTERNAL_8ef37836_4_k_cu_5e77436e6thrust24THRUST_300001_SM_1000_NS12placeholders2_4E:
	.zero		1
	.type		_ZN34_INTERNAL_8ef37836_4_k_cu_5e77436e4cuda3std3__45__cpo6rbeginE,@object
	.size		_ZN34_INTERNAL_8ef37836_4_k_cu_5e77436e4cuda3std3__45__cpo6rbeginE,(_ZN34_INTERNAL_8ef37836_4_k_cu_5e77436e4cuda3std6ranges3__45__cpo7advanceE - _ZN34_INTERNAL_8ef37836_4_k_cu_5e77436e4cuda3std3__45__cpo6rbeginE)
_ZN34_INTERNAL_8ef37836_4_k_cu_5e77436e4cuda3std3__45__cpo6rbeginE:
	.zero		1
	.type		_ZN34_INTERNAL_8ef37836_4_k_cu_5e77436e4cuda3std6ranges3__45__cpo7advanceE,@object
	.size		_ZN34_INTERNAL_8ef37836_4_k_cu_5e77436e4cuda3std6ranges3__45__cpo7advanceE,(_ZN34_INTERNAL_8ef37836_4_k_cu_5e77436e6thrust24THRUST_300001_SM_1000_NS12placeholders3_10E - _ZN34_INTERNAL_8ef37836_4_k_cu_5e77436e4cuda3std6ranges3__45__cpo7advanceE)
_ZN34_INTERNAL_8ef37836_4_k_cu_5e77436e4cuda3std6ranges3__45__cpo7advanceE:
	.zero		1
	.type		_ZN34_INTERNAL_8ef37836_4_k_cu_5e77436e6thrust24THRUST_300001_SM_1000_NS12placeholders3_10E,@object
	.size		_ZN34_INTERNAL_8ef37836_4_k_cu_5e77436e6thrust24THRUST_300001_SM_1000_NS12placeholders3_10E,(_ZN34_INTERNAL_8ef37836_4_k_cu_5e77436e4cuda3std3__48in_placeE - _ZN34_INTERNAL_8ef37836_4_k_cu_5e77436e6thrust24THRUST_300001_SM_1000_NS12placeholders3_10E)
_ZN34_INTERNAL_8ef37836_4_k_cu_5e77436e6thrust24THRUST_300001_SM_1000_NS12placeholders3_10E:
	.zero		1
	.type		_ZN34_INTERNAL_8ef37836_4_k_cu_5e77436e4cuda3std3__48in_placeE,@object
	.size		_ZN34_INTERNAL_8ef37836_4_k_cu_5e77436e4cuda3std3__48in_placeE,(_ZN34_INTERNAL_8ef37836_4_k_cu_5e77436e4cuda3std6ranges3__45__cpo4sizeE - _ZN34_INTERNAL_8ef37836_4_k_cu_5e77436e4cuda3std3__48in_placeE)
_ZN34_INTERNAL_8ef37836_4_k_cu_5e77436e4cuda3std3__48in_placeE:
	.zero		1
	.type		_ZN34_INTERNAL_8ef37836_4_k_cu_5e77436e4cuda3std6ranges3__45__cpo4sizeE,@object
	.size		_ZN34_INTERNAL_8ef37836_4_k_cu_5e77436e4cuda3std6ranges3__45__cpo4sizeE,(_ZN34_INTERNAL_8ef37836_4_k_cu_5e77436e6thrust24THRUST_300001_SM_1000_NS12placeholders2_2E - _ZN34_INTERNAL_8ef37836_4_k_cu_5e77436e4cuda3std6ranges3__45__cpo4sizeE)
_ZN34_INTERNAL_8ef37836_4_k_cu_5e77436e4cuda3std6ranges3__45__cpo4sizeE:
	.zero		1
	.type		_ZN34_INTERNAL_8ef37836_4_k_cu_5e77436e6thrust24THRUST_300001_SM_1000_NS12placeholders2_2E,@object
	.size		_ZN34_INTERNAL_8ef37836_4_k_cu_5e77436e6thrust24THRUST_300001_SM_1000_NS12placeholders2_2E,(_ZN34_INTERNAL_8ef37836_4_k_cu_5e77436e4cuda3std3__45__cpo6cbeginE - _ZN34_INTERNAL_8ef37836_4_k_cu_5e77436e6thrust24THRUST_300001_SM_1000_NS12placeholders2_2E)
_ZN34_INTERNAL_8ef37836_4_k_cu_5e77436e6thrust24THRUST_300001_SM_1000_NS12placeholders2_2E:
	.zero		1
	.type		_ZN34_INTERNAL_8ef37836_4_k_cu_5e77436e4cuda3std3__45__cpo6cbeginE,@object
	.size		_ZN34_INTERNAL_8ef37836_4_k_cu_5e77436e4cuda3std3__45__cpo6cbeginE,(_ZN34_INTERNAL_8ef37836_4_k_cu_5e77436e4cuda3std6ranges3__45__cpo6cbeginE - _ZN34_INTERNAL_8ef37836_4_k_cu_5e77436e4cuda3std3__45__cpo6cbeginE)
_ZN34_INTERNAL_8ef37836_4_k_cu_5e77436e4cuda3std3__45__cpo6cbeginE:
	.zero		1
	.type		_ZN34_INTERNAL_8ef37836_4_k_cu_5e77436e4cuda3std6ranges3__45__cpo6cbeginE,@object
	.size		_ZN34_INTERNAL_8ef37836_4_k_cu_5e77436e4cuda3std6ranges3__45__cpo6cbeginE,(_ZN34_INTERNAL_8ef37836_4_k_cu_5e77436e6thrust24THRUST_300001_SM_1000_NS12placeholders2_6E - _ZN34_INTERNAL_8ef37836_4_k_cu_5e77436e4cuda3std6ranges3__45__cpo6cbeginE)
_ZN34_INTERNAL_8ef37836_4_k_cu_5e77436e4cuda3std6ranges3__45__cpo6cbeginE:
	.zero		1
	.type		_ZN34_INTERNAL_8ef37836_4_k_cu_5e77436e6thrust24THRUST_300001_SM_1000_NS12placeholders2_6E,@object
	.size		_ZN34_INTERNAL_8ef37836_4_k_cu_5e77436e6thrust24THRUST_300001_SM_1000_NS12placeholders2_6E,(_ZN34_INTERNAL_8ef37836_4_k_cu_5e77436e4cuda3std3__45__cpo7crbeginE - _ZN34_INTERNAL_8ef37836_4_k_cu_5e77436e6thrust24THRUST_300001_SM_1000_NS12placeholders2_6E)
_ZN34_INTERNAL_8ef37836_4_k_cu_5e77436e6thrust24THRUST_300001_SM_1000_NS12placeholders2_6E:
	.zero		1
	.type		_ZN34_INTERNAL_8ef37836_4_k_cu_5e77436e4cuda3std3__45__cpo7crbeginE,@object
	.size		_ZN34_INTERNAL_8ef37836_4_k_cu_5e77436e4cuda3std3__45__cpo7crbeginE,(_ZN34_INTERNAL_8ef37836_4_k_cu_5e77436e4cuda3std6ranges3__45__cpo4nextE - _ZN34_INTERNAL_8ef37836_4_k_cu_5e77436e4cuda3std3__45__cpo7crbeginE)
_ZN34_INTERNAL_8ef37836_4_k_cu_5e77436e4cuda3std3__45__cpo7crbeginE:
	.zero		1
	.type		_ZN34_INTERNAL_8ef37836_4_k_cu_5e77436e4cuda3std6ranges3__45__cpo4nextE,@object
	.size		_ZN34_INTERNAL_8ef37836_4_k_cu_5e77436e4cuda3std6ranges3__45__cpo4nextE,(_ZN34_INTERNAL_8ef37836_4_k_cu_5e77436e4cuda3std6ranges3__45__cpo4swapE - _ZN34_INTERNAL_8ef37836_4_k_cu_5e77436e4cuda3std6ranges3__45__cpo4nextE)
_ZN34_INTERNAL_8ef37836_4_k_cu_5e77436e4cuda3std6ranges3__45__cpo4nextE:
	.zero		1
	.type		_ZN34_INTERNAL_8ef37836_4_k_cu_5e77436e4cuda3std6ranges3__45__cpo4swapE,@object
	.size		_ZN34_INTERNAL_8ef37836_4_k_cu_5e77436e4cuda3std6ranges3__45__cpo4swapE,(_ZN34_INTERNAL_8ef37836_4_k_cu_5e77436e6thrust24THRUST_300001_SM_1000_NS8cuda_cub10par_nosyncE - _ZN34_INTERNAL_8ef37836_4_k_cu_5e77436e4cuda3std6ranges3__45__cpo4swapE)
_ZN34_INTERNAL_8ef37836_4_k_cu_5e77436e4cuda3std6ranges3__45__cpo4swapE:
	.zero		1
	.type		_ZN34_INTERNAL_8ef37836_4_k_cu_5e77436e6thrust24THRUST_300001_SM_1000_NS8cuda_cub10par_nosyncE,@object
	.size		_ZN34_INTERNAL_8ef37836_4_k_cu_5e77436e6thrust24THRUST_300001_SM_1000_NS8cuda_cub10par_nosyncE,(_ZN34_INTERNAL_8ef37836_4_k_cu_5e77436e6thrust24THRUST_300001_SM_1000_NS3seqE - _ZN34_INTERNAL_8ef37836_4_k_cu_5e77436e6thrust24THRUST_300001_SM_1000_NS8cuda_cub10par_nosyncE)
_ZN34_INTERNAL_8ef37836_4_k_cu_5e77436e6thrust24THRUST_300001_SM_1000_NS8cuda_cub10par_nosyncE:
	.zero		1
	.type		_ZN34_INTERNAL_8ef37836_4_k_cu_5e77436e6thrust24THRUST_300001_SM_1000_NS3seqE,@object
	.size		_ZN34_INTERNAL_8ef37836_4_k_cu_5e77436e6thrust24THRUST_300001_SM_1000_NS3seqE,(_ZN34_INTERNAL_8ef37836_4_k_cu_5e77436e4cuda3std3__420unreachable_sentinelE - _ZN34_INTERNAL_8ef37836_4_k_cu_5e77436e6thrust24THRUST_300001_SM_1000_NS3seqE)
_ZN34_INTERNAL_8ef37836_4_k_cu_5e77436e6thrust24THRUST_300001_SM_1000_NS3seqE:
	.zero		1
	.type		_ZN34_INTERNAL_8ef37836_4_k_cu_5e77436e4cuda3std3__420unreachable_sentinelE,@object
	.size		_ZN34_INTERNAL_8ef37836_4_k_cu_5e77436e4cuda3std3__420unreachable_sentinelE,(_ZN34_INTERNAL_8ef37836_4_k_cu_5e77436e4cuda3std6ranges3__45__cpo5ssizeE - _ZN34_INTERNAL_8ef37836_4_k_cu_5e77436e4cuda3std3__420unreachable_sentinelE)
_ZN34_INTERNAL_8ef37836_4_k_cu_5e77436e4cuda3std3__420unreachable_sentinelE:
	.zero		1
	.type		_ZN34_INTERNAL_8ef37836_4_k_cu_5e77436e4cuda3std6ranges3__45__cpo5ssizeE,@object
	.size		_ZN34_INTERNAL_8ef37836_4_k_cu_5e77436e4cuda3std6ranges3__45__cpo5ssizeE,(_ZN34_INTERNAL_8ef37836_4_k_cu_5e77436e6thrust24THRUST_300001_SM_1000_NS12placeholders2_3E - _ZN34_INTERNAL_8ef37836_4_k_cu_5e77436e4cuda3std6ranges3__45__cpo5ssizeE)
_ZN34_INTERNAL_8ef37836_4_k_cu_5e77436e4cuda3std6ranges3__45__cpo5ssizeE:
	.zero		1
	.type		_ZN34_INTERNAL_8ef37836_4_k_cu_5e77436e6thrust24THRUST_300001_SM_1000_NS12placeholders2_3E,@object
	.size		_ZN34_INTERNAL_8ef37836_4_k_cu_5e77436e6thrust24THRUST_300001_SM_1000_NS12placeholders2_3E,(_ZN34_INTERNAL_8ef37836_4_k_cu_5e77436e4cuda3std3__45__cpo4cendE - _ZN34_INTERNAL_8ef37836_4_k_cu_5e77436e6thrust24THRUST_300001_SM_1000_NS12placeholders2_3E)
_ZN34_INTERNAL_8ef37836_4_k_cu_5e77436e6thrust24THRUST_300001_SM_1000_NS12placeholders2_3E:
	.zero		1
	.type		_ZN34_INTERNAL_8ef37836_4_k_cu_5e77436e4cuda3std3__45__cpo4cendE,@object
	.size		_ZN34_INTERNAL_8ef37836_4_k_cu_5e77436e4cuda3std3__45__cpo4cendE,(_ZN34_INTERNAL_8ef37836_4_k_cu_5e77436e4cuda3std6ranges3__45__cpo4cendE - _ZN34_INTERNAL_8ef37836_4_k_cu_5e77436e4cuda3std3__45__cpo4cendE)
_ZN34_INTERNAL_8ef37836_4_k_cu_5e77436e4cuda3std3__45__cpo4cendE:
	.zero		1
	.type		_ZN34_INTERNAL_8ef37836_4_k_cu_5e77436e4cuda3std6ranges3__45__cpo4cendE,@object
	.size		_ZN34_INTERNAL_8ef37836_4_k_cu_5e77436e4cuda3std6ranges3__45__cpo4cendE,(_ZN34_INTERNAL_8ef37836_4_k_cu_5e77436e6thrust24THRUST_300001_SM_1000_NS12placeholders2_7E - _ZN34_INTERNAL_8ef37836_4_k_cu_5e77436e4cuda3std6ranges3__45__cpo4cendE)
_ZN34_INTERNAL_8ef37836_4_k_cu_5e77436e4cuda3std6ranges3__45__cpo4cendE:
	.zero		1
	.type		_ZN34_INTERNAL_8ef37836_4_k_cu_5e77436e6thrust24THRUST_300001_SM_1000_NS12placeholders2_7E,@object
	.size		_ZN34_INTERNAL_8ef37836_4_k_cu_5e77436e6thrust24THRUST_300001_SM_1000_NS12placeholders2_7E,(_ZN34_INTERNAL_8ef37836_4_k_cu_5e77436e4cuda3std3__45__cpo5crendE - _ZN34_INTERNAL_8ef37836_4_k_cu_5e77436e6thrust24THRUST_300001_SM_1000_NS12placeholders2_7E)
_ZN34_INTERNAL_8ef37836_4_k_cu_5e77436e6thrust24THRUST_300001_SM_1000_NS12placeholders2_7E:
	.zero		1
	.type		_ZN34_INTERNAL_8ef37836_4_k_cu_5e77436e4cuda3std3__45__cpo5crendE,@object
	.size		_ZN34_INTERNAL_8ef37836_4_k_cu_5e77436e4cuda3std3__45__cpo5crendE,(_ZN34_INTERNAL_8ef37836_4_k_cu_5e77436e4cuda3std6ranges3__45__cpo4prevE - _ZN34_INTERNAL_8ef37836_4_k_cu_5e77436e4cuda3std3__45__cpo5crendE)
_ZN34_INTERNAL_8ef37836_4_k_cu_5e77436e4cuda3std3__45__cpo5crendE:
	.zero		1
	.type		_ZN34_INTERNAL_8ef37836_4_k_cu_5e77436e4cuda3std6ranges3__45__cpo4prevE,@object
	.size		_ZN34_INTERNAL_8ef37836_4_k_cu_5e77436e4cuda3std6ranges3__45__cpo4prevE,(_ZN34_INTERNAL_8ef37836_4_k_cu_5e77436e4cuda3std6ranges3__45__cpo9iter_moveE - _ZN34_INTERNAL_8ef37836_4_k_cu_5e77436e4cuda3std6ranges3__45__cpo4prevE)
_ZN34_INTERNAL_8ef37836_4_k_cu_5e77436e4cuda3std6ranges3__45__cpo4prevE:
	.zero		1
	.type		_ZN34_INTERNAL_8ef37836_4_k_cu_5e77436e4cuda3std6ranges3__45__cpo9iter_moveE,@object
	.size		_ZN34_INTERNAL_8ef37836_4_k_cu_5e77436e4cuda3std6ranges3__45__cpo9iter_moveE,(_ZN34_INTERNAL_8ef37836_4_k_cu_5e77436e6thrust24THRUST_300001_SM_1000_NS6system6detail10sequential3seqE - _ZN34_INTERNAL_8ef37836_4_k_cu_5e77436e4cuda3std6ranges3__45__cpo9iter_moveE)
_ZN34_INTERNAL_8ef37836_4_k_cu_5e77436e4cuda3std6ranges3__45__cpo9iter_moveE:
	.zero		1
	.type		_ZN34_INTERNAL_8ef37836_4_k_cu_5e77436e6thrust24THRUST_300001_SM_1000_NS6system6detail10sequential3seqE,@object
	.size		_ZN34_INTERNAL_8ef37836_4_k_cu_5e77436e6thrust24THRUST_300001_SM_1000_NS6system6detail10sequential3seqE,(_ZN34_INTERNAL_8ef37836_4_k_cu_5e77436e6thrust24THRUST_300001_SM_1000_NS12placeholders2_9E - _ZN34_INTERNAL_8ef37836_4_k_cu_5e77436e6thrust24THRUST_300001_SM_1000_NS6system6detail10sequential3seqE)
_ZN34_INTERNAL_8ef37836_4_k_cu_5e77436e6thrust24THRUST_300001_SM_1000_NS6system6detail10sequential3seqE:
	.zero		1
	.type		_ZN34_INTERNAL_8ef37836_4_k_cu_5e77436e6thrust24THRUST_300001_SM_1000_NS12placeholders2_9E,@object
	.size		_ZN34_INTERNAL_8ef37836_4_k_cu_5e77436e6thrust24THRUST_300001_SM_1000_NS12placeholders2_9E,(_ZN34_INTERNAL_8ef37836_4_k_cu_5e77436e4cuda3std3__419piecewise_constructE - _ZN34_INTERNAL_8ef37836_4_k_cu_5e77436e6thrust24THRUST_300001_SM_1000_NS12placeholders2_9E)
_ZN34_INTERNAL_8ef37836_4_k_cu_5e77436e6thrust24THRUST_300001_SM_1000_NS12placeholders2_9E:
	.zero		1
	.type		_ZN34_INTERNAL_8ef37836_4_k_cu_5e77436e4cuda3std3__419piecewise_constructE,@object
	.size		_ZN34_INTERNAL_8ef37836_4_k_cu_5e77436e4cuda3std3__419piecewise_constructE,(_ZN34_INTERNAL_8ef37836_4_k_cu_5e77436e4cuda3std6ranges3__45__cpo5cdataE - _ZN34_INTERNAL_8ef37836_4_k_cu_5e77436e4cuda3std3__419piecewise_constructE)
_ZN34_INTERNAL_8ef37836_4_k_cu_5e77436e4cuda3std3__419piecewise_constructE:
	.zero		1
	.type		_ZN34_INTERNAL_8ef37836_4_k_cu_5e77436e4cuda3std6ranges3__45__cpo5cdataE,@object
	.size		_ZN34_INTERNAL_8ef37836_4_k_cu_5e77436e4cuda3std6ranges3__45__cpo5cdataE,(_ZN34_INTERNAL_8ef37836_4_k_cu_5e77436e6thrust24THRUST_300001_SM_1000_NS12placeholders2_1E - _ZN34_INTERNAL_8ef37836_4_k_cu_5e77436e4cuda3std6ranges3__45__cpo5cdataE)
_ZN34_INTERNAL_8ef37836_4_k_cu_5e77436e4cuda3std6ranges3__45__cpo5cdataE:
	.zero		1
	.type		_ZN34_INTERNAL_8ef37836_4_k_cu_5e77436e6thrust24THRUST_300001_SM_1000_NS12placeholders2_1E,@object
	.size		_ZN34_INTERNAL_8ef37836_4_k_cu_5e77436e6thrust24THRUST_300001_SM_1000_NS12placeholders2_1E,(_ZN34_INTERNAL_8ef37836_4_k_cu_5e77436e4cuda3std3__45__cpo3endE - _ZN34_INTERNAL_8ef37836_4_k_cu_5e77436e6thrust24THRUST_300001_SM_1000_NS12placeholders2_1E)
_ZN34_INTERNAL_8ef37836_4_k_cu_5e77436e6thrust24THRUST_300001_SM_1000_NS12placeholders2_1E:
	.zero		1
	.type		_ZN34_INTERNAL_8ef37836_4_k_cu_5e77436e4cuda3std3__45__cpo3endE,@object
	.size		_ZN34_INTERNAL_8ef37836_4_k_cu_5e77436e4cuda3std3__45__cpo3endE,(_ZN34_INTERNAL_8ef37836_4_k_cu_5e77436e4cuda3std6ranges3__45__cpo3endE - _ZN34_INTERNAL_8ef37836_4_k_cu_5e77436e4cuda3std3__45__cpo3endE)
_ZN34_INTERNAL_8ef37836_4_k_cu_5e77436e4cuda3std3__45__cpo3endE:
	.zero		1
	.type		_ZN34_INTERNAL_8ef37836_4_k_cu_5e77436e4cuda3std6ranges3__45__cpo3endE,@object
	.size		_ZN34_INTERNAL_8ef37836_4_k_cu_5e77436e4cuda3std6ranges3__45__cpo3endE,(_ZN34_INTERNAL_8ef37836_4_k_cu_5e77436e6thrust24THRUST_300001_SM_1000_NS12placeholders2_5E - _ZN34_INTERNAL_8ef37836_4_k_cu_5e77436e4cuda3std6ranges3__45__cpo3endE)
_ZN34_INTERNAL_8ef37836_4_k_cu_5e77436e4cuda3std6ranges3__45__cpo3endE:
	.zero		1
	.type		_ZN34_INTERNAL_8ef37836_4_k_cu_5e77436e6thrust24THRUST_300001_SM_1000_NS12placeholders2_5E,@object
	.size		_ZN34_INTERNAL_8ef37836_4_k_cu_5e77436e6thrust24THRUST_300001_SM_1000_NS12placeholders2_5E,(_ZN34_INTERNAL_8ef37836_4_k_cu_5e77436e4cuda3std3__45__cpo4rendE - _ZN34_INTERNAL_8ef37836_4_k_cu_5e77436e6thrust24THRUST_300001_SM_1000_NS12placeholders2_5E)
_ZN34_INTERNAL_8ef37836_4_k_cu_5e77436e6thrust24THRUST_300001_SM_1000_NS12placeholders2_5E:
	.zero		1
	.type		_ZN34_INTERNAL_8ef37836_4_k_cu_5e77436e4cuda3std3__45__cpo4rendE,@object
	.size		_ZN34_INTERNAL_8ef37836_4_k_cu_5e77436e4cuda3std3__45__cpo4rendE,(_ZN34_INTERNAL_8ef37836_4_k_cu_5e77436e4cuda3std6ranges3__45__cpo9iter_swapE - _ZN34_INTERNAL_8ef37836_4_k_cu_5e77436e4cuda3std3__45__cpo4rendE)
_ZN34_INTERNAL_8ef37836_4_k_cu_5e77436e4cuda3std3__45__cpo4rendE:
	.zero		1
	.type		_ZN34_INTERNAL_8ef37836_4_k_cu_5e77436e4cuda3std6ranges3__45__cpo9iter_swapE,@object
	.size		_ZN34_INTERNAL_8ef37836_4_k_cu_5e77436e4cuda3std6ranges3__45__cpo9iter_swapE,(_ZN34_INTERNAL_8ef37836_4_k_cu_5e77436e4cuda3std3__48unexpectE - _ZN34_INTERNAL_8ef37836_4_k_cu_5e77436e4cuda3std6ranges3__45__cpo9iter_swapE)
_ZN34_INTERNAL_8ef37836_4_k_cu_5e77436e4cuda3std6ranges3__45__cpo9iter_swapE:
	.zero		1
	.type		_ZN34_INTERNAL_8ef37836_4_k_cu_5e77436e4cuda3std3__48unexpectE,@object
	.size		_ZN34_INTERNAL_8ef37836_4_k_cu_5e77436e4cuda3std3__48unexpectE,(_ZN34_INTERNAL_8ef37836_4_k_cu_5e77436e6thrust24THRUST_300001_SM_1000_NS8cuda_cub3parE - _ZN34_INTERNAL_8ef37836_4_k_cu_5e77436e4cuda3std3__48unexpectE)
_ZN34_INTERNAL_8ef37836_4_k_cu_5e77436e4cuda3std3__48unexpectE:
	.zero		1
	.type		_ZN34_INTERNAL_8ef37836_4_k_cu_5e77436e6thrust24THRUST_300001_SM_1000_NS8cuda_cub3parE,@object
	.size		_ZN34_INTERNAL_8ef37836_4_k_cu_5e77436e6thrust24THRUST_300001_SM_1000_NS8cuda_cub3parE,(.L_29 - _ZN34_INTERNAL_8ef37836_4_k_cu_5e77436e6thrust24THRUST_300001_SM_1000_NS8cuda_cub3parE)
_ZN34_INTERNAL_8ef37836_4_k_cu_5e77436e6thrust24THRUST_300001_SM_1000_NS8cuda_cub3parE:
	.zero		1
.L_29:


//--------------------- .nv.shared._ZN3cub18CUB_300001_SM_10006detail10merge_sort30DeviceMergeSortBlockSortKernelINS2_10policy_hubIN6thrust24THRUST_300001_SM_1000_NS10device_ptrIyEEE9Policy600ES8_PNS0_8NullTypeES8_SC_m29MostSignificantBitsComparatorySB_EEvbT0_T1_T2_T3_T4_PT6_PT7_T5_NS1_7vsmem_tE --------------------------
	.section	.nv.shared._ZN3cub18CUB_300001_SM_10006detail10merge_sort30DeviceMergeSortBlockSortKernelINS2_10policy_hubIN6thrust24THRUST_300001_SM_1000_NS10device_ptrIyEEE9Policy600ES8_PNS0_8NullTypeES8_SC_m29MostSignificantBitsComparatorySB_EEvbT0_T1_T2_T3_T4_PT6_PT7_T5_NS1_7vsmem_tE,"aw",@nobits
	.sectionflags	@""
	.align	16
.nv.shared._ZN3cub18CUB_300001_SM_10006detail10merge_sort30DeviceMergeSortBlockSortKernelINS2_10policy_hubIN6thrust24THRUST_300001_SM_1000_NS10device_ptrIyEEE9Policy600ES8_PNS0_8NullTypeES8_SC_m29MostSignificantBitsComparatorySB_EEvbT0_T1_T2_T3_T4_PT6_PT7_T5_NS1_7vsmem_tE:
	.zero		17936


//--------------------- .nv.shared._ZN3cub18CUB_300001_SM_10006detail10merge_sort26DeviceMergeSortMergeKernelINS2_10policy_hubIN6thrust24THRUST_300001_SM_1000_NS10device_ptrIyEEE9Policy600ES8_PNS0_8NullTypeES8_SC_j29MostSignificantBitsComparatorySB_EEvbT2_T3_T4_PT6_PT7_T5_PSG_SG_NS1_7vsmem_tE --------------------------
	.section	.nv.shared._ZN3cub18CUB_300001_SM_10006detail10merge_sort26DeviceMergeSortMergeKernelINS2_10policy_hubIN6thrust24THRUST_300001_SM_1000_NS10device_ptrIyEEE9Policy600ES8_PNS0_8NullTypeES8_SC_j29MostSignificantBitsComparatorySB_EEvbT2_T3_T4_PT6_PT7_T5_PSG_SG_NS1_7vsmem_tE,"aw",@nobits
	.sectionflags	@""
	.align	16
.nv.shared._ZN3cub18CUB_300001_SM_10006detail10merge_sort26DeviceMergeSortMergeKernelINS2_10policy_hubIN6thrust24THRUST_300001_SM_1000_NS10device_ptrIyEEE9Policy600ES8_PNS0_8NullTypeES8_SC_j29MostSignificantBitsComparatorySB_EEvbT2_T3_T4_PT6_PT7_T5_PSG_SG_NS1_7vsmem_tE:
	.zero		17936


//--------------------- .nv.shared._ZN3cub18CUB_300001_SM_10006detail10merge_sort30DeviceMergeSortBlockSortKernelINS2_10policy_hubIN6thrust24THRUST_300001_SM_1000_NS10device_ptrIyEEE9Policy600ES8_PNS0_8NullTypeES8_SC_j29MostSignificantBitsComparatorySB_EEvbT0_T1_T2_T3_T4_PT6_PT7_T5_NS1_7vsmem_tE --------------------------
	.section	.nv.shared._ZN3cub18CUB_300001_SM_10006detail10merge_sort30DeviceMergeSortBlockSortKernelINS2_10policy_hubIN6thrust24THRUST_300001_SM_1000_NS10device_ptrIyEEE9Policy600ES8_PNS0_8NullTypeES8_SC_j29MostSignificantBitsComparatorySB_EEvbT0_T1_T2_T3_T4_PT6_PT7_T5_NS1_7vsmem_tE,"aw",@nobits
	.sectionflags	@""
	.align	16
.nv.shared._ZN3cub18CUB_300001_SM_10006detail10merge_sort30DeviceMergeSortBlockSortKernelINS2_10policy_hubIN6thrust24THRUST_300001_SM_1000_NS10device_ptrIyEEE9Policy600ES8_PNS0_8NullTypeES8_SC_j29MostSignificantBitsComparatorySB_EEvbT0_T1_T2_T3_T4_PT6_PT7_T5_NS1_7vsmem_tE:
	.zero		17936


//--------------------- .nv.constant0._ZN3cub18CUB_300001_SM_10006detail10merge_sort26DeviceMergeSortMergeKernelINS2_10policy_hubIN6thrust24THRUST_300001_SM_1000_NS10device_ptrIyEEE9Policy600ES8_PNS0_8NullTypeES8_SC_m29MostSignificantBitsComparatorySB_EEvbT2_T3_T4_PT6_PT7_T5_PSG_SG_NS1_7vsmem_tE --------------------------
	.section	.nv.constant0._ZN3cub18CUB_300001_SM_10006detail10merge_sort26DeviceMergeSortMergeKernelINS2_10policy_hubIN6thrust24THRUST_300001_SM_1000_NS10device_ptrIyEEE9Policy600ES8_PNS0_8NullTypeES8_SC_m29MostSignificantBitsComparatorySB_EEvbT2_T3_T4_PT6_PT7_T5_PSG_SG_NS1_7vsmem_tE,"a",@progbits
	.sectionflags	@""
	.align	4
.nv.constant0._ZN3cub18CUB_300001_SM_10006detail10merge_sort26DeviceMergeSortMergeKernelINS2_10policy_hubIN6thrust24THRUST_300001_SM_1000_NS10device_ptrIyEEE9Policy600ES8_PNS0_8NullTypeES8_SC_m29MostSignificantBitsComparatorySB_EEvbT2_T3_T4_PT6_PT7_T5_PSG_SG_NS1_7vsmem_tE:
	.zero		976


//--------------------- .nv.constant0._ZN3cub18CUB_300001_SM_10006detail10merge_sort30DeviceMergeSortPartitionKernelIN6thrust24THRUST_300001_SM_1000_NS10device_ptrIyEEm29MostSignificantBitsComparatoryEEvbT_PT2_T0_SC_PSC_T1_SC_i --------------------------
	.section	.nv.constant0._ZN3cub18CUB_300001_SM_10006detail10merge_sort30DeviceMergeSortPartitionKernelIN6thrust24THRUST_300001_SM_1000_NS10device_ptrIyEEm29MostSignificantBitsComparatoryEEvbT_PT2_T0_SC_PSC_T1_SC_i,"a",@progbits
	.sectionflags	@""
	.align	4
.nv.constant0._ZN3cub18CUB_300001_SM_10006detail10merge_sort30DeviceMergeSortPartitionKernelIN6thrust24THRUST_300001_SM_1000_NS10device_ptrIyEEm29MostSignificantBitsComparatoryEEvbT_PT2_T0_SC_PSC_T1_SC_i:
	.zero		964


//--------------------- .nv.constant0._ZN3cub18CUB_300001_SM_10006detail10merge_sort30DeviceMergeSortBlockSortKernelINS2_10policy_hubIN6thrust24THRUST_300001_SM_1000_NS10device_ptrIyEEE9Policy600ES8_PNS0_8NullTypeES8_SC_m29MostSignificantBitsComparatorySB_EEvbT0_T1_T2_T3_T4_PT6_PT7_T5_NS1_7vsmem_tE --------------------------
	.section	.nv.constant0._ZN3cub18CUB_300001_SM_10006detail10merge_sort30DeviceMergeSortBlockSortKernelINS2_10policy_hubIN6thrust24THRUST_300001_SM_1000_NS10device_ptrIyEEE9Policy600ES8_PNS0_8NullTypeES8_SC_m29MostSignificantBitsComparatorySB_EEvbT0_T1_T2_T3_T4_PT6_PT7_T5_NS1_7vsmem_tE,"a",@progbits
	.sectionflags	@""
	.align	4
.nv.constant0._ZN3cub18CUB_300001_SM_10006detail10merge_sort30DeviceMergeSortBlockSortKernelINS2_10policy_hubIN6thrust24THRUST_300001_SM_1000_NS10device_ptrIyEEE9Policy600ES8_PNS0_8NullTypeES8_SC_m29MostSignificantBitsComparatorySB_EEvbT0_T1_T2_T3_T4_PT6_PT7_T5_NS1_7vsmem_tE:
	.zero		976


//--------------------- .nv.constant0._ZN3cub18CUB_300001_SM_10006detail10merge_sort26DeviceMergeSortMergeKernelINS2_10policy_hubIN6thrust24THRUST_300001_SM_1000_NS10device_ptrIyEEE9Policy600ES8_PNS0_8NullTypeES8_SC_j29MostSignificantBitsComparatorySB_EEvbT2_T3_T4_PT6_PT7_T5_PSG_SG_NS1_7vsmem_tE --------------------------
	.section	.nv.constant0._ZN3cub18CUB_300001_SM_10006detail10merge_sort26DeviceMergeSortMergeKernelINS2_10policy_hubIN6thrust24THRUST_300001_SM_1000_NS10device_ptrIyEEE9Policy600ES8_PNS0_8NullTypeES8_SC_j29MostSignificantBitsComparatorySB_EEvbT2_T3_T4_PT6_PT7_T5_PSG_SG_NS1_7vsmem_tE,"a",@progbits
	.sectionflags	@""
	.align	4
.nv.constant0._ZN3cub18CUB_300001_SM_10006detail10merge_sort26DeviceMergeSortMergeKernelINS2_10policy_hubIN6thrust24THRUST_300001_SM_1000_NS10device_ptrIyEEE9Policy600ES8_PNS0_8NullTypeES8_SC_j29MostSignificantBitsComparatorySB_EEvbT2_T3_T4_PT6_PT7_T5_PSG_SG_NS1_7vsmem_tE:
	.zero		976


//--------------------- .nv.constant0._ZN3cub18CUB_300001_SM_10006detail10merge_sort30DeviceMergeSortPartitionKernelIN6thrust24THRUST_300001_SM_1000_NS10device_ptrIyEEj29MostSignificantBitsComparatoryEEvbT_PT2_T0_SC_PSC_T1_SC_i --------------------------
	.section	.nv.constant0._ZN3cub18CUB_300001_SM_10006detail10merge_sort30DeviceMergeSortPartitionKernelIN6thrust24THRUST_300001_SM_1000_NS10device_ptrIyEEj29MostSignificantBitsComparatoryEEvbT_PT2_T0_SC_PSC_T1_SC_i,"a",@progbits
	.sectionflags	@""
	.align	4
.nv.constant0._ZN3cub18CUB_300001_SM_10006detail10merge_sort30DeviceMergeSortPartitionKernelIN6thrust24THRUST_300001_SM_1000_NS10device_ptrIyEEj29MostSignificantBitsComparatoryEEvbT_PT2_T0_SC_PSC_T1_SC_i:
	.zero		948


//--------------------- .nv.constant0._ZN3cub18CUB_300001_SM_10006detail10merge_sort30DeviceMergeSortBlockSortKernelINS2_10policy_hubIN6thrust24THRUST_300001_SM_1000_NS10device_ptrIyEEE9Policy600ES8_PNS0_8NullTypeES8_SC_j29MostSignificantBitsComparatorySB_EEvbT0_T1_T2_T3_T4_PT6_PT7_T5_NS1_7vsmem_tE --------------------------
	.section	.nv.constant0._ZN3cub18CUB_300001_SM_10006detail10merge_sort30DeviceMergeSortBlockSortKernelINS2_10policy_hubIN6thrust24THRUST_300001_SM_1000_NS10device_ptrIyEEE9Policy600ES8_PNS0_8NullTypeES8_SC_j29MostSignificantBitsComparatorySB_EEvbT0_T1_T2_T3_T4_PT6_PT7_T5_NS1_7vsmem_tE,"a",@progbits
	.sectionflags	@""
	.align	4
.nv.constant0._ZN3cub18CUB_300001_SM_10006detail10merge_sort30DeviceMergeSortBlockSortKernelINS2_10policy_hubIN6thrust24THRUST_300001_SM_1000_NS10device_ptrIyEEE9Policy600ES8_PNS0_8NullTypeES8_SC_j29MostSignificantBitsComparatorySB_EEvbT0_T1_T2_T3_T4_PT6_PT7_T5_NS1_7vsmem_tE:
	.zero		976


//--------------------- .nv.constant0._ZN3cub18CUB_300001_SM_10006detail11EmptyKernelIvEEvv --------------------------
	.section	.nv.constant0._ZN3cub18CUB_300001_SM_10006detail11EmptyKernelIvEEvv,"a",@progbits
	.sectionflags	@""
	.align	4
.nv.constant0._ZN3cub18CUB_300001_SM_10006detail11EmptyKernelIvEEvv:
	.zero		896


//--------------------- SYMBOLS --------------------------

	.type		.nv.reservedSmem.offset0,@object
	.size		.nv.reservedSmem.offset0,0x4
	.type		.nv.reservedSmem.cap,@object
	.size		.nv.reservedSmem.cap,0x4
